//
// Generated by NVIDIA NVVM Compiler
//
// Compiler Build ID: CL-36424714
// Cuda compilation tools, release 13.0, V13.0.88
// Based on NVVM 20.0.0
//

.version 9.0
.target sm_100
.address_size 64

	// .globl	_Z9RF_kernelPfiiiiiS_

.visible .entry _Z9RF_kernelPfiiiiiS_(
	.param .u64 .ptr .align 1 _Z9RF_kernelPfiiiiiS__param_0,
	.param .u32 _Z9RF_kernelPfiiiiiS__param_1,
	.param .u32 _Z9RF_kernelPfiiiiiS__param_2,
	.param .u32 _Z9RF_kernelPfiiiiiS__param_3,
	.param .u32 _Z9RF_kernelPfiiiiiS__param_4,
	.param .u32 _Z9RF_kernelPfiiiiiS__param_5,
	.param .u64 .ptr .align 1 _Z9RF_kernelPfiiiiiS__param_6
)
{
	.reg .pred 	%p<2560>;
	.reg .b32 	%r<4873>;
	.reg .b32 	%f<2047>;
	.reg .b64 	%rd<10>;

	ld.param.u32 	%r5, [_Z9RF_kernelPfiiiiiS__param_1];
	mov.u32 	%r6, %ctaid.x;
	mov.u32 	%r7, %ntid.x;
	mov.u32 	%r8, %tid.x;
	mad.lo.s32 	%r9, %r6, %r7, %r8;
	setp.ge.s32 	%p1, %r9, %r5;
	@%p1 bra 	$L__BB0_2;
	ld.param.u64 	%rd9, [_Z9RF_kernelPfiiiiiS__param_6];
	ld.param.u32 	%r4872, [_Z9RF_kernelPfiiiiiS__param_5];
	ld.param.u32 	%r4871, [_Z9RF_kernelPfiiiiiS__param_4];
	ld.param.u32 	%r4870, [_Z9RF_kernelPfiiiiiS__param_3];
	ld.param.u32 	%r4869, [_Z9RF_kernelPfiiiiiS__param_2];
	ld.param.u64 	%rd8, [_Z9RF_kernelPfiiiiiS__param_0];
	cvta.to.global.u64 	%rd3, %rd8;
	cvta.to.global.u64 	%rd4, %rd9;
	mov.u32 	%r10, %ctaid.x;
	mov.u32 	%r11, %ntid.x;
	mov.u32 	%r12, %tid.x;
	mad.lo.s32 	%r13, %r10, %r11, %r12;
	mul.wide.s32 	%rd5, %r13, 4;
	add.s64 	%rd6, %rd3, %rd5;
	ld.global.f32 	%f1, [%rd6];
	add.s32 	%r14, %r4869, 1;
	cvt.rn.f32.s32 	%f2, %r14;
	setp.leu.f32 	%p2, %f1, %f2;
	add.s32 	%r15, %r4869, 2;
	cvt.rn.f32.s32 	%f3, %r15;
	setp.gt.f32 	%p3, %f1, %f3;
	selp.b32 	%r16, 3, 2, %p3;
	selp.b32 	%r17, 0, %r16, %p2;
	cvt.rn.f32.s32 	%f4, %r4869;
	setp.gt.f32 	%p4, %f1, %f4;
	and.pred  	%p5, %p2, %p4;
	selp.u32 	%r18, 1, 0, %p5;
	add.s32 	%r19, %r17, %r18;
	add.s32 	%r20, %r4869, 5;
	cvt.rn.f32.s32 	%f5, %r20;
	setp.leu.f32 	%p6, %f1, %f5;
	add.s32 	%r21, %r4869, 6;
	cvt.rn.f32.s32 	%f6, %r21;
	setp.gt.f32 	%p7, %f1, %f6;
	selp.b32 	%r22, 3, 2, %p7;
	selp.b32 	%r23, 0, %r22, %p6;
	add.s32 	%r24, %r4869, 4;
	cvt.rn.f32.s32 	%f7, %r24;
	setp.gt.f32 	%p8, %f1, %f7;
	add.s32 	%r25, %r4869, 9;
	cvt.rn.f32.s32 	%f8, %r25;
	setp.leu.f32 	%p9, %f1, %f8;
	add.s32 	%r26, %r4869, 10;
	cvt.rn.f32.s32 	%f9, %r26;
	setp.gt.f32 	%p10, %f1, %f9;
	selp.b32 	%r27, 3, 2, %p10;
	selp.b32 	%r28, 0, %r27, %p9;
	add.s32 	%r29, %r4869, 8;
	cvt.rn.f32.s32 	%f10, %r29;
	setp.gt.f32 	%p11, %f1, %f10;
	and.pred  	%p12, %p9, %p11;
	selp.u32 	%r30, 1, 0, %p12;
	add.s32 	%r31, %r28, %r30;
	add.s32 	%r32, %r4869, 13;
	cvt.rn.f32.s32 	%f11, %r32;
	setp.leu.f32 	%p13, %f1, %f11;
	add.s32 	%r33, %r4869, 14;
	cvt.rn.f32.s32 	%f12, %r33;
	setp.gt.f32 	%p14, %f1, %f12;
	add.s32 	%r34, %r4869, 12;
	cvt.rn.f32.s32 	%f13, %r34;
	setp.gt.f32 	%p15, %f1, %f13;
	and.pred  	%p16, %p13, %p15;
	selp.u32 	%r35, 1, 0, %p16;
	add.s32 	%r36, %r4869, 17;
	cvt.rn.f32.s32 	%f14, %r36;
	setp.leu.f32 	%p17, %f1, %f14;
	add.s32 	%r37, %r4869, 18;
	cvt.rn.f32.s32 	%f15, %r37;
	setp.gt.f32 	%p18, %f1, %f15;
	selp.b32 	%r38, 3, 2, %p18;
	selp.b32 	%r39, 0, %r38, %p17;
	add.s32 	%r40, %r4869, 16;
	cvt.rn.f32.s32 	%f16, %r40;
	setp.gt.f32 	%p19, %f1, %f16;
	and.pred  	%p20, %p17, %p19;
	selp.u32 	%r41, 1, 0, %p20;
	add.s32 	%r42, %r39, %r41;
	add.s32 	%r43, %r4869, 21;
	cvt.rn.f32.s32 	%f17, %r43;
	setp.leu.f32 	%p21, %f1, %f17;
	add.s32 	%r44, %r4869, 22;
	cvt.rn.f32.s32 	%f18, %r44;
	setp.gt.f32 	%p22, %f1, %f18;
	add.s32 	%r45, %r4869, 20;
	cvt.rn.f32.s32 	%f19, %r45;
	setp.gt.f32 	%p23, %f1, %f19;
	and.pred  	%p24, %p21, %p23;
	selp.u32 	%r46, 1, 0, %p24;
	add.s32 	%r47, %r4869, 25;
	cvt.rn.f32.s32 	%f20, %r47;
	setp.leu.f32 	%p25, %f1, %f20;
	add.s32 	%r48, %r4869, 26;
	cvt.rn.f32.s32 	%f21, %r48;
	setp.gt.f32 	%p26, %f1, %f21;
	selp.b32 	%r49, 3, 2, %p26;
	selp.b32 	%r50, 0, %r49, %p25;
	add.s32 	%r51, %r4869, 24;
	cvt.rn.f32.s32 	%f22, %r51;
	setp.gt.f32 	%p27, %f1, %f22;
	and.pred  	%p28, %p25, %p27;
	selp.u32 	%r52, 1, 0, %p28;
	add.s32 	%r53, %r50, %r52;
	add.s32 	%r54, %r4869, 29;
	cvt.rn.f32.s32 	%f23, %r54;
	setp.leu.f32 	%p29, %f1, %f23;
	add.s32 	%r55, %r4869, 30;
	cvt.rn.f32.s32 	%f24, %r55;
	setp.gt.f32 	%p30, %f1, %f24;
	add.s32 	%r56, %r4869, 28;
	cvt.rn.f32.s32 	%f25, %r56;
	setp.gt.f32 	%p31, %f1, %f25;
	and.pred  	%p32, %p29, %p31;
	selp.u32 	%r57, 1, 0, %p32;
	add.s32 	%r58, %r4869, 33;
	cvt.rn.f32.s32 	%f26, %r58;
	setp.leu.f32 	%p33, %f1, %f26;
	add.s32 	%r59, %r4869, 34;
	cvt.rn.f32.s32 	%f27, %r59;
	setp.gt.f32 	%p34, %f1, %f27;
	selp.b32 	%r60, 3, 2, %p34;
	selp.b32 	%r61, 0, %r60, %p33;
	add.s32 	%r62, %r4869, 32;
	cvt.rn.f32.s32 	%f28, %r62;
	setp.gt.f32 	%p35, %f1, %f28;
	and.pred  	%p36, %p33, %p35;
	selp.u32 	%r63, 1, 0, %p36;
	add.s32 	%r64, %r61, %r63;
	add.s32 	%r65, %r4869, 37;
	cvt.rn.f32.s32 	%f29, %r65;
	setp.leu.f32 	%p37, %f1, %f29;
	add.s32 	%r66, %r4869, 38;
	cvt.rn.f32.s32 	%f30, %r66;
	setp.gt.f32 	%p38, %f1, %f30;
	add.s32 	%r67, %r4869, 36;
	cvt.rn.f32.s32 	%f31, %r67;
	setp.gt.f32 	%p39, %f1, %f31;
	and.pred  	%p40, %p37, %p39;
	selp.u32 	%r68, 1, 0, %p40;
	add.s32 	%r69, %r4869, 41;
	cvt.rn.f32.s32 	%f32, %r69;
	setp.leu.f32 	%p41, %f1, %f32;
	add.s32 	%r70, %r4869, 42;
	cvt.rn.f32.s32 	%f33, %r70;
	setp.gt.f32 	%p42, %f1, %f33;
	selp.b32 	%r71, 3, 2, %p42;
	selp.b32 	%r72, 0, %r71, %p41;
	add.s32 	%r73, %r4869, 40;
	cvt.rn.f32.s32 	%f34, %r73;
	setp.gt.f32 	%p43, %f1, %f34;
	and.pred  	%p44, %p41, %p43;
	selp.u32 	%r74, 1, 0, %p44;
	add.s32 	%r75, %r72, %r74;
	add.s32 	%r76, %r4869, 45;
	cvt.rn.f32.s32 	%f35, %r76;
	setp.leu.f32 	%p45, %f1, %f35;
	add.s32 	%r77, %r4869, 46;
	cvt.rn.f32.s32 	%f36, %r77;
	setp.gt.f32 	%p46, %f1, %f36;
	add.s32 	%r78, %r4869, 44;
	cvt.rn.f32.s32 	%f37, %r78;
	setp.gt.f32 	%p47, %f1, %f37;
	and.pred  	%p48, %p45, %p47;
	selp.u32 	%r79, 1, 0, %p48;
	add.s32 	%r80, %r4869, 49;
	cvt.rn.f32.s32 	%f38, %r80;
	setp.leu.f32 	%p49, %f1, %f38;
	add.s32 	%r81, %r4869, 50;
	cvt.rn.f32.s32 	%f39, %r81;
	setp.gt.f32 	%p50, %f1, %f39;
	selp.b32 	%r82, 3, 2, %p50;
	selp.b32 	%r83, 0, %r82, %p49;
	add.s32 	%r84, %r4869, 48;
	cvt.rn.f32.s32 	%f40, %r84;
	setp.gt.f32 	%p51, %f1, %f40;
	and.pred  	%p52, %p49, %p51;
	selp.u32 	%r85, 1, 0, %p52;
	add.s32 	%r86, %r83, %r85;
	add.s32 	%r87, %r4869, 53;
	cvt.rn.f32.s32 	%f41, %r87;
	setp.leu.f32 	%p53, %f1, %f41;
	add.s32 	%r88, %r4869, 54;
	cvt.rn.f32.s32 	%f42, %r88;
	setp.gt.f32 	%p54, %f1, %f42;
	add.s32 	%r89, %r4869, 52;
	cvt.rn.f32.s32 	%f43, %r89;
	setp.gt.f32 	%p55, %f1, %f43;
	and.pred  	%p56, %p53, %p55;
	selp.u32 	%r90, 1, 0, %p56;
	add.s32 	%r91, %r4869, 57;
	cvt.rn.f32.s32 	%f44, %r91;
	setp.leu.f32 	%p57, %f1, %f44;
	add.s32 	%r92, %r4869, 58;
	cvt.rn.f32.s32 	%f45, %r92;
	setp.gt.f32 	%p58, %f1, %f45;
	selp.b32 	%r93, 3, 2, %p58;
	selp.b32 	%r94, 0, %r93, %p57;
	add.s32 	%r95, %r4869, 56;
	cvt.rn.f32.s32 	%f46, %r95;
	setp.gt.f32 	%p59, %f1, %f46;
	and.pred  	%p60, %p57, %p59;
	selp.u32 	%r96, 1, 0, %p60;
	add.s32 	%r97, %r94, %r96;
	add.s32 	%r98, %r4869, 61;
	cvt.rn.f32.s32 	%f47, %r98;
	setp.leu.f32 	%p61, %f1, %f47;
	add.s32 	%r99, %r4869, 62;
	cvt.rn.f32.s32 	%f48, %r99;
	setp.gt.f32 	%p62, %f1, %f48;
	add.s32 	%r100, %r4869, 60;
	cvt.rn.f32.s32 	%f49, %r100;
	setp.gt.f32 	%p63, %f1, %f49;
	and.pred  	%p64, %p61, %p63;
	selp.u32 	%r101, 1, 0, %p64;
	add.s32 	%r102, %r4869, 65;
	cvt.rn.f32.s32 	%f50, %r102;
	setp.leu.f32 	%p65, %f1, %f50;
	add.s32 	%r103, %r4869, 66;
	cvt.rn.f32.s32 	%f51, %r103;
	setp.gt.f32 	%p66, %f1, %f51;
	selp.b32 	%r104, 3, 2, %p66;
	selp.b32 	%r105, 0, %r104, %p65;
	add.s32 	%r106, %r4869, 64;
	cvt.rn.f32.s32 	%f52, %r106;
	setp.gt.f32 	%p67, %f1, %f52;
	and.pred  	%p68, %p65, %p67;
	selp.u32 	%r107, 1, 0, %p68;
	add.s32 	%r108, %r105, %r107;
	add.s32 	%r109, %r4869, 69;
	cvt.rn.f32.s32 	%f53, %r109;
	setp.leu.f32 	%p69, %f1, %f53;
	add.s32 	%r110, %r4869, 70;
	cvt.rn.f32.s32 	%f54, %r110;
	setp.gt.f32 	%p70, %f1, %f54;
	add.s32 	%r111, %r4869, 68;
	cvt.rn.f32.s32 	%f55, %r111;
	setp.gt.f32 	%p71, %f1, %f55;
	and.pred  	%p72, %p69, %p71;
	selp.u32 	%r112, 1, 0, %p72;
	add.s32 	%r113, %r4869, 73;
	cvt.rn.f32.s32 	%f56, %r113;
	setp.leu.f32 	%p73, %f1, %f56;
	add.s32 	%r114, %r4869, 74;
	cvt.rn.f32.s32 	%f57, %r114;
	setp.gt.f32 	%p74, %f1, %f57;
	selp.b32 	%r115, 3, 2, %p74;
	selp.b32 	%r116, 0, %r115, %p73;
	add.s32 	%r117, %r4869, 72;
	cvt.rn.f32.s32 	%f58, %r117;
	setp.gt.f32 	%p75, %f1, %f58;
	and.pred  	%p76, %p73, %p75;
	selp.u32 	%r118, 1, 0, %p76;
	add.s32 	%r119, %r116, %r118;
	add.s32 	%r120, %r4869, 77;
	cvt.rn.f32.s32 	%f59, %r120;
	setp.leu.f32 	%p77, %f1, %f59;
	add.s32 	%r121, %r4869, 78;
	cvt.rn.f32.s32 	%f60, %r121;
	setp.gt.f32 	%p78, %f1, %f60;
	add.s32 	%r122, %r4869, 76;
	cvt.rn.f32.s32 	%f61, %r122;
	setp.gt.f32 	%p79, %f1, %f61;
	and.pred  	%p80, %p77, %p79;
	selp.u32 	%r123, 1, 0, %p80;
	add.s32 	%r124, %r4869, 81;
	cvt.rn.f32.s32 	%f62, %r124;
	setp.leu.f32 	%p81, %f1, %f62;
	add.s32 	%r125, %r4869, 82;
	cvt.rn.f32.s32 	%f63, %r125;
	setp.gt.f32 	%p82, %f1, %f63;
	selp.b32 	%r126, 3, 2, %p82;
	selp.b32 	%r127, 0, %r126, %p81;
	add.s32 	%r128, %r4869, 80;
	cvt.rn.f32.s32 	%f64, %r128;
	setp.gt.f32 	%p83, %f1, %f64;
	and.pred  	%p84, %p81, %p83;
	selp.u32 	%r129, 1, 0, %p84;
	add.s32 	%r130, %r127, %r129;
	add.s32 	%r131, %r4869, 85;
	cvt.rn.f32.s32 	%f65, %r131;
	setp.leu.f32 	%p85, %f1, %f65;
	add.s32 	%r132, %r4869, 86;
	cvt.rn.f32.s32 	%f66, %r132;
	setp.gt.f32 	%p86, %f1, %f66;
	add.s32 	%r133, %r4869, 84;
	cvt.rn.f32.s32 	%f67, %r133;
	setp.gt.f32 	%p87, %f1, %f67;
	and.pred  	%p88, %p85, %p87;
	selp.u32 	%r134, 1, 0, %p88;
	add.s32 	%r135, %r4869, 89;
	cvt.rn.f32.s32 	%f68, %r135;
	setp.leu.f32 	%p89, %f1, %f68;
	add.s32 	%r136, %r4869, 90;
	cvt.rn.f32.s32 	%f69, %r136;
	setp.gt.f32 	%p90, %f1, %f69;
	selp.b32 	%r137, 3, 2, %p90;
	selp.b32 	%r138, 0, %r137, %p89;
	add.s32 	%r139, %r4869, 88;
	cvt.rn.f32.s32 	%f70, %r139;
	setp.gt.f32 	%p91, %f1, %f70;
	and.pred  	%p92, %p89, %p91;
	selp.u32 	%r140, 1, 0, %p92;
	add.s32 	%r141, %r138, %r140;
	add.s32 	%r142, %r4869, 93;
	cvt.rn.f32.s32 	%f71, %r142;
	setp.leu.f32 	%p93, %f1, %f71;
	add.s32 	%r143, %r4869, 94;
	cvt.rn.f32.s32 	%f72, %r143;
	setp.gt.f32 	%p94, %f1, %f72;
	add.s32 	%r144, %r4869, 92;
	cvt.rn.f32.s32 	%f73, %r144;
	setp.gt.f32 	%p95, %f1, %f73;
	and.pred  	%p96, %p93, %p95;
	selp.u32 	%r145, 1, 0, %p96;
	add.s32 	%r146, %r4869, 97;
	cvt.rn.f32.s32 	%f74, %r146;
	setp.leu.f32 	%p97, %f1, %f74;
	add.s32 	%r147, %r4869, 98;
	cvt.rn.f32.s32 	%f75, %r147;
	setp.gt.f32 	%p98, %f1, %f75;
	selp.b32 	%r148, 3, 2, %p98;
	selp.b32 	%r149, 0, %r148, %p97;
	add.s32 	%r150, %r4869, 96;
	cvt.rn.f32.s32 	%f76, %r150;
	setp.gt.f32 	%p99, %f1, %f76;
	and.pred  	%p100, %p97, %p99;
	selp.u32 	%r151, 1, 0, %p100;
	add.s32 	%r152, %r149, %r151;
	add.s32 	%r153, %r4869, 101;
	cvt.rn.f32.s32 	%f77, %r153;
	setp.leu.f32 	%p101, %f1, %f77;
	add.s32 	%r154, %r4869, 102;
	cvt.rn.f32.s32 	%f78, %r154;
	setp.gt.f32 	%p102, %f1, %f78;
	add.s32 	%r155, %r4869, 100;
	cvt.rn.f32.s32 	%f79, %r155;
	setp.gt.f32 	%p103, %f1, %f79;
	and.pred  	%p104, %p101, %p103;
	selp.u32 	%r156, 1, 0, %p104;
	add.s32 	%r157, %r4869, 105;
	cvt.rn.f32.s32 	%f80, %r157;
	setp.leu.f32 	%p105, %f1, %f80;
	add.s32 	%r158, %r4869, 106;
	cvt.rn.f32.s32 	%f81, %r158;
	setp.gt.f32 	%p106, %f1, %f81;
	selp.b32 	%r159, 3, 2, %p106;
	selp.b32 	%r160, 0, %r159, %p105;
	add.s32 	%r161, %r4869, 104;
	cvt.rn.f32.s32 	%f82, %r161;
	setp.gt.f32 	%p107, %f1, %f82;
	and.pred  	%p108, %p105, %p107;
	selp.u32 	%r162, 1, 0, %p108;
	add.s32 	%r163, %r160, %r162;
	add.s32 	%r164, %r4869, 109;
	cvt.rn.f32.s32 	%f83, %r164;
	setp.leu.f32 	%p109, %f1, %f83;
	add.s32 	%r165, %r4869, 110;
	cvt.rn.f32.s32 	%f84, %r165;
	setp.gt.f32 	%p110, %f1, %f84;
	add.s32 	%r166, %r4869, 108;
	cvt.rn.f32.s32 	%f85, %r166;
	setp.gt.f32 	%p111, %f1, %f85;
	and.pred  	%p112, %p109, %p111;
	selp.u32 	%r167, 1, 0, %p112;
	add.s32 	%r168, %r4869, 113;
	cvt.rn.f32.s32 	%f86, %r168;
	setp.leu.f32 	%p113, %f1, %f86;
	add.s32 	%r169, %r4869, 114;
	cvt.rn.f32.s32 	%f87, %r169;
	setp.gt.f32 	%p114, %f1, %f87;
	selp.b32 	%r170, 3, 2, %p114;
	selp.b32 	%r171, 0, %r170, %p113;
	add.s32 	%r172, %r4869, 112;
	cvt.rn.f32.s32 	%f88, %r172;
	setp.gt.f32 	%p115, %f1, %f88;
	and.pred  	%p116, %p113, %p115;
	selp.u32 	%r173, 1, 0, %p116;
	add.s32 	%r174, %r171, %r173;
	add.s32 	%r175, %r4869, 117;
	cvt.rn.f32.s32 	%f89, %r175;
	setp.leu.f32 	%p117, %f1, %f89;
	add.s32 	%r176, %r4869, 118;
	cvt.rn.f32.s32 	%f90, %r176;
	setp.gt.f32 	%p118, %f1, %f90;
	add.s32 	%r177, %r4869, 116;
	cvt.rn.f32.s32 	%f91, %r177;
	setp.gt.f32 	%p119, %f1, %f91;
	and.pred  	%p120, %p117, %p119;
	selp.u32 	%r178, 1, 0, %p120;
	add.s32 	%r179, %r4869, 121;
	cvt.rn.f32.s32 	%f92, %r179;
	setp.leu.f32 	%p121, %f1, %f92;
	add.s32 	%r180, %r4869, 122;
	cvt.rn.f32.s32 	%f93, %r180;
	setp.gt.f32 	%p122, %f1, %f93;
	selp.b32 	%r181, 3, 2, %p122;
	selp.b32 	%r182, 0, %r181, %p121;
	add.s32 	%r183, %r4869, 120;
	cvt.rn.f32.s32 	%f94, %r183;
	setp.gt.f32 	%p123, %f1, %f94;
	and.pred  	%p124, %p121, %p123;
	selp.u32 	%r184, 1, 0, %p124;
	add.s32 	%r185, %r182, %r184;
	add.s32 	%r186, %r4869, 125;
	cvt.rn.f32.s32 	%f95, %r186;
	setp.leu.f32 	%p125, %f1, %f95;
	add.s32 	%r187, %r4869, 126;
	cvt.rn.f32.s32 	%f96, %r187;
	setp.gt.f32 	%p126, %f1, %f96;
	add.s32 	%r188, %r4869, 124;
	cvt.rn.f32.s32 	%f97, %r188;
	setp.gt.f32 	%p127, %f1, %f97;
	and.pred  	%p128, %p125, %p127;
	selp.u32 	%r189, 1, 0, %p128;
	add.s32 	%r190, %r4869, 129;
	cvt.rn.f32.s32 	%f98, %r190;
	setp.leu.f32 	%p129, %f1, %f98;
	add.s32 	%r191, %r4869, 130;
	cvt.rn.f32.s32 	%f99, %r191;
	setp.gt.f32 	%p130, %f1, %f99;
	selp.b32 	%r192, 3, 2, %p130;
	selp.b32 	%r193, 0, %r192, %p129;
	add.s32 	%r194, %r4869, 128;
	cvt.rn.f32.s32 	%f100, %r194;
	setp.gt.f32 	%p131, %f1, %f100;
	and.pred  	%p132, %p129, %p131;
	selp.u32 	%r195, 1, 0, %p132;
	add.s32 	%r196, %r193, %r195;
	add.s32 	%r197, %r4869, 133;
	cvt.rn.f32.s32 	%f101, %r197;
	setp.leu.f32 	%p133, %f1, %f101;
	add.s32 	%r198, %r4869, 134;
	cvt.rn.f32.s32 	%f102, %r198;
	setp.gt.f32 	%p134, %f1, %f102;
	add.s32 	%r199, %r4869, 132;
	cvt.rn.f32.s32 	%f103, %r199;
	setp.gt.f32 	%p135, %f1, %f103;
	and.pred  	%p136, %p133, %p135;
	selp.u32 	%r200, 1, 0, %p136;
	add.s32 	%r201, %r4869, 137;
	cvt.rn.f32.s32 	%f104, %r201;
	setp.leu.f32 	%p137, %f1, %f104;
	add.s32 	%r202, %r4869, 138;
	cvt.rn.f32.s32 	%f105, %r202;
	setp.gt.f32 	%p138, %f1, %f105;
	selp.b32 	%r203, 3, 2, %p138;
	selp.b32 	%r204, 0, %r203, %p137;
	add.s32 	%r205, %r4869, 136;
	cvt.rn.f32.s32 	%f106, %r205;
	setp.gt.f32 	%p139, %f1, %f106;
	and.pred  	%p140, %p137, %p139;
	selp.u32 	%r206, 1, 0, %p140;
	add.s32 	%r207, %r204, %r206;
	add.s32 	%r208, %r4869, 141;
	cvt.rn.f32.s32 	%f107, %r208;
	setp.leu.f32 	%p141, %f1, %f107;
	add.s32 	%r209, %r4869, 142;
	cvt.rn.f32.s32 	%f108, %r209;
	setp.gt.f32 	%p142, %f1, %f108;
	add.s32 	%r210, %r4869, 140;
	cvt.rn.f32.s32 	%f109, %r210;
	setp.gt.f32 	%p143, %f1, %f109;
	and.pred  	%p144, %p141, %p143;
	selp.u32 	%r211, 1, 0, %p144;
	add.s32 	%r212, %r4869, 145;
	cvt.rn.f32.s32 	%f110, %r212;
	setp.leu.f32 	%p145, %f1, %f110;
	add.s32 	%r213, %r4869, 146;
	cvt.rn.f32.s32 	%f111, %r213;
	setp.gt.f32 	%p146, %f1, %f111;
	selp.b32 	%r214, 3, 2, %p146;
	selp.b32 	%r215, 0, %r214, %p145;
	add.s32 	%r216, %r4869, 144;
	cvt.rn.f32.s32 	%f112, %r216;
	setp.gt.f32 	%p147, %f1, %f112;
	and.pred  	%p148, %p145, %p147;
	selp.u32 	%r217, 1, 0, %p148;
	add.s32 	%r218, %r215, %r217;
	add.s32 	%r219, %r4869, 149;
	cvt.rn.f32.s32 	%f113, %r219;
	setp.leu.f32 	%p149, %f1, %f113;
	add.s32 	%r220, %r4869, 150;
	cvt.rn.f32.s32 	%f114, %r220;
	setp.gt.f32 	%p150, %f1, %f114;
	add.s32 	%r221, %r4869, 148;
	cvt.rn.f32.s32 	%f115, %r221;
	setp.gt.f32 	%p151, %f1, %f115;
	and.pred  	%p152, %p149, %p151;
	selp.u32 	%r222, 1, 0, %p152;
	add.s32 	%r223, %r4869, 153;
	cvt.rn.f32.s32 	%f116, %r223;
	setp.leu.f32 	%p153, %f1, %f116;
	add.s32 	%r224, %r4869, 154;
	cvt.rn.f32.s32 	%f117, %r224;
	setp.gt.f32 	%p154, %f1, %f117;
	selp.b32 	%r225, 3, 2, %p154;
	selp.b32 	%r226, 0, %r225, %p153;
	add.s32 	%r227, %r4869, 152;
	cvt.rn.f32.s32 	%f118, %r227;
	setp.gt.f32 	%p155, %f1, %f118;
	and.pred  	%p156, %p153, %p155;
	selp.u32 	%r228, 1, 0, %p156;
	add.s32 	%r229, %r226, %r228;
	add.s32 	%r230, %r4869, 157;
	cvt.rn.f32.s32 	%f119, %r230;
	setp.leu.f32 	%p157, %f1, %f119;
	add.s32 	%r231, %r4869, 158;
	cvt.rn.f32.s32 	%f120, %r231;
	setp.gt.f32 	%p158, %f1, %f120;
	add.s32 	%r232, %r4869, 156;
	cvt.rn.f32.s32 	%f121, %r232;
	setp.gt.f32 	%p159, %f1, %f121;
	and.pred  	%p160, %p157, %p159;
	selp.u32 	%r233, 1, 0, %p160;
	add.s32 	%r234, %r4869, 161;
	cvt.rn.f32.s32 	%f122, %r234;
	setp.leu.f32 	%p161, %f1, %f122;
	add.s32 	%r235, %r4869, 162;
	cvt.rn.f32.s32 	%f123, %r235;
	setp.gt.f32 	%p162, %f1, %f123;
	selp.b32 	%r236, 3, 2, %p162;
	selp.b32 	%r237, 0, %r236, %p161;
	add.s32 	%r238, %r4869, 160;
	cvt.rn.f32.s32 	%f124, %r238;
	setp.gt.f32 	%p163, %f1, %f124;
	and.pred  	%p164, %p161, %p163;
	selp.u32 	%r239, 1, 0, %p164;
	add.s32 	%r240, %r237, %r239;
	add.s32 	%r241, %r4869, 165;
	cvt.rn.f32.s32 	%f125, %r241;
	setp.leu.f32 	%p165, %f1, %f125;
	add.s32 	%r242, %r4869, 166;
	cvt.rn.f32.s32 	%f126, %r242;
	setp.gt.f32 	%p166, %f1, %f126;
	add.s32 	%r243, %r4869, 164;
	cvt.rn.f32.s32 	%f127, %r243;
	setp.gt.f32 	%p167, %f1, %f127;
	and.pred  	%p168, %p165, %p167;
	selp.u32 	%r244, 1, 0, %p168;
	add.s32 	%r245, %r4869, 169;
	cvt.rn.f32.s32 	%f128, %r245;
	setp.leu.f32 	%p169, %f1, %f128;
	add.s32 	%r246, %r4869, 170;
	cvt.rn.f32.s32 	%f129, %r246;
	setp.gt.f32 	%p170, %f1, %f129;
	selp.b32 	%r247, 3, 2, %p170;
	selp.b32 	%r248, 0, %r247, %p169;
	add.s32 	%r249, %r4869, 168;
	cvt.rn.f32.s32 	%f130, %r249;
	setp.gt.f32 	%p171, %f1, %f130;
	and.pred  	%p172, %p169, %p171;
	selp.u32 	%r250, 1, 0, %p172;
	add.s32 	%r251, %r248, %r250;
	add.s32 	%r252, %r4869, 173;
	cvt.rn.f32.s32 	%f131, %r252;
	setp.leu.f32 	%p173, %f1, %f131;
	add.s32 	%r253, %r4869, 174;
	cvt.rn.f32.s32 	%f132, %r253;
	setp.gt.f32 	%p174, %f1, %f132;
	add.s32 	%r254, %r4869, 172;
	cvt.rn.f32.s32 	%f133, %r254;
	setp.gt.f32 	%p175, %f1, %f133;
	and.pred  	%p176, %p173, %p175;
	selp.u32 	%r255, 1, 0, %p176;
	add.s32 	%r256, %r4869, 177;
	cvt.rn.f32.s32 	%f134, %r256;
	setp.leu.f32 	%p177, %f1, %f134;
	add.s32 	%r257, %r4869, 178;
	cvt.rn.f32.s32 	%f135, %r257;
	setp.gt.f32 	%p178, %f1, %f135;
	selp.b32 	%r258, 3, 2, %p178;
	selp.b32 	%r259, 0, %r258, %p177;
	add.s32 	%r260, %r4869, 176;
	cvt.rn.f32.s32 	%f136, %r260;
	setp.gt.f32 	%p179, %f1, %f136;
	and.pred  	%p180, %p177, %p179;
	selp.u32 	%r261, 1, 0, %p180;
	add.s32 	%r262, %r259, %r261;
	add.s32 	%r263, %r4869, 181;
	cvt.rn.f32.s32 	%f137, %r263;
	setp.leu.f32 	%p181, %f1, %f137;
	add.s32 	%r264, %r4869, 182;
	cvt.rn.f32.s32 	%f138, %r264;
	setp.gt.f32 	%p182, %f1, %f138;
	add.s32 	%r265, %r4869, 180;
	cvt.rn.f32.s32 	%f139, %r265;
	setp.gt.f32 	%p183, %f1, %f139;
	and.pred  	%p184, %p181, %p183;
	selp.u32 	%r266, 1, 0, %p184;
	add.s32 	%r267, %r4869, 185;
	cvt.rn.f32.s32 	%f140, %r267;
	setp.leu.f32 	%p185, %f1, %f140;
	add.s32 	%r268, %r4869, 186;
	cvt.rn.f32.s32 	%f141, %r268;
	setp.gt.f32 	%p186, %f1, %f141;
	selp.b32 	%r269, 3, 2, %p186;
	selp.b32 	%r270, 0, %r269, %p185;
	add.s32 	%r271, %r4869, 184;
	cvt.rn.f32.s32 	%f142, %r271;
	setp.gt.f32 	%p187, %f1, %f142;
	and.pred  	%p188, %p185, %p187;
	selp.u32 	%r272, 1, 0, %p188;
	add.s32 	%r273, %r270, %r272;
	add.s32 	%r274, %r4869, 189;
	cvt.rn.f32.s32 	%f143, %r274;
	setp.leu.f32 	%p189, %f1, %f143;
	add.s32 	%r275, %r4869, 190;
	cvt.rn.f32.s32 	%f144, %r275;
	setp.gt.f32 	%p190, %f1, %f144;
	add.s32 	%r276, %r4869, 188;
	cvt.rn.f32.s32 	%f145, %r276;
	setp.gt.f32 	%p191, %f1, %f145;
	and.pred  	%p192, %p189, %p191;
	selp.u32 	%r277, 1, 0, %p192;
	add.s32 	%r278, %r4869, 193;
	cvt.rn.f32.s32 	%f146, %r278;
	setp.leu.f32 	%p193, %f1, %f146;
	add.s32 	%r279, %r4869, 194;
	cvt.rn.f32.s32 	%f147, %r279;
	setp.gt.f32 	%p194, %f1, %f147;
	selp.b32 	%r280, 3, 2, %p194;
	selp.b32 	%r281, 0, %r280, %p193;
	add.s32 	%r282, %r4869, 192;
	cvt.rn.f32.s32 	%f148, %r282;
	setp.gt.f32 	%p195, %f1, %f148;
	and.pred  	%p196, %p193, %p195;
	selp.u32 	%r283, 1, 0, %p196;
	add.s32 	%r284, %r281, %r283;
	add.s32 	%r285, %r4869, 197;
	cvt.rn.f32.s32 	%f149, %r285;
	setp.leu.f32 	%p197, %f1, %f149;
	add.s32 	%r286, %r4869, 198;
	cvt.rn.f32.s32 	%f150, %r286;
	setp.gt.f32 	%p198, %f1, %f150;
	add.s32 	%r287, %r4869, 196;
	cvt.rn.f32.s32 	%f151, %r287;
	setp.gt.f32 	%p199, %f1, %f151;
	and.pred  	%p200, %p197, %p199;
	selp.u32 	%r288, 1, 0, %p200;
	add.s32 	%r289, %r4869, 201;
	cvt.rn.f32.s32 	%f152, %r289;
	setp.leu.f32 	%p201, %f1, %f152;
	add.s32 	%r290, %r4869, 202;
	cvt.rn.f32.s32 	%f153, %r290;
	setp.gt.f32 	%p202, %f1, %f153;
	selp.b32 	%r291, 3, 2, %p202;
	selp.b32 	%r292, 0, %r291, %p201;
	add.s32 	%r293, %r4869, 200;
	cvt.rn.f32.s32 	%f154, %r293;
	setp.gt.f32 	%p203, %f1, %f154;
	and.pred  	%p204, %p201, %p203;
	selp.u32 	%r294, 1, 0, %p204;
	add.s32 	%r295, %r292, %r294;
	add.s32 	%r296, %r4869, 205;
	cvt.rn.f32.s32 	%f155, %r296;
	setp.leu.f32 	%p205, %f1, %f155;
	add.s32 	%r297, %r4869, 206;
	cvt.rn.f32.s32 	%f156, %r297;
	setp.gt.f32 	%p206, %f1, %f156;
	add.s32 	%r298, %r4869, 204;
	cvt.rn.f32.s32 	%f157, %r298;
	setp.gt.f32 	%p207, %f1, %f157;
	and.pred  	%p208, %p205, %p207;
	selp.u32 	%r299, 1, 0, %p208;
	add.s32 	%r300, %r4869, 209;
	cvt.rn.f32.s32 	%f158, %r300;
	setp.leu.f32 	%p209, %f1, %f158;
	add.s32 	%r301, %r4869, 210;
	cvt.rn.f32.s32 	%f159, %r301;
	setp.gt.f32 	%p210, %f1, %f159;
	selp.b32 	%r302, 3, 2, %p210;
	selp.b32 	%r303, 0, %r302, %p209;
	add.s32 	%r304, %r4869, 208;
	cvt.rn.f32.s32 	%f160, %r304;
	setp.gt.f32 	%p211, %f1, %f160;
	and.pred  	%p212, %p209, %p211;
	selp.u32 	%r305, 1, 0, %p212;
	add.s32 	%r306, %r303, %r305;
	add.s32 	%r307, %r4869, 213;
	cvt.rn.f32.s32 	%f161, %r307;
	setp.leu.f32 	%p213, %f1, %f161;
	add.s32 	%r308, %r4869, 214;
	cvt.rn.f32.s32 	%f162, %r308;
	setp.gt.f32 	%p214, %f1, %f162;
	add.s32 	%r309, %r4869, 212;
	cvt.rn.f32.s32 	%f163, %r309;
	setp.gt.f32 	%p215, %f1, %f163;
	and.pred  	%p216, %p213, %p215;
	selp.u32 	%r310, 1, 0, %p216;
	add.s32 	%r311, %r4869, 217;
	cvt.rn.f32.s32 	%f164, %r311;
	setp.leu.f32 	%p217, %f1, %f164;
	add.s32 	%r312, %r4869, 218;
	cvt.rn.f32.s32 	%f165, %r312;
	setp.gt.f32 	%p218, %f1, %f165;
	selp.b32 	%r313, 3, 2, %p218;
	selp.b32 	%r314, 0, %r313, %p217;
	add.s32 	%r315, %r4869, 216;
	cvt.rn.f32.s32 	%f166, %r315;
	setp.gt.f32 	%p219, %f1, %f166;
	and.pred  	%p220, %p217, %p219;
	selp.u32 	%r316, 1, 0, %p220;
	add.s32 	%r317, %r314, %r316;
	add.s32 	%r318, %r4869, 221;
	cvt.rn.f32.s32 	%f167, %r318;
	setp.leu.f32 	%p221, %f1, %f167;
	add.s32 	%r319, %r4869, 222;
	cvt.rn.f32.s32 	%f168, %r319;
	setp.gt.f32 	%p222, %f1, %f168;
	add.s32 	%r320, %r4869, 220;
	cvt.rn.f32.s32 	%f169, %r320;
	setp.gt.f32 	%p223, %f1, %f169;
	and.pred  	%p224, %p221, %p223;
	selp.u32 	%r321, 1, 0, %p224;
	add.s32 	%r322, %r4869, 225;
	cvt.rn.f32.s32 	%f170, %r322;
	setp.leu.f32 	%p225, %f1, %f170;
	add.s32 	%r323, %r4869, 226;
	cvt.rn.f32.s32 	%f171, %r323;
	setp.gt.f32 	%p226, %f1, %f171;
	selp.b32 	%r324, 3, 2, %p226;
	selp.b32 	%r325, 0, %r324, %p225;
	add.s32 	%r326, %r4869, 224;
	cvt.rn.f32.s32 	%f172, %r326;
	setp.gt.f32 	%p227, %f1, %f172;
	and.pred  	%p228, %p225, %p227;
	selp.u32 	%r327, 1, 0, %p228;
	add.s32 	%r328, %r325, %r327;
	add.s32 	%r329, %r4869, 229;
	cvt.rn.f32.s32 	%f173, %r329;
	setp.leu.f32 	%p229, %f1, %f173;
	add.s32 	%r330, %r4869, 230;
	cvt.rn.f32.s32 	%f174, %r330;
	setp.gt.f32 	%p230, %f1, %f174;
	add.s32 	%r331, %r4869, 228;
	cvt.rn.f32.s32 	%f175, %r331;
	setp.gt.f32 	%p231, %f1, %f175;
	and.pred  	%p232, %p229, %p231;
	selp.u32 	%r332, 1, 0, %p232;
	add.s32 	%r333, %r4869, 233;
	cvt.rn.f32.s32 	%f176, %r333;
	setp.leu.f32 	%p233, %f1, %f176;
	add.s32 	%r334, %r4869, 234;
	cvt.rn.f32.s32 	%f177, %r334;
	setp.gt.f32 	%p234, %f1, %f177;
	selp.b32 	%r335, 3, 2, %p234;
	selp.b32 	%r336, 0, %r335, %p233;
	add.s32 	%r337, %r4869, 232;
	cvt.rn.f32.s32 	%f178, %r337;
	setp.gt.f32 	%p235, %f1, %f178;
	and.pred  	%p236, %p233, %p235;
	selp.u32 	%r338, 1, 0, %p236;
	add.s32 	%r339, %r336, %r338;
	add.s32 	%r340, %r4869, 237;
	cvt.rn.f32.s32 	%f179, %r340;
	setp.leu.f32 	%p237, %f1, %f179;
	add.s32 	%r341, %r4869, 238;
	cvt.rn.f32.s32 	%f180, %r341;
	setp.gt.f32 	%p238, %f1, %f180;
	add.s32 	%r342, %r4869, 236;
	cvt.rn.f32.s32 	%f181, %r342;
	setp.gt.f32 	%p239, %f1, %f181;
	and.pred  	%p240, %p237, %p239;
	selp.u32 	%r343, 1, 0, %p240;
	add.s32 	%r344, %r4869, 241;
	cvt.rn.f32.s32 	%f182, %r344;
	setp.leu.f32 	%p241, %f1, %f182;
	add.s32 	%r345, %r4869, 242;
	cvt.rn.f32.s32 	%f183, %r345;
	setp.gt.f32 	%p242, %f1, %f183;
	selp.b32 	%r346, 3, 2, %p242;
	selp.b32 	%r347, 0, %r346, %p241;
	add.s32 	%r348, %r4869, 240;
	cvt.rn.f32.s32 	%f184, %r348;
	setp.gt.f32 	%p243, %f1, %f184;
	and.pred  	%p244, %p241, %p243;
	selp.u32 	%r349, 1, 0, %p244;
	add.s32 	%r350, %r347, %r349;
	add.s32 	%r351, %r4869, 245;
	cvt.rn.f32.s32 	%f185, %r351;
	setp.leu.f32 	%p245, %f1, %f185;
	add.s32 	%r352, %r4869, 246;
	cvt.rn.f32.s32 	%f186, %r352;
	setp.gt.f32 	%p246, %f1, %f186;
	add.s32 	%r353, %r4869, 244;
	cvt.rn.f32.s32 	%f187, %r353;
	setp.gt.f32 	%p247, %f1, %f187;
	and.pred  	%p248, %p245, %p247;
	selp.u32 	%r354, 1, 0, %p248;
	add.s32 	%r355, %r4869, 249;
	cvt.rn.f32.s32 	%f188, %r355;
	setp.leu.f32 	%p249, %f1, %f188;
	add.s32 	%r356, %r4869, 250;
	cvt.rn.f32.s32 	%f189, %r356;
	setp.gt.f32 	%p250, %f1, %f189;
	selp.b32 	%r357, 3, 2, %p250;
	selp.b32 	%r358, 0, %r357, %p249;
	add.s32 	%r359, %r4869, 248;
	cvt.rn.f32.s32 	%f190, %r359;
	setp.gt.f32 	%p251, %f1, %f190;
	and.pred  	%p252, %p249, %p251;
	selp.u32 	%r360, 1, 0, %p252;
	add.s32 	%r361, %r358, %r360;
	add.s32 	%r362, %r4869, 253;
	cvt.rn.f32.s32 	%f191, %r362;
	setp.leu.f32 	%p253, %f1, %f191;
	add.s32 	%r363, %r4869, 254;
	cvt.rn.f32.s32 	%f192, %r363;
	setp.gt.f32 	%p254, %f1, %f192;
	add.s32 	%r364, %r4869, 252;
	cvt.rn.f32.s32 	%f193, %r364;
	setp.gt.f32 	%p255, %f1, %f193;
	and.pred  	%p256, %p253, %p255;
	selp.u32 	%r365, 1, 0, %p256;
	add.s32 	%r366, %r4869, 257;
	cvt.rn.f32.s32 	%f194, %r366;
	setp.leu.f32 	%p257, %f1, %f194;
	add.s32 	%r367, %r4869, 258;
	cvt.rn.f32.s32 	%f195, %r367;
	setp.gt.f32 	%p258, %f1, %f195;
	selp.b32 	%r368, 3, 2, %p258;
	selp.b32 	%r369, 0, %r368, %p257;
	add.s32 	%r370, %r4869, 256;
	cvt.rn.f32.s32 	%f196, %r370;
	setp.gt.f32 	%p259, %f1, %f196;
	and.pred  	%p260, %p257, %p259;
	selp.u32 	%r371, 1, 0, %p260;
	add.s32 	%r372, %r369, %r371;
	add.s32 	%r373, %r4869, 261;
	cvt.rn.f32.s32 	%f197, %r373;
	setp.leu.f32 	%p261, %f1, %f197;
	add.s32 	%r374, %r4869, 262;
	cvt.rn.f32.s32 	%f198, %r374;
	setp.gt.f32 	%p262, %f1, %f198;
	add.s32 	%r375, %r4869, 260;
	cvt.rn.f32.s32 	%f199, %r375;
	setp.gt.f32 	%p263, %f1, %f199;
	and.pred  	%p264, %p261, %p263;
	selp.u32 	%r376, 1, 0, %p264;
	add.s32 	%r377, %r4869, 265;
	cvt.rn.f32.s32 	%f200, %r377;
	setp.leu.f32 	%p265, %f1, %f200;
	add.s32 	%r378, %r4869, 266;
	cvt.rn.f32.s32 	%f201, %r378;
	setp.gt.f32 	%p266, %f1, %f201;
	selp.b32 	%r379, 3, 2, %p266;
	selp.b32 	%r380, 0, %r379, %p265;
	add.s32 	%r381, %r4869, 264;
	cvt.rn.f32.s32 	%f202, %r381;
	setp.gt.f32 	%p267, %f1, %f202;
	and.pred  	%p268, %p265, %p267;
	selp.u32 	%r382, 1, 0, %p268;
	add.s32 	%r383, %r380, %r382;
	add.s32 	%r384, %r4869, 269;
	cvt.rn.f32.s32 	%f203, %r384;
	setp.leu.f32 	%p269, %f1, %f203;
	add.s32 	%r385, %r4869, 270;
	cvt.rn.f32.s32 	%f204, %r385;
	setp.gt.f32 	%p270, %f1, %f204;
	add.s32 	%r386, %r4869, 268;
	cvt.rn.f32.s32 	%f205, %r386;
	setp.gt.f32 	%p271, %f1, %f205;
	and.pred  	%p272, %p269, %p271;
	selp.u32 	%r387, 1, 0, %p272;
	add.s32 	%r388, %r4869, 273;
	cvt.rn.f32.s32 	%f206, %r388;
	setp.leu.f32 	%p273, %f1, %f206;
	add.s32 	%r389, %r4869, 274;
	cvt.rn.f32.s32 	%f207, %r389;
	setp.gt.f32 	%p274, %f1, %f207;
	selp.b32 	%r390, 3, 2, %p274;
	selp.b32 	%r391, 0, %r390, %p273;
	add.s32 	%r392, %r4869, 272;
	cvt.rn.f32.s32 	%f208, %r392;
	setp.gt.f32 	%p275, %f1, %f208;
	and.pred  	%p276, %p273, %p275;
	selp.u32 	%r393, 1, 0, %p276;
	add.s32 	%r394, %r391, %r393;
	add.s32 	%r395, %r4869, 277;
	cvt.rn.f32.s32 	%f209, %r395;
	setp.leu.f32 	%p277, %f1, %f209;
	add.s32 	%r396, %r4869, 278;
	cvt.rn.f32.s32 	%f210, %r396;
	setp.gt.f32 	%p278, %f1, %f210;
	add.s32 	%r397, %r4869, 276;
	cvt.rn.f32.s32 	%f211, %r397;
	setp.gt.f32 	%p279, %f1, %f211;
	and.pred  	%p280, %p277, %p279;
	selp.u32 	%r398, 1, 0, %p280;
	add.s32 	%r399, %r4869, 281;
	cvt.rn.f32.s32 	%f212, %r399;
	setp.leu.f32 	%p281, %f1, %f212;
	add.s32 	%r400, %r4869, 282;
	cvt.rn.f32.s32 	%f213, %r400;
	setp.gt.f32 	%p282, %f1, %f213;
	selp.b32 	%r401, 3, 2, %p282;
	selp.b32 	%r402, 0, %r401, %p281;
	add.s32 	%r403, %r4869, 280;
	cvt.rn.f32.s32 	%f214, %r403;
	setp.gt.f32 	%p283, %f1, %f214;
	and.pred  	%p284, %p281, %p283;
	selp.u32 	%r404, 1, 0, %p284;
	add.s32 	%r405, %r402, %r404;
	add.s32 	%r406, %r4869, 285;
	cvt.rn.f32.s32 	%f215, %r406;
	setp.leu.f32 	%p285, %f1, %f215;
	add.s32 	%r407, %r4869, 286;
	cvt.rn.f32.s32 	%f216, %r407;
	setp.gt.f32 	%p286, %f1, %f216;
	add.s32 	%r408, %r4869, 284;
	cvt.rn.f32.s32 	%f217, %r408;
	setp.gt.f32 	%p287, %f1, %f217;
	and.pred  	%p288, %p285, %p287;
	selp.u32 	%r409, 1, 0, %p288;
	add.s32 	%r410, %r4869, 289;
	cvt.rn.f32.s32 	%f218, %r410;
	setp.leu.f32 	%p289, %f1, %f218;
	add.s32 	%r411, %r4869, 290;
	cvt.rn.f32.s32 	%f219, %r411;
	setp.gt.f32 	%p290, %f1, %f219;
	selp.b32 	%r412, 3, 2, %p290;
	selp.b32 	%r413, 0, %r412, %p289;
	add.s32 	%r414, %r4869, 288;
	cvt.rn.f32.s32 	%f220, %r414;
	setp.gt.f32 	%p291, %f1, %f220;
	and.pred  	%p292, %p289, %p291;
	selp.u32 	%r415, 1, 0, %p292;
	add.s32 	%r416, %r413, %r415;
	add.s32 	%r417, %r4869, 293;
	cvt.rn.f32.s32 	%f221, %r417;
	setp.leu.f32 	%p293, %f1, %f221;
	add.s32 	%r418, %r4869, 294;
	cvt.rn.f32.s32 	%f222, %r418;
	setp.gt.f32 	%p294, %f1, %f222;
	add.s32 	%r419, %r4869, 292;
	cvt.rn.f32.s32 	%f223, %r419;
	setp.gt.f32 	%p295, %f1, %f223;
	and.pred  	%p296, %p293, %p295;
	selp.u32 	%r420, 1, 0, %p296;
	add.s32 	%r421, %r4869, 297;
	cvt.rn.f32.s32 	%f224, %r421;
	setp.leu.f32 	%p297, %f1, %f224;
	add.s32 	%r422, %r4869, 298;
	cvt.rn.f32.s32 	%f225, %r422;
	setp.gt.f32 	%p298, %f1, %f225;
	selp.b32 	%r423, 3, 2, %p298;
	selp.b32 	%r424, 0, %r423, %p297;
	add.s32 	%r425, %r4869, 296;
	cvt.rn.f32.s32 	%f226, %r425;
	setp.gt.f32 	%p299, %f1, %f226;
	and.pred  	%p300, %p297, %p299;
	selp.u32 	%r426, 1, 0, %p300;
	add.s32 	%r427, %r424, %r426;
	add.s32 	%r428, %r4869, 301;
	cvt.rn.f32.s32 	%f227, %r428;
	setp.leu.f32 	%p301, %f1, %f227;
	add.s32 	%r429, %r4869, 302;
	cvt.rn.f32.s32 	%f228, %r429;
	setp.gt.f32 	%p302, %f1, %f228;
	add.s32 	%r430, %r4869, 300;
	cvt.rn.f32.s32 	%f229, %r430;
	setp.gt.f32 	%p303, %f1, %f229;
	and.pred  	%p304, %p301, %p303;
	selp.u32 	%r431, 1, 0, %p304;
	add.s32 	%r432, %r4869, 305;
	cvt.rn.f32.s32 	%f230, %r432;
	setp.leu.f32 	%p305, %f1, %f230;
	add.s32 	%r433, %r4869, 306;
	cvt.rn.f32.s32 	%f231, %r433;
	setp.gt.f32 	%p306, %f1, %f231;
	selp.b32 	%r434, 3, 2, %p306;
	selp.b32 	%r435, 0, %r434, %p305;
	add.s32 	%r436, %r4869, 304;
	cvt.rn.f32.s32 	%f232, %r436;
	setp.gt.f32 	%p307, %f1, %f232;
	and.pred  	%p308, %p305, %p307;
	selp.u32 	%r437, 1, 0, %p308;
	add.s32 	%r438, %r435, %r437;
	add.s32 	%r439, %r4869, 309;
	cvt.rn.f32.s32 	%f233, %r439;
	setp.leu.f32 	%p309, %f1, %f233;
	add.s32 	%r440, %r4869, 310;
	cvt.rn.f32.s32 	%f234, %r440;
	setp.gt.f32 	%p310, %f1, %f234;
	add.s32 	%r441, %r4869, 308;
	cvt.rn.f32.s32 	%f235, %r441;
	setp.gt.f32 	%p311, %f1, %f235;
	and.pred  	%p312, %p309, %p311;
	selp.u32 	%r442, 1, 0, %p312;
	add.s32 	%r443, %r4869, 313;
	cvt.rn.f32.s32 	%f236, %r443;
	setp.leu.f32 	%p313, %f1, %f236;
	add.s32 	%r444, %r4869, 314;
	cvt.rn.f32.s32 	%f237, %r444;
	setp.gt.f32 	%p314, %f1, %f237;
	selp.b32 	%r445, 3, 2, %p314;
	selp.b32 	%r446, 0, %r445, %p313;
	add.s32 	%r447, %r4869, 312;
	cvt.rn.f32.s32 	%f238, %r447;
	setp.gt.f32 	%p315, %f1, %f238;
	and.pred  	%p316, %p313, %p315;
	selp.u32 	%r448, 1, 0, %p316;
	add.s32 	%r449, %r446, %r448;
	add.s32 	%r450, %r4869, 317;
	cvt.rn.f32.s32 	%f239, %r450;
	setp.leu.f32 	%p317, %f1, %f239;
	add.s32 	%r451, %r4869, 318;
	cvt.rn.f32.s32 	%f240, %r451;
	setp.gt.f32 	%p318, %f1, %f240;
	add.s32 	%r452, %r4869, 316;
	cvt.rn.f32.s32 	%f241, %r452;
	setp.gt.f32 	%p319, %f1, %f241;
	and.pred  	%p320, %p317, %p319;
	selp.u32 	%r453, 1, 0, %p320;
	add.s32 	%r454, %r4869, 321;
	cvt.rn.f32.s32 	%f242, %r454;
	setp.leu.f32 	%p321, %f1, %f242;
	add.s32 	%r455, %r4869, 322;
	cvt.rn.f32.s32 	%f243, %r455;
	setp.gt.f32 	%p322, %f1, %f243;
	selp.b32 	%r456, 3, 2, %p322;
	selp.b32 	%r457, 0, %r456, %p321;
	add.s32 	%r458, %r4869, 320;
	cvt.rn.f32.s32 	%f244, %r458;
	setp.gt.f32 	%p323, %f1, %f244;
	and.pred  	%p324, %p321, %p323;
	selp.u32 	%r459, 1, 0, %p324;
	add.s32 	%r460, %r457, %r459;
	add.s32 	%r461, %r4869, 325;
	cvt.rn.f32.s32 	%f245, %r461;
	setp.leu.f32 	%p325, %f1, %f245;
	add.s32 	%r462, %r4869, 326;
	cvt.rn.f32.s32 	%f246, %r462;
	setp.gt.f32 	%p326, %f1, %f246;
	add.s32 	%r463, %r4869, 324;
	cvt.rn.f32.s32 	%f247, %r463;
	setp.gt.f32 	%p327, %f1, %f247;
	and.pred  	%p328, %p325, %p327;
	selp.u32 	%r464, 1, 0, %p328;
	add.s32 	%r465, %r4869, 329;
	cvt.rn.f32.s32 	%f248, %r465;
	setp.leu.f32 	%p329, %f1, %f248;
	add.s32 	%r466, %r4869, 330;
	cvt.rn.f32.s32 	%f249, %r466;
	setp.gt.f32 	%p330, %f1, %f249;
	selp.b32 	%r467, 3, 2, %p330;
	selp.b32 	%r468, 0, %r467, %p329;
	add.s32 	%r469, %r4869, 328;
	cvt.rn.f32.s32 	%f250, %r469;
	setp.gt.f32 	%p331, %f1, %f250;
	and.pred  	%p332, %p329, %p331;
	selp.u32 	%r470, 1, 0, %p332;
	add.s32 	%r471, %r468, %r470;
	add.s32 	%r472, %r4869, 333;
	cvt.rn.f32.s32 	%f251, %r472;
	setp.leu.f32 	%p333, %f1, %f251;
	add.s32 	%r473, %r4869, 334;
	cvt.rn.f32.s32 	%f252, %r473;
	setp.gt.f32 	%p334, %f1, %f252;
	add.s32 	%r474, %r4869, 332;
	cvt.rn.f32.s32 	%f253, %r474;
	setp.gt.f32 	%p335, %f1, %f253;
	and.pred  	%p336, %p333, %p335;
	selp.u32 	%r475, 1, 0, %p336;
	add.s32 	%r476, %r4869, 337;
	cvt.rn.f32.s32 	%f254, %r476;
	setp.leu.f32 	%p337, %f1, %f254;
	add.s32 	%r477, %r4869, 338;
	cvt.rn.f32.s32 	%f255, %r477;
	setp.gt.f32 	%p338, %f1, %f255;
	selp.b32 	%r478, 3, 2, %p338;
	selp.b32 	%r479, 0, %r478, %p337;
	add.s32 	%r480, %r4869, 336;
	cvt.rn.f32.s32 	%f256, %r480;
	setp.gt.f32 	%p339, %f1, %f256;
	and.pred  	%p340, %p337, %p339;
	selp.u32 	%r481, 1, 0, %p340;
	add.s32 	%r482, %r479, %r481;
	add.s32 	%r483, %r4869, 341;
	cvt.rn.f32.s32 	%f257, %r483;
	setp.leu.f32 	%p341, %f1, %f257;
	add.s32 	%r484, %r4869, 342;
	cvt.rn.f32.s32 	%f258, %r484;
	setp.gt.f32 	%p342, %f1, %f258;
	add.s32 	%r485, %r4869, 340;
	cvt.rn.f32.s32 	%f259, %r485;
	setp.gt.f32 	%p343, %f1, %f259;
	and.pred  	%p344, %p341, %p343;
	selp.u32 	%r486, 1, 0, %p344;
	add.s32 	%r487, %r4869, 345;
	cvt.rn.f32.s32 	%f260, %r487;
	setp.leu.f32 	%p345, %f1, %f260;
	add.s32 	%r488, %r4869, 346;
	cvt.rn.f32.s32 	%f261, %r488;
	setp.gt.f32 	%p346, %f1, %f261;
	selp.b32 	%r489, 3, 2, %p346;
	selp.b32 	%r490, 0, %r489, %p345;
	add.s32 	%r491, %r4869, 344;
	cvt.rn.f32.s32 	%f262, %r491;
	setp.gt.f32 	%p347, %f1, %f262;
	and.pred  	%p348, %p345, %p347;
	selp.u32 	%r492, 1, 0, %p348;
	add.s32 	%r493, %r490, %r492;
	add.s32 	%r494, %r4869, 349;
	cvt.rn.f32.s32 	%f263, %r494;
	setp.leu.f32 	%p349, %f1, %f263;
	add.s32 	%r495, %r4869, 350;
	cvt.rn.f32.s32 	%f264, %r495;
	setp.gt.f32 	%p350, %f1, %f264;
	add.s32 	%r496, %r4869, 348;
	cvt.rn.f32.s32 	%f265, %r496;
	setp.gt.f32 	%p351, %f1, %f265;
	and.pred  	%p352, %p349, %p351;
	selp.u32 	%r497, 1, 0, %p352;
	add.s32 	%r498, %r4869, 353;
	cvt.rn.f32.s32 	%f266, %r498;
	setp.leu.f32 	%p353, %f1, %f266;
	add.s32 	%r499, %r4869, 354;
	cvt.rn.f32.s32 	%f267, %r499;
	setp.gt.f32 	%p354, %f1, %f267;
	selp.b32 	%r500, 3, 2, %p354;
	selp.b32 	%r501, 0, %r500, %p353;
	add.s32 	%r502, %r4869, 352;
	cvt.rn.f32.s32 	%f268, %r502;
	setp.gt.f32 	%p355, %f1, %f268;
	and.pred  	%p356, %p353, %p355;
	selp.u32 	%r503, 1, 0, %p356;
	add.s32 	%r504, %r501, %r503;
	add.s32 	%r505, %r4869, 357;
	cvt.rn.f32.s32 	%f269, %r505;
	setp.leu.f32 	%p357, %f1, %f269;
	add.s32 	%r506, %r4869, 358;
	cvt.rn.f32.s32 	%f270, %r506;
	setp.gt.f32 	%p358, %f1, %f270;
	add.s32 	%r507, %r4869, 356;
	cvt.rn.f32.s32 	%f271, %r507;
	setp.gt.f32 	%p359, %f1, %f271;
	and.pred  	%p360, %p357, %p359;
	selp.u32 	%r508, 1, 0, %p360;
	add.s32 	%r509, %r4869, 361;
	cvt.rn.f32.s32 	%f272, %r509;
	setp.leu.f32 	%p361, %f1, %f272;
	add.s32 	%r510, %r4869, 362;
	cvt.rn.f32.s32 	%f273, %r510;
	setp.gt.f32 	%p362, %f1, %f273;
	selp.b32 	%r511, 3, 2, %p362;
	selp.b32 	%r512, 0, %r511, %p361;
	add.s32 	%r513, %r4869, 360;
	cvt.rn.f32.s32 	%f274, %r513;
	setp.gt.f32 	%p363, %f1, %f274;
	and.pred  	%p364, %p361, %p363;
	selp.u32 	%r514, 1, 0, %p364;
	add.s32 	%r515, %r512, %r514;
	add.s32 	%r516, %r4869, 365;
	cvt.rn.f32.s32 	%f275, %r516;
	setp.leu.f32 	%p365, %f1, %f275;
	add.s32 	%r517, %r4869, 366;
	cvt.rn.f32.s32 	%f276, %r517;
	setp.gt.f32 	%p366, %f1, %f276;
	add.s32 	%r518, %r4869, 364;
	cvt.rn.f32.s32 	%f277, %r518;
	setp.gt.f32 	%p367, %f1, %f277;
	and.pred  	%p368, %p365, %p367;
	selp.u32 	%r519, 1, 0, %p368;
	add.s32 	%r520, %r4869, 369;
	cvt.rn.f32.s32 	%f278, %r520;
	setp.leu.f32 	%p369, %f1, %f278;
	add.s32 	%r521, %r4869, 370;
	cvt.rn.f32.s32 	%f279, %r521;
	setp.gt.f32 	%p370, %f1, %f279;
	selp.b32 	%r522, 3, 2, %p370;
	selp.b32 	%r523, 0, %r522, %p369;
	add.s32 	%r524, %r4869, 368;
	cvt.rn.f32.s32 	%f280, %r524;
	setp.gt.f32 	%p371, %f1, %f280;
	and.pred  	%p372, %p369, %p371;
	selp.u32 	%r525, 1, 0, %p372;
	add.s32 	%r526, %r523, %r525;
	add.s32 	%r527, %r4869, 373;
	cvt.rn.f32.s32 	%f281, %r527;
	setp.leu.f32 	%p373, %f1, %f281;
	add.s32 	%r528, %r4869, 374;
	cvt.rn.f32.s32 	%f282, %r528;
	setp.gt.f32 	%p374, %f1, %f282;
	add.s32 	%r529, %r4869, 372;
	cvt.rn.f32.s32 	%f283, %r529;
	setp.gt.f32 	%p375, %f1, %f283;
	and.pred  	%p376, %p373, %p375;
	selp.u32 	%r530, 1, 0, %p376;
	add.s32 	%r531, %r4869, 377;
	cvt.rn.f32.s32 	%f284, %r531;
	setp.leu.f32 	%p377, %f1, %f284;
	add.s32 	%r532, %r4869, 378;
	cvt.rn.f32.s32 	%f285, %r532;
	setp.gt.f32 	%p378, %f1, %f285;
	selp.b32 	%r533, 3, 2, %p378;
	selp.b32 	%r534, 0, %r533, %p377;
	add.s32 	%r535, %r4869, 376;
	cvt.rn.f32.s32 	%f286, %r535;
	setp.gt.f32 	%p379, %f1, %f286;
	and.pred  	%p380, %p377, %p379;
	selp.u32 	%r536, 1, 0, %p380;
	add.s32 	%r537, %r534, %r536;
	add.s32 	%r538, %r4869, 381;
	cvt.rn.f32.s32 	%f287, %r538;
	setp.leu.f32 	%p381, %f1, %f287;
	add.s32 	%r539, %r4869, 382;
	cvt.rn.f32.s32 	%f288, %r539;
	setp.gt.f32 	%p382, %f1, %f288;
	add.s32 	%r540, %r4869, 380;
	cvt.rn.f32.s32 	%f289, %r540;
	setp.gt.f32 	%p383, %f1, %f289;
	and.pred  	%p384, %p381, %p383;
	selp.u32 	%r541, 1, 0, %p384;
	add.s32 	%r542, %r4869, 385;
	cvt.rn.f32.s32 	%f290, %r542;
	setp.leu.f32 	%p385, %f1, %f290;
	add.s32 	%r543, %r4869, 386;
	cvt.rn.f32.s32 	%f291, %r543;
	setp.gt.f32 	%p386, %f1, %f291;
	selp.b32 	%r544, 3, 2, %p386;
	selp.b32 	%r545, 0, %r544, %p385;
	add.s32 	%r546, %r4869, 384;
	cvt.rn.f32.s32 	%f292, %r546;
	setp.gt.f32 	%p387, %f1, %f292;
	and.pred  	%p388, %p385, %p387;
	selp.u32 	%r547, 1, 0, %p388;
	add.s32 	%r548, %r545, %r547;
	add.s32 	%r549, %r4869, 389;
	cvt.rn.f32.s32 	%f293, %r549;
	setp.leu.f32 	%p389, %f1, %f293;
	add.s32 	%r550, %r4869, 390;
	cvt.rn.f32.s32 	%f294, %r550;
	setp.gt.f32 	%p390, %f1, %f294;
	add.s32 	%r551, %r4869, 388;
	cvt.rn.f32.s32 	%f295, %r551;
	setp.gt.f32 	%p391, %f1, %f295;
	and.pred  	%p392, %p389, %p391;
	selp.u32 	%r552, 1, 0, %p392;
	add.s32 	%r553, %r4869, 393;
	cvt.rn.f32.s32 	%f296, %r553;
	setp.leu.f32 	%p393, %f1, %f296;
	add.s32 	%r554, %r4869, 394;
	cvt.rn.f32.s32 	%f297, %r554;
	setp.gt.f32 	%p394, %f1, %f297;
	selp.b32 	%r555, 3, 2, %p394;
	selp.b32 	%r556, 0, %r555, %p393;
	add.s32 	%r557, %r4869, 392;
	cvt.rn.f32.s32 	%f298, %r557;
	setp.gt.f32 	%p395, %f1, %f298;
	and.pred  	%p396, %p393, %p395;
	selp.u32 	%r558, 1, 0, %p396;
	add.s32 	%r559, %r556, %r558;
	add.s32 	%r560, %r4869, 397;
	cvt.rn.f32.s32 	%f299, %r560;
	setp.leu.f32 	%p397, %f1, %f299;
	add.s32 	%r561, %r4869, 398;
	cvt.rn.f32.s32 	%f300, %r561;
	setp.gt.f32 	%p398, %f1, %f300;
	add.s32 	%r562, %r4869, 396;
	cvt.rn.f32.s32 	%f301, %r562;
	setp.gt.f32 	%p399, %f1, %f301;
	and.pred  	%p400, %p397, %p399;
	selp.u32 	%r563, 1, 0, %p400;
	add.s32 	%r564, %r4869, 401;
	cvt.rn.f32.s32 	%f302, %r564;
	setp.leu.f32 	%p401, %f1, %f302;
	add.s32 	%r565, %r4869, 402;
	cvt.rn.f32.s32 	%f303, %r565;
	setp.gt.f32 	%p402, %f1, %f303;
	selp.b32 	%r566, 3, 2, %p402;
	selp.b32 	%r567, 0, %r566, %p401;
	add.s32 	%r568, %r4869, 400;
	cvt.rn.f32.s32 	%f304, %r568;
	setp.gt.f32 	%p403, %f1, %f304;
	and.pred  	%p404, %p401, %p403;
	selp.u32 	%r569, 1, 0, %p404;
	add.s32 	%r570, %r567, %r569;
	add.s32 	%r571, %r4869, 405;
	cvt.rn.f32.s32 	%f305, %r571;
	setp.leu.f32 	%p405, %f1, %f305;
	add.s32 	%r572, %r4869, 406;
	cvt.rn.f32.s32 	%f306, %r572;
	setp.gt.f32 	%p406, %f1, %f306;
	add.s32 	%r573, %r4869, 404;
	cvt.rn.f32.s32 	%f307, %r573;
	setp.gt.f32 	%p407, %f1, %f307;
	and.pred  	%p408, %p405, %p407;
	selp.u32 	%r574, 1, 0, %p408;
	add.s32 	%r575, %r4869, 409;
	cvt.rn.f32.s32 	%f308, %r575;
	setp.leu.f32 	%p409, %f1, %f308;
	add.s32 	%r576, %r4869, 410;
	cvt.rn.f32.s32 	%f309, %r576;
	setp.gt.f32 	%p410, %f1, %f309;
	selp.b32 	%r577, 3, 2, %p410;
	selp.b32 	%r578, 0, %r577, %p409;
	add.s32 	%r579, %r4869, 408;
	cvt.rn.f32.s32 	%f310, %r579;
	setp.gt.f32 	%p411, %f1, %f310;
	and.pred  	%p412, %p409, %p411;
	selp.u32 	%r580, 1, 0, %p412;
	add.s32 	%r581, %r578, %r580;
	add.s32 	%r582, %r4869, 413;
	cvt.rn.f32.s32 	%f311, %r582;
	setp.leu.f32 	%p413, %f1, %f311;
	add.s32 	%r583, %r4869, 414;
	cvt.rn.f32.s32 	%f312, %r583;
	setp.gt.f32 	%p414, %f1, %f312;
	add.s32 	%r584, %r4869, 412;
	cvt.rn.f32.s32 	%f313, %r584;
	setp.gt.f32 	%p415, %f1, %f313;
	and.pred  	%p416, %p413, %p415;
	selp.u32 	%r585, 1, 0, %p416;
	add.s32 	%r586, %r4869, 417;
	cvt.rn.f32.s32 	%f314, %r586;
	setp.leu.f32 	%p417, %f1, %f314;
	add.s32 	%r587, %r4869, 418;
	cvt.rn.f32.s32 	%f315, %r587;
	setp.gt.f32 	%p418, %f1, %f315;
	selp.b32 	%r588, 3, 2, %p418;
	selp.b32 	%r589, 0, %r588, %p417;
	add.s32 	%r590, %r4869, 416;
	cvt.rn.f32.s32 	%f316, %r590;
	setp.gt.f32 	%p419, %f1, %f316;
	and.pred  	%p420, %p417, %p419;
	selp.u32 	%r591, 1, 0, %p420;
	add.s32 	%r592, %r589, %r591;
	add.s32 	%r593, %r4869, 421;
	cvt.rn.f32.s32 	%f317, %r593;
	setp.leu.f32 	%p421, %f1, %f317;
	add.s32 	%r594, %r4869, 422;
	cvt.rn.f32.s32 	%f318, %r594;
	setp.gt.f32 	%p422, %f1, %f318;
	add.s32 	%r595, %r4869, 420;
	cvt.rn.f32.s32 	%f319, %r595;
	setp.gt.f32 	%p423, %f1, %f319;
	and.pred  	%p424, %p421, %p423;
	selp.u32 	%r596, 1, 0, %p424;
	add.s32 	%r597, %r4869, 425;
	cvt.rn.f32.s32 	%f320, %r597;
	setp.leu.f32 	%p425, %f1, %f320;
	add.s32 	%r598, %r4869, 426;
	cvt.rn.f32.s32 	%f321, %r598;
	setp.gt.f32 	%p426, %f1, %f321;
	selp.b32 	%r599, 3, 2, %p426;
	selp.b32 	%r600, 0, %r599, %p425;
	add.s32 	%r601, %r4869, 424;
	cvt.rn.f32.s32 	%f322, %r601;
	setp.gt.f32 	%p427, %f1, %f322;
	and.pred  	%p428, %p425, %p427;
	selp.u32 	%r602, 1, 0, %p428;
	add.s32 	%r603, %r600, %r602;
	add.s32 	%r604, %r4869, 429;
	cvt.rn.f32.s32 	%f323, %r604;
	setp.leu.f32 	%p429, %f1, %f323;
	add.s32 	%r605, %r4869, 430;
	cvt.rn.f32.s32 	%f324, %r605;
	setp.gt.f32 	%p430, %f1, %f324;
	add.s32 	%r606, %r4869, 428;
	cvt.rn.f32.s32 	%f325, %r606;
	setp.gt.f32 	%p431, %f1, %f325;
	and.pred  	%p432, %p429, %p431;
	selp.u32 	%r607, 1, 0, %p432;
	add.s32 	%r608, %r4869, 433;
	cvt.rn.f32.s32 	%f326, %r608;
	setp.leu.f32 	%p433, %f1, %f326;
	add.s32 	%r609, %r4869, 434;
	cvt.rn.f32.s32 	%f327, %r609;
	setp.gt.f32 	%p434, %f1, %f327;
	selp.b32 	%r610, 3, 2, %p434;
	selp.b32 	%r611, 0, %r610, %p433;
	add.s32 	%r612, %r4869, 432;
	cvt.rn.f32.s32 	%f328, %r612;
	setp.gt.f32 	%p435, %f1, %f328;
	and.pred  	%p436, %p433, %p435;
	selp.u32 	%r613, 1, 0, %p436;
	add.s32 	%r614, %r611, %r613;
	add.s32 	%r615, %r4869, 437;
	cvt.rn.f32.s32 	%f329, %r615;
	setp.leu.f32 	%p437, %f1, %f329;
	add.s32 	%r616, %r4869, 438;
	cvt.rn.f32.s32 	%f330, %r616;
	setp.gt.f32 	%p438, %f1, %f330;
	add.s32 	%r617, %r4869, 436;
	cvt.rn.f32.s32 	%f331, %r617;
	setp.gt.f32 	%p439, %f1, %f331;
	and.pred  	%p440, %p437, %p439;
	selp.u32 	%r618, 1, 0, %p440;
	add.s32 	%r619, %r4869, 441;
	cvt.rn.f32.s32 	%f332, %r619;
	setp.leu.f32 	%p441, %f1, %f332;
	add.s32 	%r620, %r4869, 442;
	cvt.rn.f32.s32 	%f333, %r620;
	setp.gt.f32 	%p442, %f1, %f333;
	selp.b32 	%r621, 3, 2, %p442;
	selp.b32 	%r622, 0, %r621, %p441;
	add.s32 	%r623, %r4869, 440;
	cvt.rn.f32.s32 	%f334, %r623;
	setp.gt.f32 	%p443, %f1, %f334;
	and.pred  	%p444, %p441, %p443;
	selp.u32 	%r624, 1, 0, %p444;
	add.s32 	%r625, %r622, %r624;
	add.s32 	%r626, %r4869, 445;
	cvt.rn.f32.s32 	%f335, %r626;
	setp.leu.f32 	%p445, %f1, %f335;
	add.s32 	%r627, %r4869, 446;
	cvt.rn.f32.s32 	%f336, %r627;
	setp.gt.f32 	%p446, %f1, %f336;
	add.s32 	%r628, %r4869, 444;
	cvt.rn.f32.s32 	%f337, %r628;
	setp.gt.f32 	%p447, %f1, %f337;
	and.pred  	%p448, %p445, %p447;
	selp.u32 	%r629, 1, 0, %p448;
	add.s32 	%r630, %r4869, 449;
	cvt.rn.f32.s32 	%f338, %r630;
	setp.leu.f32 	%p449, %f1, %f338;
	add.s32 	%r631, %r4869, 450;
	cvt.rn.f32.s32 	%f339, %r631;
	setp.gt.f32 	%p450, %f1, %f339;
	selp.b32 	%r632, 3, 2, %p450;
	selp.b32 	%r633, 0, %r632, %p449;
	add.s32 	%r634, %r4869, 448;
	cvt.rn.f32.s32 	%f340, %r634;
	setp.gt.f32 	%p451, %f1, %f340;
	and.pred  	%p452, %p449, %p451;
	selp.u32 	%r635, 1, 0, %p452;
	add.s32 	%r636, %r633, %r635;
	add.s32 	%r637, %r4869, 453;
	cvt.rn.f32.s32 	%f341, %r637;
	setp.leu.f32 	%p453, %f1, %f341;
	add.s32 	%r638, %r4869, 454;
	cvt.rn.f32.s32 	%f342, %r638;
	setp.gt.f32 	%p454, %f1, %f342;
	add.s32 	%r639, %r4869, 452;
	cvt.rn.f32.s32 	%f343, %r639;
	setp.gt.f32 	%p455, %f1, %f343;
	and.pred  	%p456, %p453, %p455;
	selp.u32 	%r640, 1, 0, %p456;
	add.s32 	%r641, %r4869, 457;
	cvt.rn.f32.s32 	%f344, %r641;
	setp.leu.f32 	%p457, %f1, %f344;
	add.s32 	%r642, %r4869, 458;
	cvt.rn.f32.s32 	%f345, %r642;
	setp.gt.f32 	%p458, %f1, %f345;
	selp.b32 	%r643, 3, 2, %p458;
	selp.b32 	%r644, 0, %r643, %p457;
	add.s32 	%r645, %r4869, 456;
	cvt.rn.f32.s32 	%f346, %r645;
	setp.gt.f32 	%p459, %f1, %f346;
	and.pred  	%p460, %p457, %p459;
	selp.u32 	%r646, 1, 0, %p460;
	add.s32 	%r647, %r644, %r646;
	add.s32 	%r648, %r4869, 461;
	cvt.rn.f32.s32 	%f347, %r648;
	setp.leu.f32 	%p461, %f1, %f347;
	add.s32 	%r649, %r4869, 462;
	cvt.rn.f32.s32 	%f348, %r649;
	setp.gt.f32 	%p462, %f1, %f348;
	add.s32 	%r650, %r4869, 460;
	cvt.rn.f32.s32 	%f349, %r650;
	setp.gt.f32 	%p463, %f1, %f349;
	and.pred  	%p464, %p461, %p463;
	selp.u32 	%r651, 1, 0, %p464;
	add.s32 	%r652, %r4869, 465;
	cvt.rn.f32.s32 	%f350, %r652;
	setp.leu.f32 	%p465, %f1, %f350;
	add.s32 	%r653, %r4869, 466;
	cvt.rn.f32.s32 	%f351, %r653;
	setp.gt.f32 	%p466, %f1, %f351;
	selp.b32 	%r654, 3, 2, %p466;
	selp.b32 	%r655, 0, %r654, %p465;
	add.s32 	%r656, %r4869, 464;
	cvt.rn.f32.s32 	%f352, %r656;
	setp.gt.f32 	%p467, %f1, %f352;
	and.pred  	%p468, %p465, %p467;
	selp.u32 	%r657, 1, 0, %p468;
	add.s32 	%r658, %r655, %r657;
	add.s32 	%r659, %r4869, 469;
	cvt.rn.f32.s32 	%f353, %r659;
	setp.leu.f32 	%p469, %f1, %f353;
	add.s32 	%r660, %r4869, 470;
	cvt.rn.f32.s32 	%f354, %r660;
	setp.gt.f32 	%p470, %f1, %f354;
	add.s32 	%r661, %r4869, 468;
	cvt.rn.f32.s32 	%f355, %r661;
	setp.gt.f32 	%p471, %f1, %f355;
	and.pred  	%p472, %p469, %p471;
	selp.u32 	%r662, 1, 0, %p472;
	add.s32 	%r663, %r4869, 473;
	cvt.rn.f32.s32 	%f356, %r663;
	setp.leu.f32 	%p473, %f1, %f356;
	add.s32 	%r664, %r4869, 474;
	cvt.rn.f32.s32 	%f357, %r664;
	setp.gt.f32 	%p474, %f1, %f357;
	selp.b32 	%r665, 3, 2, %p474;
	selp.b32 	%r666, 0, %r665, %p473;
	add.s32 	%r667, %r4869, 472;
	cvt.rn.f32.s32 	%f358, %r667;
	setp.gt.f32 	%p475, %f1, %f358;
	and.pred  	%p476, %p473, %p475;
	selp.u32 	%r668, 1, 0, %p476;
	add.s32 	%r669, %r666, %r668;
	add.s32 	%r670, %r4869, 477;
	cvt.rn.f32.s32 	%f359, %r670;
	setp.leu.f32 	%p477, %f1, %f359;
	add.s32 	%r671, %r4869, 478;
	cvt.rn.f32.s32 	%f360, %r671;
	setp.gt.f32 	%p478, %f1, %f360;
	add.s32 	%r672, %r4869, 476;
	cvt.rn.f32.s32 	%f361, %r672;
	setp.gt.f32 	%p479, %f1, %f361;
	and.pred  	%p480, %p477, %p479;
	selp.u32 	%r673, 1, 0, %p480;
	add.s32 	%r674, %r4869, 481;
	cvt.rn.f32.s32 	%f362, %r674;
	setp.leu.f32 	%p481, %f1, %f362;
	add.s32 	%r675, %r4869, 482;
	cvt.rn.f32.s32 	%f363, %r675;
	setp.gt.f32 	%p482, %f1, %f363;
	selp.b32 	%r676, 3, 2, %p482;
	selp.b32 	%r677, 0, %r676, %p481;
	add.s32 	%r678, %r4869, 480;
	cvt.rn.f32.s32 	%f364, %r678;
	setp.gt.f32 	%p483, %f1, %f364;
	and.pred  	%p484, %p481, %p483;
	selp.u32 	%r679, 1, 0, %p484;
	add.s32 	%r680, %r677, %r679;
	add.s32 	%r681, %r4869, 485;
	cvt.rn.f32.s32 	%f365, %r681;
	setp.leu.f32 	%p485, %f1, %f365;
	add.s32 	%r682, %r4869, 486;
	cvt.rn.f32.s32 	%f366, %r682;
	setp.gt.f32 	%p486, %f1, %f366;
	add.s32 	%r683, %r4869, 484;
	cvt.rn.f32.s32 	%f367, %r683;
	setp.gt.f32 	%p487, %f1, %f367;
	and.pred  	%p488, %p485, %p487;
	selp.u32 	%r684, 1, 0, %p488;
	add.s32 	%r685, %r4869, 489;
	cvt.rn.f32.s32 	%f368, %r685;
	setp.leu.f32 	%p489, %f1, %f368;
	add.s32 	%r686, %r4869, 490;
	cvt.rn.f32.s32 	%f369, %r686;
	setp.gt.f32 	%p490, %f1, %f369;
	selp.b32 	%r687, 3, 2, %p490;
	selp.b32 	%r688, 0, %r687, %p489;
	add.s32 	%r689, %r4869, 488;
	cvt.rn.f32.s32 	%f370, %r689;
	setp.gt.f32 	%p491, %f1, %f370;
	and.pred  	%p492, %p489, %p491;
	selp.u32 	%r690, 1, 0, %p492;
	add.s32 	%r691, %r688, %r690;
	add.s32 	%r692, %r4869, 493;
	cvt.rn.f32.s32 	%f371, %r692;
	setp.leu.f32 	%p493, %f1, %f371;
	add.s32 	%r693, %r4869, 494;
	cvt.rn.f32.s32 	%f372, %r693;
	setp.gt.f32 	%p494, %f1, %f372;
	add.s32 	%r694, %r4869, 492;
	cvt.rn.f32.s32 	%f373, %r694;
	setp.gt.f32 	%p495, %f1, %f373;
	and.pred  	%p496, %p493, %p495;
	selp.u32 	%r695, 1, 0, %p496;
	add.s32 	%r696, %r4869, 497;
	cvt.rn.f32.s32 	%f374, %r696;
	setp.leu.f32 	%p497, %f1, %f374;
	add.s32 	%r697, %r4869, 498;
	cvt.rn.f32.s32 	%f375, %r697;
	setp.gt.f32 	%p498, %f1, %f375;
	selp.b32 	%r698, 3, 2, %p498;
	selp.b32 	%r699, 0, %r698, %p497;
	add.s32 	%r700, %r4869, 496;
	cvt.rn.f32.s32 	%f376, %r700;
	setp.gt.f32 	%p499, %f1, %f376;
	and.pred  	%p500, %p497, %p499;
	selp.u32 	%r701, 1, 0, %p500;
	add.s32 	%r702, %r699, %r701;
	add.s32 	%r703, %r4869, 501;
	cvt.rn.f32.s32 	%f377, %r703;
	setp.leu.f32 	%p501, %f1, %f377;
	add.s32 	%r704, %r4869, 502;
	cvt.rn.f32.s32 	%f378, %r704;
	setp.gt.f32 	%p502, %f1, %f378;
	add.s32 	%r705, %r4869, 500;
	cvt.rn.f32.s32 	%f379, %r705;
	setp.gt.f32 	%p503, %f1, %f379;
	and.pred  	%p504, %p501, %p503;
	selp.u32 	%r706, 1, 0, %p504;
	add.s32 	%r707, %r4869, 505;
	cvt.rn.f32.s32 	%f380, %r707;
	setp.leu.f32 	%p505, %f1, %f380;
	add.s32 	%r708, %r4869, 506;
	cvt.rn.f32.s32 	%f381, %r708;
	setp.gt.f32 	%p506, %f1, %f381;
	selp.b32 	%r709, 3, 2, %p506;
	selp.b32 	%r710, 0, %r709, %p505;
	add.s32 	%r711, %r4869, 504;
	cvt.rn.f32.s32 	%f382, %r711;
	setp.gt.f32 	%p507, %f1, %f382;
	and.pred  	%p508, %p505, %p507;
	selp.u32 	%r712, 1, 0, %p508;
	add.s32 	%r713, %r710, %r712;
	add.s32 	%r714, %r4869, 509;
	cvt.rn.f32.s32 	%f383, %r714;
	setp.leu.f32 	%p509, %f1, %f383;
	add.s32 	%r715, %r4869, 510;
	cvt.rn.f32.s32 	%f384, %r715;
	setp.gt.f32 	%p510, %f1, %f384;
	add.s32 	%r716, %r4869, 508;
	cvt.rn.f32.s32 	%f385, %r716;
	setp.gt.f32 	%p511, %f1, %f385;
	and.pred  	%p512, %p509, %p511;
	selp.u32 	%r717, 1, 0, %p512;
	add.s32 	%r718, %r4869, 3;
	cvt.rn.f32.s32 	%f386, %r718;
	setp.leu.f32 	%p513, %f1, %f386;
	selp.b32 	%r719, 5, 4, %p8;
	selp.b32 	%r720, %r719, 4, %p6;
	add.s32 	%r721, %r720, %r23;
	selp.b32 	%r722, %r19, %r721, %p513;
	add.s32 	%r723, %r4869, 11;
	cvt.rn.f32.s32 	%f387, %r723;
	setp.leu.f32 	%p514, %f1, %f387;
	selp.b32 	%r724, 7, 6, %p14;
	selp.b32 	%r725, 4, %r724, %p13;
	add.s32 	%r726, %r725, %r35;
	selp.b32 	%r727, %r31, %r726, %p514;
	add.s32 	%r728, %r4869, 19;
	cvt.rn.f32.s32 	%f388, %r728;
	setp.leu.f32 	%p515, %f1, %f388;
	selp.b32 	%r729, 7, 6, %p22;
	selp.b32 	%r730, 4, %r729, %p21;
	add.s32 	%r731, %r730, %r46;
	selp.b32 	%r732, %r42, %r731, %p515;
	add.s32 	%r733, %r4869, 27;
	cvt.rn.f32.s32 	%f389, %r733;
	setp.leu.f32 	%p516, %f1, %f389;
	selp.b32 	%r734, 7, 6, %p30;
	selp.b32 	%r735, 4, %r734, %p29;
	add.s32 	%r736, %r735, %r57;
	selp.b32 	%r737, %r53, %r736, %p516;
	add.s32 	%r738, %r4869, 35;
	cvt.rn.f32.s32 	%f390, %r738;
	setp.leu.f32 	%p517, %f1, %f390;
	selp.b32 	%r739, 7, 6, %p38;
	selp.b32 	%r740, 4, %r739, %p37;
	add.s32 	%r741, %r740, %r68;
	selp.b32 	%r742, %r64, %r741, %p517;
	add.s32 	%r743, %r4869, 43;
	cvt.rn.f32.s32 	%f391, %r743;
	setp.leu.f32 	%p518, %f1, %f391;
	selp.b32 	%r744, 7, 6, %p46;
	selp.b32 	%r745, 4, %r744, %p45;
	add.s32 	%r746, %r745, %r79;
	selp.b32 	%r747, %r75, %r746, %p518;
	add.s32 	%r748, %r4869, 51;
	cvt.rn.f32.s32 	%f392, %r748;
	setp.leu.f32 	%p519, %f1, %f392;
	selp.b32 	%r749, 7, 6, %p54;
	selp.b32 	%r750, 4, %r749, %p53;
	add.s32 	%r751, %r750, %r90;
	selp.b32 	%r752, %r86, %r751, %p519;
	add.s32 	%r753, %r4869, 59;
	cvt.rn.f32.s32 	%f393, %r753;
	setp.leu.f32 	%p520, %f1, %f393;
	selp.b32 	%r754, 7, 6, %p62;
	selp.b32 	%r755, 4, %r754, %p61;
	add.s32 	%r756, %r755, %r101;
	selp.b32 	%r757, %r97, %r756, %p520;
	add.s32 	%r758, %r4869, 67;
	cvt.rn.f32.s32 	%f394, %r758;
	setp.leu.f32 	%p521, %f1, %f394;
	selp.b32 	%r759, 7, 6, %p70;
	selp.b32 	%r760, 4, %r759, %p69;
	add.s32 	%r761, %r760, %r112;
	selp.b32 	%r762, %r108, %r761, %p521;
	add.s32 	%r763, %r4869, 75;
	cvt.rn.f32.s32 	%f395, %r763;
	setp.leu.f32 	%p522, %f1, %f395;
	selp.b32 	%r764, 7, 6, %p78;
	selp.b32 	%r765, 4, %r764, %p77;
	add.s32 	%r766, %r765, %r123;
	selp.b32 	%r767, %r119, %r766, %p522;
	add.s32 	%r768, %r4869, 83;
	cvt.rn.f32.s32 	%f396, %r768;
	setp.leu.f32 	%p523, %f1, %f396;
	selp.b32 	%r769, 7, 6, %p86;
	selp.b32 	%r770, 4, %r769, %p85;
	add.s32 	%r771, %r770, %r134;
	selp.b32 	%r772, %r130, %r771, %p523;
	add.s32 	%r773, %r4869, 91;
	cvt.rn.f32.s32 	%f397, %r773;
	setp.leu.f32 	%p524, %f1, %f397;
	selp.b32 	%r774, 7, 6, %p94;
	selp.b32 	%r775, 4, %r774, %p93;
	add.s32 	%r776, %r775, %r145;
	selp.b32 	%r777, %r141, %r776, %p524;
	add.s32 	%r778, %r4869, 99;
	cvt.rn.f32.s32 	%f398, %r778;
	setp.leu.f32 	%p525, %f1, %f398;
	selp.b32 	%r779, 7, 6, %p102;
	selp.b32 	%r780, 4, %r779, %p101;
	add.s32 	%r781, %r780, %r156;
	selp.b32 	%r782, %r152, %r781, %p525;
	add.s32 	%r783, %r4869, 107;
	cvt.rn.f32.s32 	%f399, %r783;
	setp.leu.f32 	%p526, %f1, %f399;
	selp.b32 	%r784, 7, 6, %p110;
	selp.b32 	%r785, 4, %r784, %p109;
	add.s32 	%r786, %r785, %r167;
	selp.b32 	%r787, %r163, %r786, %p526;
	add.s32 	%r788, %r4869, 115;
	cvt.rn.f32.s32 	%f400, %r788;
	setp.leu.f32 	%p527, %f1, %f400;
	selp.b32 	%r789, 7, 6, %p118;
	selp.b32 	%r790, 4, %r789, %p117;
	add.s32 	%r791, %r790, %r178;
	selp.b32 	%r792, %r174, %r791, %p527;
	add.s32 	%r793, %r4869, 123;
	cvt.rn.f32.s32 	%f401, %r793;
	setp.leu.f32 	%p528, %f1, %f401;
	selp.b32 	%r794, 7, 6, %p126;
	selp.b32 	%r795, 4, %r794, %p125;
	add.s32 	%r796, %r795, %r189;
	selp.b32 	%r797, %r185, %r796, %p528;
	add.s32 	%r798, %r4869, 131;
	cvt.rn.f32.s32 	%f402, %r798;
	setp.leu.f32 	%p529, %f1, %f402;
	selp.b32 	%r799, 7, 6, %p134;
	selp.b32 	%r800, 4, %r799, %p133;
	add.s32 	%r801, %r800, %r200;
	selp.b32 	%r802, %r196, %r801, %p529;
	add.s32 	%r803, %r4869, 139;
	cvt.rn.f32.s32 	%f403, %r803;
	setp.leu.f32 	%p530, %f1, %f403;
	selp.b32 	%r804, 7, 6, %p142;
	selp.b32 	%r805, 4, %r804, %p141;
	add.s32 	%r806, %r805, %r211;
	selp.b32 	%r807, %r207, %r806, %p530;
	add.s32 	%r808, %r4869, 147;
	cvt.rn.f32.s32 	%f404, %r808;
	setp.leu.f32 	%p531, %f1, %f404;
	selp.b32 	%r809, 7, 6, %p150;
	selp.b32 	%r810, 4, %r809, %p149;
	add.s32 	%r811, %r810, %r222;
	selp.b32 	%r812, %r218, %r811, %p531;
	add.s32 	%r813, %r4869, 155;
	cvt.rn.f32.s32 	%f405, %r813;
	setp.leu.f32 	%p532, %f1, %f405;
	selp.b32 	%r814, 7, 6, %p158;
	selp.b32 	%r815, 4, %r814, %p157;
	add.s32 	%r816, %r815, %r233;
	selp.b32 	%r817, %r229, %r816, %p532;
	add.s32 	%r818, %r4869, 163;
	cvt.rn.f32.s32 	%f406, %r818;
	setp.leu.f32 	%p533, %f1, %f406;
	selp.b32 	%r819, 7, 6, %p166;
	selp.b32 	%r820, 4, %r819, %p165;
	add.s32 	%r821, %r820, %r244;
	selp.b32 	%r822, %r240, %r821, %p533;
	add.s32 	%r823, %r4869, 171;
	cvt.rn.f32.s32 	%f407, %r823;
	setp.leu.f32 	%p534, %f1, %f407;
	selp.b32 	%r824, 7, 6, %p174;
	selp.b32 	%r825, 4, %r824, %p173;
	add.s32 	%r826, %r825, %r255;
	selp.b32 	%r827, %r251, %r826, %p534;
	add.s32 	%r828, %r4869, 179;
	cvt.rn.f32.s32 	%f408, %r828;
	setp.leu.f32 	%p535, %f1, %f408;
	selp.b32 	%r829, 7, 6, %p182;
	selp.b32 	%r830, 4, %r829, %p181;
	add.s32 	%r831, %r830, %r266;
	selp.b32 	%r832, %r262, %r831, %p535;
	add.s32 	%r833, %r4869, 187;
	cvt.rn.f32.s32 	%f409, %r833;
	setp.leu.f32 	%p536, %f1, %f409;
	selp.b32 	%r834, 7, 6, %p190;
	selp.b32 	%r835, 4, %r834, %p189;
	add.s32 	%r836, %r835, %r277;
	selp.b32 	%r837, %r273, %r836, %p536;
	add.s32 	%r838, %r4869, 195;
	cvt.rn.f32.s32 	%f410, %r838;
	setp.leu.f32 	%p537, %f1, %f410;
	selp.b32 	%r839, 7, 6, %p198;
	selp.b32 	%r840, 4, %r839, %p197;
	add.s32 	%r841, %r840, %r288;
	selp.b32 	%r842, %r284, %r841, %p537;
	add.s32 	%r843, %r4869, 203;
	cvt.rn.f32.s32 	%f411, %r843;
	setp.leu.f32 	%p538, %f1, %f411;
	selp.b32 	%r844, 7, 6, %p206;
	selp.b32 	%r845, 4, %r844, %p205;
	add.s32 	%r846, %r845, %r299;
	selp.b32 	%r847, %r295, %r846, %p538;
	add.s32 	%r848, %r4869, 211;
	cvt.rn.f32.s32 	%f412, %r848;
	setp.leu.f32 	%p539, %f1, %f412;
	selp.b32 	%r849, 7, 6, %p214;
	selp.b32 	%r850, 4, %r849, %p213;
	add.s32 	%r851, %r850, %r310;
	selp.b32 	%r852, %r306, %r851, %p539;
	add.s32 	%r853, %r4869, 219;
	cvt.rn.f32.s32 	%f413, %r853;
	setp.leu.f32 	%p540, %f1, %f413;
	selp.b32 	%r854, 7, 6, %p222;
	selp.b32 	%r855, 4, %r854, %p221;
	add.s32 	%r856, %r855, %r321;
	selp.b32 	%r857, %r317, %r856, %p540;
	add.s32 	%r858, %r4869, 227;
	cvt.rn.f32.s32 	%f414, %r858;
	setp.leu.f32 	%p541, %f1, %f414;
	selp.b32 	%r859, 7, 6, %p230;
	selp.b32 	%r860, 4, %r859, %p229;
	add.s32 	%r861, %r860, %r332;
	selp.b32 	%r862, %r328, %r861, %p541;
	add.s32 	%r863, %r4869, 235;
	cvt.rn.f32.s32 	%f415, %r863;
	setp.leu.f32 	%p542, %f1, %f415;
	selp.b32 	%r864, 7, 6, %p238;
	selp.b32 	%r865, 4, %r864, %p237;
	add.s32 	%r866, %r865, %r343;
	selp.b32 	%r867, %r339, %r866, %p542;
	add.s32 	%r868, %r4869, 243;
	cvt.rn.f32.s32 	%f416, %r868;
	setp.leu.f32 	%p543, %f1, %f416;
	selp.b32 	%r869, 7, 6, %p246;
	selp.b32 	%r870, 4, %r869, %p245;
	add.s32 	%r871, %r870, %r354;
	selp.b32 	%r872, %r350, %r871, %p543;
	add.s32 	%r873, %r4869, 251;
	cvt.rn.f32.s32 	%f417, %r873;
	setp.leu.f32 	%p544, %f1, %f417;
	selp.b32 	%r874, 7, 6, %p254;
	selp.b32 	%r875, 4, %r874, %p253;
	add.s32 	%r876, %r875, %r365;
	selp.b32 	%r877, %r361, %r876, %p544;
	add.s32 	%r878, %r4869, 259;
	cvt.rn.f32.s32 	%f418, %r878;
	setp.leu.f32 	%p545, %f1, %f418;
	selp.b32 	%r879, 7, 6, %p262;
	selp.b32 	%r880, 4, %r879, %p261;
	add.s32 	%r881, %r880, %r376;
	selp.b32 	%r882, %r372, %r881, %p545;
	add.s32 	%r883, %r4869, 267;
	cvt.rn.f32.s32 	%f419, %r883;
	setp.leu.f32 	%p546, %f1, %f419;
	selp.b32 	%r884, 7, 6, %p270;
	selp.b32 	%r885, 4, %r884, %p269;
	add.s32 	%r886, %r885, %r387;
	selp.b32 	%r887, %r383, %r886, %p546;
	add.s32 	%r888, %r4869, 275;
	cvt.rn.f32.s32 	%f420, %r888;
	setp.leu.f32 	%p547, %f1, %f420;
	selp.b32 	%r889, 7, 6, %p278;
	selp.b32 	%r890, 4, %r889, %p277;
	add.s32 	%r891, %r890, %r398;
	selp.b32 	%r892, %r394, %r891, %p547;
	add.s32 	%r893, %r4869, 283;
	cvt.rn.f32.s32 	%f421, %r893;
	setp.leu.f32 	%p548, %f1, %f421;
	selp.b32 	%r894, 7, 6, %p286;
	selp.b32 	%r895, 4, %r894, %p285;
	add.s32 	%r896, %r895, %r409;
	selp.b32 	%r897, %r405, %r896, %p548;
	add.s32 	%r898, %r4869, 291;
	cvt.rn.f32.s32 	%f422, %r898;
	setp.leu.f32 	%p549, %f1, %f422;
	selp.b32 	%r899, 7, 6, %p294;
	selp.b32 	%r900, 4, %r899, %p293;
	add.s32 	%r901, %r900, %r420;
	selp.b32 	%r902, %r416, %r901, %p549;
	add.s32 	%r903, %r4869, 299;
	cvt.rn.f32.s32 	%f423, %r903;
	setp.leu.f32 	%p550, %f1, %f423;
	selp.b32 	%r904, 7, 6, %p302;
	selp.b32 	%r905, 4, %r904, %p301;
	add.s32 	%r906, %r905, %r431;
	selp.b32 	%r907, %r427, %r906, %p550;
	add.s32 	%r908, %r4869, 307;
	cvt.rn.f32.s32 	%f424, %r908;
	setp.leu.f32 	%p551, %f1, %f424;
	selp.b32 	%r909, 7, 6, %p310;
	selp.b32 	%r910, 4, %r909, %p309;
	add.s32 	%r911, %r910, %r442;
	selp.b32 	%r912, %r438, %r911, %p551;
	add.s32 	%r913, %r4869, 315;
	cvt.rn.f32.s32 	%f425, %r913;
	setp.leu.f32 	%p552, %f1, %f425;
	selp.b32 	%r914, 7, 6, %p318;
	selp.b32 	%r915, 4, %r914, %p317;
	add.s32 	%r916, %r915, %r453;
	selp.b32 	%r917, %r449, %r916, %p552;
	add.s32 	%r918, %r4869, 323;
	cvt.rn.f32.s32 	%f426, %r918;
	setp.leu.f32 	%p553, %f1, %f426;
	selp.b32 	%r919, 7, 6, %p326;
	selp.b32 	%r920, 4, %r919, %p325;
	add.s32 	%r921, %r920, %r464;
	selp.b32 	%r922, %r460, %r921, %p553;
	add.s32 	%r923, %r4869, 331;
	cvt.rn.f32.s32 	%f427, %r923;
	setp.leu.f32 	%p554, %f1, %f427;
	selp.b32 	%r924, 7, 6, %p334;
	selp.b32 	%r925, 4, %r924, %p333;
	add.s32 	%r926, %r925, %r475;
	selp.b32 	%r927, %r471, %r926, %p554;
	add.s32 	%r928, %r4869, 339;
	cvt.rn.f32.s32 	%f428, %r928;
	setp.leu.f32 	%p555, %f1, %f428;
	selp.b32 	%r929, 7, 6, %p342;
	selp.b32 	%r930, 4, %r929, %p341;
	add.s32 	%r931, %r930, %r486;
	selp.b32 	%r932, %r482, %r931, %p555;
	add.s32 	%r933, %r4869, 347;
	cvt.rn.f32.s32 	%f429, %r933;
	setp.leu.f32 	%p556, %f1, %f429;
	selp.b32 	%r934, 7, 6, %p350;
	selp.b32 	%r935, 4, %r934, %p349;
	add.s32 	%r936, %r935, %r497;
	selp.b32 	%r937, %r493, %r936, %p556;
	add.s32 	%r938, %r4869, 355;
	cvt.rn.f32.s32 	%f430, %r938;
	setp.leu.f32 	%p557, %f1, %f430;
	selp.b32 	%r939, 7, 6, %p358;
	selp.b32 	%r940, 4, %r939, %p357;
	add.s32 	%r941, %r940, %r508;
	selp.b32 	%r942, %r504, %r941, %p557;
	add.s32 	%r943, %r4869, 363;
	cvt.rn.f32.s32 	%f431, %r943;
	setp.leu.f32 	%p558, %f1, %f431;
	selp.b32 	%r944, 7, 6, %p366;
	selp.b32 	%r945, 4, %r944, %p365;
	add.s32 	%r946, %r945, %r519;
	selp.b32 	%r947, %r515, %r946, %p558;
	add.s32 	%r948, %r4869, 371;
	cvt.rn.f32.s32 	%f432, %r948;
	setp.leu.f32 	%p559, %f1, %f432;
	selp.b32 	%r949, 7, 6, %p374;
	selp.b32 	%r950, 4, %r949, %p373;
	add.s32 	%r951, %r950, %r530;
	selp.b32 	%r952, %r526, %r951, %p559;
	add.s32 	%r953, %r4869, 379;
	cvt.rn.f32.s32 	%f433, %r953;
	setp.leu.f32 	%p560, %f1, %f433;
	selp.b32 	%r954, 7, 6, %p382;
	selp.b32 	%r955, 4, %r954, %p381;
	add.s32 	%r956, %r955, %r541;
	selp.b32 	%r957, %r537, %r956, %p560;
	add.s32 	%r958, %r4869, 387;
	cvt.rn.f32.s32 	%f434, %r958;
	setp.leu.f32 	%p561, %f1, %f434;
	selp.b32 	%r959, 7, 6, %p390;
	selp.b32 	%r960, 4, %r959, %p389;
	add.s32 	%r961, %r960, %r552;
	selp.b32 	%r962, %r548, %r961, %p561;
	add.s32 	%r963, %r4869, 395;
	cvt.rn.f32.s32 	%f435, %r963;
	setp.leu.f32 	%p562, %f1, %f435;
	selp.b32 	%r964, 7, 6, %p398;
	selp.b32 	%r965, 4, %r964, %p397;
	add.s32 	%r966, %r965, %r563;
	selp.b32 	%r967, %r559, %r966, %p562;
	add.s32 	%r968, %r4869, 403;
	cvt.rn.f32.s32 	%f436, %r968;
	setp.leu.f32 	%p563, %f1, %f436;
	selp.b32 	%r969, 7, 6, %p406;
	selp.b32 	%r970, 4, %r969, %p405;
	add.s32 	%r971, %r970, %r574;
	selp.b32 	%r972, %r570, %r971, %p563;
	add.s32 	%r973, %r4869, 411;
	cvt.rn.f32.s32 	%f437, %r973;
	setp.leu.f32 	%p564, %f1, %f437;
	selp.b32 	%r974, 7, 6, %p414;
	selp.b32 	%r975, 4, %r974, %p413;
	add.s32 	%r976, %r975, %r585;
	selp.b32 	%r977, %r581, %r976, %p564;
	add.s32 	%r978, %r4869, 419;
	cvt.rn.f32.s32 	%f438, %r978;
	setp.leu.f32 	%p565, %f1, %f438;
	selp.b32 	%r979, 7, 6, %p422;
	selp.b32 	%r980, 4, %r979, %p421;
	add.s32 	%r981, %r980, %r596;
	selp.b32 	%r982, %r592, %r981, %p565;
	add.s32 	%r983, %r4869, 427;
	cvt.rn.f32.s32 	%f439, %r983;
	setp.leu.f32 	%p566, %f1, %f439;
	selp.b32 	%r984, 7, 6, %p430;
	selp.b32 	%r985, 4, %r984, %p429;
	add.s32 	%r986, %r985, %r607;
	selp.b32 	%r987, %r603, %r986, %p566;
	add.s32 	%r988, %r4869, 435;
	cvt.rn.f32.s32 	%f440, %r988;
	setp.leu.f32 	%p567, %f1, %f440;
	selp.b32 	%r989, 7, 6, %p438;
	selp.b32 	%r990, 4, %r989, %p437;
	add.s32 	%r991, %r990, %r618;
	selp.b32 	%r992, %r614, %r991, %p567;
	add.s32 	%r993, %r4869, 443;
	cvt.rn.f32.s32 	%f441, %r993;
	setp.leu.f32 	%p568, %f1, %f441;
	selp.b32 	%r994, 7, 6, %p446;
	selp.b32 	%r995, 4, %r994, %p445;
	add.s32 	%r996, %r995, %r629;
	selp.b32 	%r997, %r625, %r996, %p568;
	add.s32 	%r998, %r4869, 451;
	cvt.rn.f32.s32 	%f442, %r998;
	setp.leu.f32 	%p569, %f1, %f442;
	selp.b32 	%r999, 7, 6, %p454;
	selp.b32 	%r1000, 4, %r999, %p453;
	add.s32 	%r1001, %r1000, %r640;
	selp.b32 	%r1002, %r636, %r1001, %p569;
	add.s32 	%r1003, %r4869, 459;
	cvt.rn.f32.s32 	%f443, %r1003;
	setp.leu.f32 	%p570, %f1, %f443;
	selp.b32 	%r1004, 7, 6, %p462;
	selp.b32 	%r1005, 4, %r1004, %p461;
	add.s32 	%r1006, %r1005, %r651;
	selp.b32 	%r1007, %r647, %r1006, %p570;
	add.s32 	%r1008, %r4869, 467;
	cvt.rn.f32.s32 	%f444, %r1008;
	setp.leu.f32 	%p571, %f1, %f444;
	selp.b32 	%r1009, 7, 6, %p470;
	selp.b32 	%r1010, 4, %r1009, %p469;
	add.s32 	%r1011, %r1010, %r662;
	selp.b32 	%r1012, %r658, %r1011, %p571;
	add.s32 	%r1013, %r4869, 475;
	cvt.rn.f32.s32 	%f445, %r1013;
	setp.leu.f32 	%p572, %f1, %f445;
	selp.b32 	%r1014, 7, 6, %p478;
	selp.b32 	%r1015, 4, %r1014, %p477;
	add.s32 	%r1016, %r1015, %r673;
	selp.b32 	%r1017, %r669, %r1016, %p572;
	add.s32 	%r1018, %r4869, 483;
	cvt.rn.f32.s32 	%f446, %r1018;
	setp.leu.f32 	%p573, %f1, %f446;
	selp.b32 	%r1019, 7, 6, %p486;
	selp.b32 	%r1020, 4, %r1019, %p485;
	add.s32 	%r1021, %r1020, %r684;
	selp.b32 	%r1022, %r680, %r1021, %p573;
	add.s32 	%r1023, %r4869, 491;
	cvt.rn.f32.s32 	%f447, %r1023;
	setp.leu.f32 	%p574, %f1, %f447;
	selp.b32 	%r1024, 7, 6, %p494;
	selp.b32 	%r1025, 4, %r1024, %p493;
	add.s32 	%r1026, %r1025, %r695;
	selp.b32 	%r1027, %r691, %r1026, %p574;
	add.s32 	%r1028, %r4869, 499;
	cvt.rn.f32.s32 	%f448, %r1028;
	setp.leu.f32 	%p575, %f1, %f448;
	selp.b32 	%r1029, 7, 6, %p502;
	selp.b32 	%r1030, 4, %r1029, %p501;
	add.s32 	%r1031, %r1030, %r706;
	selp.b32 	%r1032, %r702, %r1031, %p575;
	add.s32 	%r1033, %r4869, 507;
	cvt.rn.f32.s32 	%f449, %r1033;
	setp.leu.f32 	%p576, %f1, %f449;
	selp.b32 	%r1034, 7, 6, %p510;
	selp.b32 	%r1035, 4, %r1034, %p509;
	add.s32 	%r1036, %r1035, %r717;
	selp.b32 	%r1037, %r713, %r1036, %p576;
	add.s32 	%r1038, %r4869, 7;
	cvt.rn.f32.s32 	%f450, %r1038;
	setp.leu.f32 	%p577, %f1, %f450;
	add.s32 	%r1039, %r727, 8;
	selp.b32 	%r1040, %r722, %r1039, %p577;
	add.s32 	%r1041, %r4869, 23;
	cvt.rn.f32.s32 	%f451, %r1041;
	setp.leu.f32 	%p578, %f1, %f451;
	add.s32 	%r1042, %r737, 8;
	selp.b32 	%r1043, %r732, %r1042, %p578;
	add.s32 	%r1044, %r4869, 39;
	cvt.rn.f32.s32 	%f452, %r1044;
	setp.leu.f32 	%p579, %f1, %f452;
	add.s32 	%r1045, %r747, 8;
	selp.b32 	%r1046, %r742, %r1045, %p579;
	add.s32 	%r1047, %r4869, 55;
	cvt.rn.f32.s32 	%f453, %r1047;
	setp.leu.f32 	%p580, %f1, %f453;
	add.s32 	%r1048, %r757, 8;
	selp.b32 	%r1049, %r752, %r1048, %p580;
	add.s32 	%r1050, %r4869, 71;
	cvt.rn.f32.s32 	%f454, %r1050;
	setp.leu.f32 	%p581, %f1, %f454;
	add.s32 	%r1051, %r767, 8;
	selp.b32 	%r1052, %r762, %r1051, %p581;
	add.s32 	%r1053, %r4869, 87;
	cvt.rn.f32.s32 	%f455, %r1053;
	setp.leu.f32 	%p582, %f1, %f455;
	add.s32 	%r1054, %r777, 8;
	selp.b32 	%r1055, %r772, %r1054, %p582;
	add.s32 	%r1056, %r4869, 103;
	cvt.rn.f32.s32 	%f456, %r1056;
	setp.leu.f32 	%p583, %f1, %f456;
	add.s32 	%r1057, %r787, 8;
	selp.b32 	%r1058, %r782, %r1057, %p583;
	add.s32 	%r1059, %r4869, 119;
	cvt.rn.f32.s32 	%f457, %r1059;
	setp.leu.f32 	%p584, %f1, %f457;
	add.s32 	%r1060, %r797, 8;
	selp.b32 	%r1061, %r792, %r1060, %p584;
	add.s32 	%r1062, %r4869, 135;
	cvt.rn.f32.s32 	%f458, %r1062;
	setp.leu.f32 	%p585, %f1, %f458;
	add.s32 	%r1063, %r807, 8;
	selp.b32 	%r1064, %r802, %r1063, %p585;
	add.s32 	%r1065, %r4869, 151;
	cvt.rn.f32.s32 	%f459, %r1065;
	setp.leu.f32 	%p586, %f1, %f459;
	add.s32 	%r1066, %r817, 8;
	selp.b32 	%r1067, %r812, %r1066, %p586;
	add.s32 	%r1068, %r4869, 167;
	cvt.rn.f32.s32 	%f460, %r1068;
	setp.leu.f32 	%p587, %f1, %f460;
	add.s32 	%r1069, %r827, 8;
	selp.b32 	%r1070, %r822, %r1069, %p587;
	add.s32 	%r1071, %r4869, 183;
	cvt.rn.f32.s32 	%f461, %r1071;
	setp.leu.f32 	%p588, %f1, %f461;
	add.s32 	%r1072, %r837, 8;
	selp.b32 	%r1073, %r832, %r1072, %p588;
	add.s32 	%r1074, %r4869, 199;
	cvt.rn.f32.s32 	%f462, %r1074;
	setp.leu.f32 	%p589, %f1, %f462;
	add.s32 	%r1075, %r847, 8;
	selp.b32 	%r1076, %r842, %r1075, %p589;
	add.s32 	%r1077, %r4869, 215;
	cvt.rn.f32.s32 	%f463, %r1077;
	setp.leu.f32 	%p590, %f1, %f463;
	add.s32 	%r1078, %r857, 8;
	selp.b32 	%r1079, %r852, %r1078, %p590;
	add.s32 	%r1080, %r4869, 231;
	cvt.rn.f32.s32 	%f464, %r1080;
	setp.leu.f32 	%p591, %f1, %f464;
	add.s32 	%r1081, %r867, 8;
	selp.b32 	%r1082, %r862, %r1081, %p591;
	add.s32 	%r1083, %r4869, 247;
	cvt.rn.f32.s32 	%f465, %r1083;
	setp.leu.f32 	%p592, %f1, %f465;
	add.s32 	%r1084, %r877, 8;
	selp.b32 	%r1085, %r872, %r1084, %p592;
	add.s32 	%r1086, %r4869, 263;
	cvt.rn.f32.s32 	%f466, %r1086;
	setp.leu.f32 	%p593, %f1, %f466;
	add.s32 	%r1087, %r887, 8;
	selp.b32 	%r1088, %r882, %r1087, %p593;
	add.s32 	%r1089, %r4869, 279;
	cvt.rn.f32.s32 	%f467, %r1089;
	setp.leu.f32 	%p594, %f1, %f467;
	add.s32 	%r1090, %r897, 8;
	selp.b32 	%r1091, %r892, %r1090, %p594;
	add.s32 	%r1092, %r4869, 295;
	cvt.rn.f32.s32 	%f468, %r1092;
	setp.leu.f32 	%p595, %f1, %f468;
	add.s32 	%r1093, %r907, 8;
	selp.b32 	%r1094, %r902, %r1093, %p595;
	add.s32 	%r1095, %r4869, 311;
	cvt.rn.f32.s32 	%f469, %r1095;
	setp.leu.f32 	%p596, %f1, %f469;
	add.s32 	%r1096, %r917, 8;
	selp.b32 	%r1097, %r912, %r1096, %p596;
	add.s32 	%r1098, %r4869, 327;
	cvt.rn.f32.s32 	%f470, %r1098;
	setp.leu.f32 	%p597, %f1, %f470;
	add.s32 	%r1099, %r927, 8;
	selp.b32 	%r1100, %r922, %r1099, %p597;
	add.s32 	%r1101, %r4869, 343;
	cvt.rn.f32.s32 	%f471, %r1101;
	setp.leu.f32 	%p598, %f1, %f471;
	add.s32 	%r1102, %r937, 8;
	selp.b32 	%r1103, %r932, %r1102, %p598;
	add.s32 	%r1104, %r4869, 359;
	cvt.rn.f32.s32 	%f472, %r1104;
	setp.leu.f32 	%p599, %f1, %f472;
	add.s32 	%r1105, %r947, 8;
	selp.b32 	%r1106, %r942, %r1105, %p599;
	add.s32 	%r1107, %r4869, 375;
	cvt.rn.f32.s32 	%f473, %r1107;
	setp.leu.f32 	%p600, %f1, %f473;
	add.s32 	%r1108, %r957, 8;
	selp.b32 	%r1109, %r952, %r1108, %p600;
	add.s32 	%r1110, %r4869, 391;
	cvt.rn.f32.s32 	%f474, %r1110;
	setp.leu.f32 	%p601, %f1, %f474;
	add.s32 	%r1111, %r967, 8;
	selp.b32 	%r1112, %r962, %r1111, %p601;
	add.s32 	%r1113, %r4869, 407;
	cvt.rn.f32.s32 	%f475, %r1113;
	setp.leu.f32 	%p602, %f1, %f475;
	add.s32 	%r1114, %r977, 8;
	selp.b32 	%r1115, %r972, %r1114, %p602;
	add.s32 	%r1116, %r4869, 423;
	cvt.rn.f32.s32 	%f476, %r1116;
	setp.leu.f32 	%p603, %f1, %f476;
	add.s32 	%r1117, %r987, 8;
	selp.b32 	%r1118, %r982, %r1117, %p603;
	add.s32 	%r1119, %r4869, 439;
	cvt.rn.f32.s32 	%f477, %r1119;
	setp.leu.f32 	%p604, %f1, %f477;
	add.s32 	%r1120, %r997, 8;
	selp.b32 	%r1121, %r992, %r1120, %p604;
	add.s32 	%r1122, %r4869, 455;
	cvt.rn.f32.s32 	%f478, %r1122;
	setp.leu.f32 	%p605, %f1, %f478;
	add.s32 	%r1123, %r1007, 8;
	selp.b32 	%r1124, %r1002, %r1123, %p605;
	add.s32 	%r1125, %r4869, 471;
	cvt.rn.f32.s32 	%f479, %r1125;
	setp.leu.f32 	%p606, %f1, %f479;
	add.s32 	%r1126, %r1017, 8;
	selp.b32 	%r1127, %r1012, %r1126, %p606;
	add.s32 	%r1128, %r4869, 487;
	cvt.rn.f32.s32 	%f480, %r1128;
	setp.leu.f32 	%p607, %f1, %f480;
	add.s32 	%r1129, %r1027, 8;
	selp.b32 	%r1130, %r1022, %r1129, %p607;
	add.s32 	%r1131, %r4869, 503;
	cvt.rn.f32.s32 	%f481, %r1131;
	setp.leu.f32 	%p608, %f1, %f481;
	add.s32 	%r1132, %r1037, 8;
	selp.b32 	%r1133, %r1032, %r1132, %p608;
	add.s32 	%r1134, %r4869, 15;
	cvt.rn.f32.s32 	%f482, %r1134;
	setp.leu.f32 	%p609, %f1, %f482;
	add.s32 	%r1135, %r1043, 16;
	selp.b32 	%r1136, %r1040, %r1135, %p609;
	add.s32 	%r1137, %r4869, 47;
	cvt.rn.f32.s32 	%f483, %r1137;
	setp.leu.f32 	%p610, %f1, %f483;
	add.s32 	%r1138, %r1049, 16;
	selp.b32 	%r1139, %r1046, %r1138, %p610;
	add.s32 	%r1140, %r4869, 79;
	cvt.rn.f32.s32 	%f484, %r1140;
	setp.leu.f32 	%p611, %f1, %f484;
	add.s32 	%r1141, %r1055, 16;
	selp.b32 	%r1142, %r1052, %r1141, %p611;
	add.s32 	%r1143, %r4869, 111;
	cvt.rn.f32.s32 	%f485, %r1143;
	setp.leu.f32 	%p612, %f1, %f485;
	add.s32 	%r1144, %r1061, 16;
	selp.b32 	%r1145, %r1058, %r1144, %p612;
	add.s32 	%r1146, %r4869, 143;
	cvt.rn.f32.s32 	%f486, %r1146;
	setp.leu.f32 	%p613, %f1, %f486;
	add.s32 	%r1147, %r1067, 16;
	selp.b32 	%r1148, %r1064, %r1147, %p613;
	add.s32 	%r1149, %r4869, 175;
	cvt.rn.f32.s32 	%f487, %r1149;
	setp.leu.f32 	%p614, %f1, %f487;
	add.s32 	%r1150, %r1073, 16;
	selp.b32 	%r1151, %r1070, %r1150, %p614;
	add.s32 	%r1152, %r4869, 207;
	cvt.rn.f32.s32 	%f488, %r1152;
	setp.leu.f32 	%p615, %f1, %f488;
	add.s32 	%r1153, %r1079, 16;
	selp.b32 	%r1154, %r1076, %r1153, %p615;
	add.s32 	%r1155, %r4869, 239;
	cvt.rn.f32.s32 	%f489, %r1155;
	setp.leu.f32 	%p616, %f1, %f489;
	add.s32 	%r1156, %r1085, 16;
	selp.b32 	%r1157, %r1082, %r1156, %p616;
	add.s32 	%r1158, %r4869, 271;
	cvt.rn.f32.s32 	%f490, %r1158;
	setp.leu.f32 	%p617, %f1, %f490;
	add.s32 	%r1159, %r1091, 16;
	selp.b32 	%r1160, %r1088, %r1159, %p617;
	add.s32 	%r1161, %r4869, 303;
	cvt.rn.f32.s32 	%f491, %r1161;
	setp.leu.f32 	%p618, %f1, %f491;
	add.s32 	%r1162, %r1097, 16;
	selp.b32 	%r1163, %r1094, %r1162, %p618;
	add.s32 	%r1164, %r4869, 335;
	cvt.rn.f32.s32 	%f492, %r1164;
	setp.leu.f32 	%p619, %f1, %f492;
	add.s32 	%r1165, %r1103, 16;
	selp.b32 	%r1166, %r1100, %r1165, %p619;
	add.s32 	%r1167, %r4869, 367;
	cvt.rn.f32.s32 	%f493, %r1167;
	setp.leu.f32 	%p620, %f1, %f493;
	add.s32 	%r1168, %r1109, 16;
	selp.b32 	%r1169, %r1106, %r1168, %p620;
	add.s32 	%r1170, %r4869, 399;
	cvt.rn.f32.s32 	%f494, %r1170;
	setp.leu.f32 	%p621, %f1, %f494;
	add.s32 	%r1171, %r1115, 16;
	selp.b32 	%r1172, %r1112, %r1171, %p621;
	add.s32 	%r1173, %r4869, 431;
	cvt.rn.f32.s32 	%f495, %r1173;
	setp.leu.f32 	%p622, %f1, %f495;
	add.s32 	%r1174, %r1121, 16;
	selp.b32 	%r1175, %r1118, %r1174, %p622;
	add.s32 	%r1176, %r4869, 463;
	cvt.rn.f32.s32 	%f496, %r1176;
	setp.leu.f32 	%p623, %f1, %f496;
	add.s32 	%r1177, %r1127, 16;
	selp.b32 	%r1178, %r1124, %r1177, %p623;
	add.s32 	%r1179, %r4869, 495;
	cvt.rn.f32.s32 	%f497, %r1179;
	setp.leu.f32 	%p624, %f1, %f497;
	add.s32 	%r1180, %r1133, 16;
	selp.b32 	%r1181, %r1130, %r1180, %p624;
	add.s32 	%r1182, %r4869, 31;
	cvt.rn.f32.s32 	%f498, %r1182;
	setp.leu.f32 	%p625, %f1, %f498;
	add.s32 	%r1183, %r1139, 32;
	selp.b32 	%r1184, %r1136, %r1183, %p625;
	add.s32 	%r1185, %r4869, 95;
	cvt.rn.f32.s32 	%f499, %r1185;
	setp.leu.f32 	%p626, %f1, %f499;
	add.s32 	%r1186, %r1145, 32;
	selp.b32 	%r1187, %r1142, %r1186, %p626;
	add.s32 	%r1188, %r4869, 159;
	cvt.rn.f32.s32 	%f500, %r1188;
	setp.leu.f32 	%p627, %f1, %f500;
	add.s32 	%r1189, %r1151, 32;
	selp.b32 	%r1190, %r1148, %r1189, %p627;
	add.s32 	%r1191, %r4869, 223;
	cvt.rn.f32.s32 	%f501, %r1191;
	setp.leu.f32 	%p628, %f1, %f501;
	add.s32 	%r1192, %r1157, 32;
	selp.b32 	%r1193, %r1154, %r1192, %p628;
	add.s32 	%r1194, %r4869, 287;
	cvt.rn.f32.s32 	%f502, %r1194;
	setp.leu.f32 	%p629, %f1, %f502;
	add.s32 	%r1195, %r1163, 32;
	selp.b32 	%r1196, %r1160, %r1195, %p629;
	add.s32 	%r1197, %r4869, 351;
	cvt.rn.f32.s32 	%f503, %r1197;
	setp.leu.f32 	%p630, %f1, %f503;
	add.s32 	%r1198, %r1169, 32;
	selp.b32 	%r1199, %r1166, %r1198, %p630;
	add.s32 	%r1200, %r4869, 415;
	cvt.rn.f32.s32 	%f504, %r1200;
	setp.leu.f32 	%p631, %f1, %f504;
	add.s32 	%r1201, %r1175, 32;
	selp.b32 	%r1202, %r1172, %r1201, %p631;
	add.s32 	%r1203, %r4869, 479;
	cvt.rn.f32.s32 	%f505, %r1203;
	setp.leu.f32 	%p632, %f1, %f505;
	add.s32 	%r1204, %r1181, 32;
	selp.b32 	%r1205, %r1178, %r1204, %p632;
	add.s32 	%r1206, %r4869, 63;
	cvt.rn.f32.s32 	%f506, %r1206;
	setp.leu.f32 	%p633, %f1, %f506;
	add.s32 	%r1207, %r1187, 64;
	selp.b32 	%r1208, %r1184, %r1207, %p633;
	add.s32 	%r1209, %r4869, 191;
	cvt.rn.f32.s32 	%f507, %r1209;
	setp.leu.f32 	%p634, %f1, %f507;
	add.s32 	%r1210, %r1193, 64;
	selp.b32 	%r1211, %r1190, %r1210, %p634;
	add.s32 	%r1212, %r4869, 319;
	cvt.rn.f32.s32 	%f508, %r1212;
	setp.leu.f32 	%p635, %f1, %f508;
	add.s32 	%r1213, %r1199, 64;
	selp.b32 	%r1214, %r1196, %r1213, %p635;
	add.s32 	%r1215, %r4869, 447;
	cvt.rn.f32.s32 	%f509, %r1215;
	setp.leu.f32 	%p636, %f1, %f509;
	add.s32 	%r1216, %r1205, 64;
	selp.b32 	%r1217, %r1202, %r1216, %p636;
	add.s32 	%r1218, %r4869, 127;
	cvt.rn.f32.s32 	%f510, %r1218;
	setp.leu.f32 	%p637, %f1, %f510;
	add.s32 	%r1219, %r1211, 128;
	selp.b32 	%r1220, %r1208, %r1219, %p637;
	add.s32 	%r1221, %r4869, 383;
	cvt.rn.f32.s32 	%f511, %r1221;
	setp.leu.f32 	%p638, %f1, %f511;
	add.s32 	%r1222, %r1217, 128;
	selp.b32 	%r1223, %r1214, %r1222, %p638;
	add.s32 	%r1224, %r4869, 255;
	cvt.rn.f32.s32 	%f512, %r1224;
	setp.leu.f32 	%p639, %f1, %f512;
	add.s32 	%r1225, %r1223, 256;
	selp.b32 	%r1226, %r1220, %r1225, %p639;
	add.s32 	%r1227, %r4870, 1;
	cvt.rn.f32.s32 	%f513, %r1227;
	setp.leu.f32 	%p640, %f1, %f513;
	add.s32 	%r1228, %r4870, 2;
	cvt.rn.f32.s32 	%f514, %r1228;
	setp.gt.f32 	%p641, %f1, %f514;
	selp.b32 	%r1229, 3, 2, %p641;
	selp.b32 	%r1230, 0, %r1229, %p640;
	cvt.rn.f32.s32 	%f515, %r4870;
	setp.gt.f32 	%p642, %f1, %f515;
	and.pred  	%p643, %p640, %p642;
	selp.u32 	%r1231, 1, 0, %p643;
	add.s32 	%r1232, %r1230, %r1231;
	add.s32 	%r1233, %r4870, 5;
	cvt.rn.f32.s32 	%f516, %r1233;
	setp.leu.f32 	%p644, %f1, %f516;
	add.s32 	%r1234, %r4870, 6;
	cvt.rn.f32.s32 	%f517, %r1234;
	setp.gt.f32 	%p645, %f1, %f517;
	add.s32 	%r1235, %r4870, 4;
	cvt.rn.f32.s32 	%f518, %r1235;
	setp.gt.f32 	%p646, %f1, %f518;
	and.pred  	%p647, %p644, %p646;
	selp.u32 	%r1236, 1, 0, %p647;
	add.s32 	%r1237, %r4870, 9;
	cvt.rn.f32.s32 	%f519, %r1237;
	setp.leu.f32 	%p648, %f1, %f519;
	add.s32 	%r1238, %r4870, 10;
	cvt.rn.f32.s32 	%f520, %r1238;
	setp.gt.f32 	%p649, %f1, %f520;
	selp.b32 	%r1239, 3, 2, %p649;
	selp.b32 	%r1240, 0, %r1239, %p648;
	add.s32 	%r1241, %r4870, 8;
	cvt.rn.f32.s32 	%f521, %r1241;
	setp.gt.f32 	%p650, %f1, %f521;
	and.pred  	%p651, %p648, %p650;
	selp.u32 	%r1242, 1, 0, %p651;
	add.s32 	%r1243, %r1240, %r1242;
	add.s32 	%r1244, %r4870, 13;
	cvt.rn.f32.s32 	%f522, %r1244;
	setp.leu.f32 	%p652, %f1, %f522;
	add.s32 	%r1245, %r4870, 14;
	cvt.rn.f32.s32 	%f523, %r1245;
	setp.gt.f32 	%p653, %f1, %f523;
	add.s32 	%r1246, %r4870, 12;
	cvt.rn.f32.s32 	%f524, %r1246;
	setp.gt.f32 	%p654, %f1, %f524;
	and.pred  	%p655, %p652, %p654;
	selp.u32 	%r1247, 1, 0, %p655;
	add.s32 	%r1248, %r4870, 17;
	cvt.rn.f32.s32 	%f525, %r1248;
	setp.leu.f32 	%p656, %f1, %f525;
	add.s32 	%r1249, %r4870, 18;
	cvt.rn.f32.s32 	%f526, %r1249;
	setp.gt.f32 	%p657, %f1, %f526;
	selp.b32 	%r1250, 3, 2, %p657;
	selp.b32 	%r1251, 0, %r1250, %p656;
	add.s32 	%r1252, %r4870, 16;
	cvt.rn.f32.s32 	%f527, %r1252;
	setp.gt.f32 	%p658, %f1, %f527;
	and.pred  	%p659, %p656, %p658;
	selp.u32 	%r1253, 1, 0, %p659;
	add.s32 	%r1254, %r1251, %r1253;
	add.s32 	%r1255, %r4870, 21;
	cvt.rn.f32.s32 	%f528, %r1255;
	setp.leu.f32 	%p660, %f1, %f528;
	add.s32 	%r1256, %r4870, 22;
	cvt.rn.f32.s32 	%f529, %r1256;
	setp.gt.f32 	%p661, %f1, %f529;
	add.s32 	%r1257, %r4870, 20;
	cvt.rn.f32.s32 	%f530, %r1257;
	setp.gt.f32 	%p662, %f1, %f530;
	and.pred  	%p663, %p660, %p662;
	selp.u32 	%r1258, 1, 0, %p663;
	add.s32 	%r1259, %r4870, 25;
	cvt.rn.f32.s32 	%f531, %r1259;
	setp.leu.f32 	%p664, %f1, %f531;
	add.s32 	%r1260, %r4870, 26;
	cvt.rn.f32.s32 	%f532, %r1260;
	setp.gt.f32 	%p665, %f1, %f532;
	selp.b32 	%r1261, 3, 2, %p665;
	selp.b32 	%r1262, 0, %r1261, %p664;
	add.s32 	%r1263, %r4870, 24;
	cvt.rn.f32.s32 	%f533, %r1263;
	setp.gt.f32 	%p666, %f1, %f533;
	and.pred  	%p667, %p664, %p666;
	selp.u32 	%r1264, 1, 0, %p667;
	add.s32 	%r1265, %r1262, %r1264;
	add.s32 	%r1266, %r4870, 29;
	cvt.rn.f32.s32 	%f534, %r1266;
	setp.leu.f32 	%p668, %f1, %f534;
	add.s32 	%r1267, %r4870, 30;
	cvt.rn.f32.s32 	%f535, %r1267;
	setp.gt.f32 	%p669, %f1, %f535;
	add.s32 	%r1268, %r4870, 28;
	cvt.rn.f32.s32 	%f536, %r1268;
	setp.gt.f32 	%p670, %f1, %f536;
	and.pred  	%p671, %p668, %p670;
	selp.u32 	%r1269, 1, 0, %p671;
	add.s32 	%r1270, %r4870, 33;
	cvt.rn.f32.s32 	%f537, %r1270;
	setp.leu.f32 	%p672, %f1, %f537;
	add.s32 	%r1271, %r4870, 34;
	cvt.rn.f32.s32 	%f538, %r1271;
	setp.gt.f32 	%p673, %f1, %f538;
	selp.b32 	%r1272, 3, 2, %p673;
	selp.b32 	%r1273, 0, %r1272, %p672;
	add.s32 	%r1274, %r4870, 32;
	cvt.rn.f32.s32 	%f539, %r1274;
	setp.gt.f32 	%p674, %f1, %f539;
	and.pred  	%p675, %p672, %p674;
	selp.u32 	%r1275, 1, 0, %p675;
	add.s32 	%r1276, %r1273, %r1275;
	add.s32 	%r1277, %r4870, 37;
	cvt.rn.f32.s32 	%f540, %r1277;
	setp.leu.f32 	%p676, %f1, %f540;
	add.s32 	%r1278, %r4870, 38;
	cvt.rn.f32.s32 	%f541, %r1278;
	setp.gt.f32 	%p677, %f1, %f541;
	add.s32 	%r1279, %r4870, 36;
	cvt.rn.f32.s32 	%f542, %r1279;
	setp.gt.f32 	%p678, %f1, %f542;
	and.pred  	%p679, %p676, %p678;
	selp.u32 	%r1280, 1, 0, %p679;
	add.s32 	%r1281, %r4870, 41;
	cvt.rn.f32.s32 	%f543, %r1281;
	setp.leu.f32 	%p680, %f1, %f543;
	add.s32 	%r1282, %r4870, 42;
	cvt.rn.f32.s32 	%f544, %r1282;
	setp.gt.f32 	%p681, %f1, %f544;
	selp.b32 	%r1283, 3, 2, %p681;
	selp.b32 	%r1284, 0, %r1283, %p680;
	add.s32 	%r1285, %r4870, 40;
	cvt.rn.f32.s32 	%f545, %r1285;
	setp.gt.f32 	%p682, %f1, %f545;
	and.pred  	%p683, %p680, %p682;
	selp.u32 	%r1286, 1, 0, %p683;
	add.s32 	%r1287, %r1284, %r1286;
	add.s32 	%r1288, %r4870, 45;
	cvt.rn.f32.s32 	%f546, %r1288;
	setp.leu.f32 	%p684, %f1, %f546;
	add.s32 	%r1289, %r4870, 46;
	cvt.rn.f32.s32 	%f547, %r1289;
	setp.gt.f32 	%p685, %f1, %f547;
	add.s32 	%r1290, %r4870, 44;
	cvt.rn.f32.s32 	%f548, %r1290;
	setp.gt.f32 	%p686, %f1, %f548;
	and.pred  	%p687, %p684, %p686;
	selp.u32 	%r1291, 1, 0, %p687;
	add.s32 	%r1292, %r4870, 49;
	cvt.rn.f32.s32 	%f549, %r1292;
	setp.leu.f32 	%p688, %f1, %f549;
	add.s32 	%r1293, %r4870, 50;
	cvt.rn.f32.s32 	%f550, %r1293;
	setp.gt.f32 	%p689, %f1, %f550;
	selp.b32 	%r1294, 3, 2, %p689;
	selp.b32 	%r1295, 0, %r1294, %p688;
	add.s32 	%r1296, %r4870, 48;
	cvt.rn.f32.s32 	%f551, %r1296;
	setp.gt.f32 	%p690, %f1, %f551;
	and.pred  	%p691, %p688, %p690;
	selp.u32 	%r1297, 1, 0, %p691;
	add.s32 	%r1298, %r1295, %r1297;
	add.s32 	%r1299, %r4870, 53;
	cvt.rn.f32.s32 	%f552, %r1299;
	setp.leu.f32 	%p692, %f1, %f552;
	add.s32 	%r1300, %r4870, 54;
	cvt.rn.f32.s32 	%f553, %r1300;
	setp.gt.f32 	%p693, %f1, %f553;
	add.s32 	%r1301, %r4870, 52;
	cvt.rn.f32.s32 	%f554, %r1301;
	setp.gt.f32 	%p694, %f1, %f554;
	and.pred  	%p695, %p692, %p694;
	selp.u32 	%r1302, 1, 0, %p695;
	add.s32 	%r1303, %r4870, 57;
	cvt.rn.f32.s32 	%f555, %r1303;
	setp.leu.f32 	%p696, %f1, %f555;
	add.s32 	%r1304, %r4870, 58;
	cvt.rn.f32.s32 	%f556, %r1304;
	setp.gt.f32 	%p697, %f1, %f556;
	selp.b32 	%r1305, 3, 2, %p697;
	selp.b32 	%r1306, 0, %r1305, %p696;
	add.s32 	%r1307, %r4870, 56;
	cvt.rn.f32.s32 	%f557, %r1307;
	setp.gt.f32 	%p698, %f1, %f557;
	and.pred  	%p699, %p696, %p698;
	selp.u32 	%r1308, 1, 0, %p699;
	add.s32 	%r1309, %r1306, %r1308;
	add.s32 	%r1310, %r4870, 61;
	cvt.rn.f32.s32 	%f558, %r1310;
	setp.leu.f32 	%p700, %f1, %f558;
	add.s32 	%r1311, %r4870, 62;
	cvt.rn.f32.s32 	%f559, %r1311;
	setp.gt.f32 	%p701, %f1, %f559;
	add.s32 	%r1312, %r4870, 60;
	cvt.rn.f32.s32 	%f560, %r1312;
	setp.gt.f32 	%p702, %f1, %f560;
	and.pred  	%p703, %p700, %p702;
	selp.u32 	%r1313, 1, 0, %p703;
	add.s32 	%r1314, %r4870, 65;
	cvt.rn.f32.s32 	%f561, %r1314;
	setp.leu.f32 	%p704, %f1, %f561;
	add.s32 	%r1315, %r4870, 66;
	cvt.rn.f32.s32 	%f562, %r1315;
	setp.gt.f32 	%p705, %f1, %f562;
	selp.b32 	%r1316, 3, 2, %p705;
	selp.b32 	%r1317, 0, %r1316, %p704;
	add.s32 	%r1318, %r4870, 64;
	cvt.rn.f32.s32 	%f563, %r1318;
	setp.gt.f32 	%p706, %f1, %f563;
	and.pred  	%p707, %p704, %p706;
	selp.u32 	%r1319, 1, 0, %p707;
	add.s32 	%r1320, %r1317, %r1319;
	add.s32 	%r1321, %r4870, 69;
	cvt.rn.f32.s32 	%f564, %r1321;
	setp.leu.f32 	%p708, %f1, %f564;
	add.s32 	%r1322, %r4870, 70;
	cvt.rn.f32.s32 	%f565, %r1322;
	setp.gt.f32 	%p709, %f1, %f565;
	add.s32 	%r1323, %r4870, 68;
	cvt.rn.f32.s32 	%f566, %r1323;
	setp.gt.f32 	%p710, %f1, %f566;
	and.pred  	%p711, %p708, %p710;
	selp.u32 	%r1324, 1, 0, %p711;
	add.s32 	%r1325, %r4870, 73;
	cvt.rn.f32.s32 	%f567, %r1325;
	setp.leu.f32 	%p712, %f1, %f567;
	add.s32 	%r1326, %r4870, 74;
	cvt.rn.f32.s32 	%f568, %r1326;
	setp.gt.f32 	%p713, %f1, %f568;
	selp.b32 	%r1327, 3, 2, %p713;
	selp.b32 	%r1328, 0, %r1327, %p712;
	add.s32 	%r1329, %r4870, 72;
	cvt.rn.f32.s32 	%f569, %r1329;
	setp.gt.f32 	%p714, %f1, %f569;
	and.pred  	%p715, %p712, %p714;
	selp.u32 	%r1330, 1, 0, %p715;
	add.s32 	%r1331, %r1328, %r1330;
	add.s32 	%r1332, %r4870, 77;
	cvt.rn.f32.s32 	%f570, %r1332;
	setp.leu.f32 	%p716, %f1, %f570;
	add.s32 	%r1333, %r4870, 78;
	cvt.rn.f32.s32 	%f571, %r1333;
	setp.gt.f32 	%p717, %f1, %f571;
	add.s32 	%r1334, %r4870, 76;
	cvt.rn.f32.s32 	%f572, %r1334;
	setp.gt.f32 	%p718, %f1, %f572;
	and.pred  	%p719, %p716, %p718;
	selp.u32 	%r1335, 1, 0, %p719;
	add.s32 	%r1336, %r4870, 81;
	cvt.rn.f32.s32 	%f573, %r1336;
	setp.leu.f32 	%p720, %f1, %f573;
	add.s32 	%r1337, %r4870, 82;
	cvt.rn.f32.s32 	%f574, %r1337;
	setp.gt.f32 	%p721, %f1, %f574;
	selp.b32 	%r1338, 3, 2, %p721;
	selp.b32 	%r1339, 0, %r1338, %p720;
	add.s32 	%r1340, %r4870, 80;
	cvt.rn.f32.s32 	%f575, %r1340;
	setp.gt.f32 	%p722, %f1, %f575;
	and.pred  	%p723, %p720, %p722;
	selp.u32 	%r1341, 1, 0, %p723;
	add.s32 	%r1342, %r1339, %r1341;
	add.s32 	%r1343, %r4870, 85;
	cvt.rn.f32.s32 	%f576, %r1343;
	setp.leu.f32 	%p724, %f1, %f576;
	add.s32 	%r1344, %r4870, 86;
	cvt.rn.f32.s32 	%f577, %r1344;
	setp.gt.f32 	%p725, %f1, %f577;
	add.s32 	%r1345, %r4870, 84;
	cvt.rn.f32.s32 	%f578, %r1345;
	setp.gt.f32 	%p726, %f1, %f578;
	and.pred  	%p727, %p724, %p726;
	selp.u32 	%r1346, 1, 0, %p727;
	add.s32 	%r1347, %r4870, 89;
	cvt.rn.f32.s32 	%f579, %r1347;
	setp.leu.f32 	%p728, %f1, %f579;
	add.s32 	%r1348, %r4870, 90;
	cvt.rn.f32.s32 	%f580, %r1348;
	setp.gt.f32 	%p729, %f1, %f580;
	selp.b32 	%r1349, 3, 2, %p729;
	selp.b32 	%r1350, 0, %r1349, %p728;
	add.s32 	%r1351, %r4870, 88;
	cvt.rn.f32.s32 	%f581, %r1351;
	setp.gt.f32 	%p730, %f1, %f581;
	and.pred  	%p731, %p728, %p730;
	selp.u32 	%r1352, 1, 0, %p731;
	add.s32 	%r1353, %r1350, %r1352;
	add.s32 	%r1354, %r4870, 93;
	cvt.rn.f32.s32 	%f582, %r1354;
	setp.leu.f32 	%p732, %f1, %f582;
	add.s32 	%r1355, %r4870, 94;
	cvt.rn.f32.s32 	%f583, %r1355;
	setp.gt.f32 	%p733, %f1, %f583;
	add.s32 	%r1356, %r4870, 92;
	cvt.rn.f32.s32 	%f584, %r1356;
	setp.gt.f32 	%p734, %f1, %f584;
	and.pred  	%p735, %p732, %p734;
	selp.u32 	%r1357, 1, 0, %p735;
	add.s32 	%r1358, %r4870, 97;
	cvt.rn.f32.s32 	%f585, %r1358;
	setp.leu.f32 	%p736, %f1, %f585;
	add.s32 	%r1359, %r4870, 98;
	cvt.rn.f32.s32 	%f586, %r1359;
	setp.gt.f32 	%p737, %f1, %f586;
	selp.b32 	%r1360, 3, 2, %p737;
	selp.b32 	%r1361, 0, %r1360, %p736;
	add.s32 	%r1362, %r4870, 96;
	cvt.rn.f32.s32 	%f587, %r1362;
	setp.gt.f32 	%p738, %f1, %f587;
	and.pred  	%p739, %p736, %p738;
	selp.u32 	%r1363, 1, 0, %p739;
	add.s32 	%r1364, %r1361, %r1363;
	add.s32 	%r1365, %r4870, 101;
	cvt.rn.f32.s32 	%f588, %r1365;
	setp.leu.f32 	%p740, %f1, %f588;
	add.s32 	%r1366, %r4870, 102;
	cvt.rn.f32.s32 	%f589, %r1366;
	setp.gt.f32 	%p741, %f1, %f589;
	add.s32 	%r1367, %r4870, 100;
	cvt.rn.f32.s32 	%f590, %r1367;
	setp.gt.f32 	%p742, %f1, %f590;
	and.pred  	%p743, %p740, %p742;
	selp.u32 	%r1368, 1, 0, %p743;
	add.s32 	%r1369, %r4870, 105;
	cvt.rn.f32.s32 	%f591, %r1369;
	setp.leu.f32 	%p744, %f1, %f591;
	add.s32 	%r1370, %r4870, 106;
	cvt.rn.f32.s32 	%f592, %r1370;
	setp.gt.f32 	%p745, %f1, %f592;
	selp.b32 	%r1371, 3, 2, %p745;
	selp.b32 	%r1372, 0, %r1371, %p744;
	add.s32 	%r1373, %r4870, 104;
	cvt.rn.f32.s32 	%f593, %r1373;
	setp.gt.f32 	%p746, %f1, %f593;
	and.pred  	%p747, %p744, %p746;
	selp.u32 	%r1374, 1, 0, %p747;
	add.s32 	%r1375, %r1372, %r1374;
	add.s32 	%r1376, %r4870, 109;
	cvt.rn.f32.s32 	%f594, %r1376;
	setp.leu.f32 	%p748, %f1, %f594;
	add.s32 	%r1377, %r4870, 110;
	cvt.rn.f32.s32 	%f595, %r1377;
	setp.gt.f32 	%p749, %f1, %f595;
	add.s32 	%r1378, %r4870, 108;
	cvt.rn.f32.s32 	%f596, %r1378;
	setp.gt.f32 	%p750, %f1, %f596;
	and.pred  	%p751, %p748, %p750;
	selp.u32 	%r1379, 1, 0, %p751;
	add.s32 	%r1380, %r4870, 113;
	cvt.rn.f32.s32 	%f597, %r1380;
	setp.leu.f32 	%p752, %f1, %f597;
	add.s32 	%r1381, %r4870, 114;
	cvt.rn.f32.s32 	%f598, %r1381;
	setp.gt.f32 	%p753, %f1, %f598;
	selp.b32 	%r1382, 3, 2, %p753;
	selp.b32 	%r1383, 0, %r1382, %p752;
	add.s32 	%r1384, %r4870, 112;
	cvt.rn.f32.s32 	%f599, %r1384;
	setp.gt.f32 	%p754, %f1, %f599;
	and.pred  	%p755, %p752, %p754;
	selp.u32 	%r1385, 1, 0, %p755;
	add.s32 	%r1386, %r1383, %r1385;
	add.s32 	%r1387, %r4870, 117;
	cvt.rn.f32.s32 	%f600, %r1387;
	setp.leu.f32 	%p756, %f1, %f600;
	add.s32 	%r1388, %r4870, 118;
	cvt.rn.f32.s32 	%f601, %r1388;
	setp.gt.f32 	%p757, %f1, %f601;
	add.s32 	%r1389, %r4870, 116;
	cvt.rn.f32.s32 	%f602, %r1389;
	setp.gt.f32 	%p758, %f1, %f602;
	and.pred  	%p759, %p756, %p758;
	selp.u32 	%r1390, 1, 0, %p759;
	add.s32 	%r1391, %r4870, 121;
	cvt.rn.f32.s32 	%f603, %r1391;
	setp.leu.f32 	%p760, %f1, %f603;
	add.s32 	%r1392, %r4870, 122;
	cvt.rn.f32.s32 	%f604, %r1392;
	setp.gt.f32 	%p761, %f1, %f604;
	selp.b32 	%r1393, 3, 2, %p761;
	selp.b32 	%r1394, 0, %r1393, %p760;
	add.s32 	%r1395, %r4870, 120;
	cvt.rn.f32.s32 	%f605, %r1395;
	setp.gt.f32 	%p762, %f1, %f605;
	and.pred  	%p763, %p760, %p762;
	selp.u32 	%r1396, 1, 0, %p763;
	add.s32 	%r1397, %r1394, %r1396;
	add.s32 	%r1398, %r4870, 125;
	cvt.rn.f32.s32 	%f606, %r1398;
	setp.leu.f32 	%p764, %f1, %f606;
	add.s32 	%r1399, %r4870, 126;
	cvt.rn.f32.s32 	%f607, %r1399;
	setp.gt.f32 	%p765, %f1, %f607;
	add.s32 	%r1400, %r4870, 124;
	cvt.rn.f32.s32 	%f608, %r1400;
	setp.gt.f32 	%p766, %f1, %f608;
	and.pred  	%p767, %p764, %p766;
	selp.u32 	%r1401, 1, 0, %p767;
	add.s32 	%r1402, %r4870, 129;
	cvt.rn.f32.s32 	%f609, %r1402;
	setp.leu.f32 	%p768, %f1, %f609;
	add.s32 	%r1403, %r4870, 130;
	cvt.rn.f32.s32 	%f610, %r1403;
	setp.gt.f32 	%p769, %f1, %f610;
	selp.b32 	%r1404, 3, 2, %p769;
	selp.b32 	%r1405, 0, %r1404, %p768;
	add.s32 	%r1406, %r4870, 128;
	cvt.rn.f32.s32 	%f611, %r1406;
	setp.gt.f32 	%p770, %f1, %f611;
	and.pred  	%p771, %p768, %p770;
	selp.u32 	%r1407, 1, 0, %p771;
	add.s32 	%r1408, %r1405, %r1407;
	add.s32 	%r1409, %r4870, 133;
	cvt.rn.f32.s32 	%f612, %r1409;
	setp.leu.f32 	%p772, %f1, %f612;
	add.s32 	%r1410, %r4870, 134;
	cvt.rn.f32.s32 	%f613, %r1410;
	setp.gt.f32 	%p773, %f1, %f613;
	add.s32 	%r1411, %r4870, 132;
	cvt.rn.f32.s32 	%f614, %r1411;
	setp.gt.f32 	%p774, %f1, %f614;
	and.pred  	%p775, %p772, %p774;
	selp.u32 	%r1412, 1, 0, %p775;
	add.s32 	%r1413, %r4870, 137;
	cvt.rn.f32.s32 	%f615, %r1413;
	setp.leu.f32 	%p776, %f1, %f615;
	add.s32 	%r1414, %r4870, 138;
	cvt.rn.f32.s32 	%f616, %r1414;
	setp.gt.f32 	%p777, %f1, %f616;
	selp.b32 	%r1415, 3, 2, %p777;
	selp.b32 	%r1416, 0, %r1415, %p776;
	add.s32 	%r1417, %r4870, 136;
	cvt.rn.f32.s32 	%f617, %r1417;
	setp.gt.f32 	%p778, %f1, %f617;
	and.pred  	%p779, %p776, %p778;
	selp.u32 	%r1418, 1, 0, %p779;
	add.s32 	%r1419, %r1416, %r1418;
	add.s32 	%r1420, %r4870, 141;
	cvt.rn.f32.s32 	%f618, %r1420;
	setp.leu.f32 	%p780, %f1, %f618;
	add.s32 	%r1421, %r4870, 142;
	cvt.rn.f32.s32 	%f619, %r1421;
	setp.gt.f32 	%p781, %f1, %f619;
	add.s32 	%r1422, %r4870, 140;
	cvt.rn.f32.s32 	%f620, %r1422;
	setp.gt.f32 	%p782, %f1, %f620;
	and.pred  	%p783, %p780, %p782;
	selp.u32 	%r1423, 1, 0, %p783;
	add.s32 	%r1424, %r4870, 145;
	cvt.rn.f32.s32 	%f621, %r1424;
	setp.leu.f32 	%p784, %f1, %f621;
	add.s32 	%r1425, %r4870, 146;
	cvt.rn.f32.s32 	%f622, %r1425;
	setp.gt.f32 	%p785, %f1, %f622;
	selp.b32 	%r1426, 3, 2, %p785;
	selp.b32 	%r1427, 0, %r1426, %p784;
	add.s32 	%r1428, %r4870, 144;
	cvt.rn.f32.s32 	%f623, %r1428;
	setp.gt.f32 	%p786, %f1, %f623;
	and.pred  	%p787, %p784, %p786;
	selp.u32 	%r1429, 1, 0, %p787;
	add.s32 	%r1430, %r1427, %r1429;
	add.s32 	%r1431, %r4870, 149;
	cvt.rn.f32.s32 	%f624, %r1431;
	setp.leu.f32 	%p788, %f1, %f624;
	add.s32 	%r1432, %r4870, 150;
	cvt.rn.f32.s32 	%f625, %r1432;
	setp.gt.f32 	%p789, %f1, %f625;
	add.s32 	%r1433, %r4870, 148;
	cvt.rn.f32.s32 	%f626, %r1433;
	setp.gt.f32 	%p790, %f1, %f626;
	and.pred  	%p791, %p788, %p790;
	selp.u32 	%r1434, 1, 0, %p791;
	add.s32 	%r1435, %r4870, 153;
	cvt.rn.f32.s32 	%f627, %r1435;
	setp.leu.f32 	%p792, %f1, %f627;
	add.s32 	%r1436, %r4870, 154;
	cvt.rn.f32.s32 	%f628, %r1436;
	setp.gt.f32 	%p793, %f1, %f628;
	selp.b32 	%r1437, 3, 2, %p793;
	selp.b32 	%r1438, 0, %r1437, %p792;
	add.s32 	%r1439, %r4870, 152;
	cvt.rn.f32.s32 	%f629, %r1439;
	setp.gt.f32 	%p794, %f1, %f629;
	and.pred  	%p795, %p792, %p794;
	selp.u32 	%r1440, 1, 0, %p795;
	add.s32 	%r1441, %r1438, %r1440;
	add.s32 	%r1442, %r4870, 157;
	cvt.rn.f32.s32 	%f630, %r1442;
	setp.leu.f32 	%p796, %f1, %f630;
	add.s32 	%r1443, %r4870, 158;
	cvt.rn.f32.s32 	%f631, %r1443;
	setp.gt.f32 	%p797, %f1, %f631;
	add.s32 	%r1444, %r4870, 156;
	cvt.rn.f32.s32 	%f632, %r1444;
	setp.gt.f32 	%p798, %f1, %f632;
	and.pred  	%p799, %p796, %p798;
	selp.u32 	%r1445, 1, 0, %p799;
	add.s32 	%r1446, %r4870, 161;
	cvt.rn.f32.s32 	%f633, %r1446;
	setp.leu.f32 	%p800, %f1, %f633;
	add.s32 	%r1447, %r4870, 162;
	cvt.rn.f32.s32 	%f634, %r1447;
	setp.gt.f32 	%p801, %f1, %f634;
	selp.b32 	%r1448, 3, 2, %p801;
	selp.b32 	%r1449, 0, %r1448, %p800;
	add.s32 	%r1450, %r4870, 160;
	cvt.rn.f32.s32 	%f635, %r1450;
	setp.gt.f32 	%p802, %f1, %f635;
	and.pred  	%p803, %p800, %p802;
	selp.u32 	%r1451, 1, 0, %p803;
	add.s32 	%r1452, %r1449, %r1451;
	add.s32 	%r1453, %r4870, 165;
	cvt.rn.f32.s32 	%f636, %r1453;
	setp.leu.f32 	%p804, %f1, %f636;
	add.s32 	%r1454, %r4870, 166;
	cvt.rn.f32.s32 	%f637, %r1454;
	setp.gt.f32 	%p805, %f1, %f637;
	add.s32 	%r1455, %r4870, 164;
	cvt.rn.f32.s32 	%f638, %r1455;
	setp.gt.f32 	%p806, %f1, %f638;
	and.pred  	%p807, %p804, %p806;
	selp.u32 	%r1456, 1, 0, %p807;
	add.s32 	%r1457, %r4870, 169;
	cvt.rn.f32.s32 	%f639, %r1457;
	setp.leu.f32 	%p808, %f1, %f639;
	add.s32 	%r1458, %r4870, 170;
	cvt.rn.f32.s32 	%f640, %r1458;
	setp.gt.f32 	%p809, %f1, %f640;
	selp.b32 	%r1459, 3, 2, %p809;
	selp.b32 	%r1460, 0, %r1459, %p808;
	add.s32 	%r1461, %r4870, 168;
	cvt.rn.f32.s32 	%f641, %r1461;
	setp.gt.f32 	%p810, %f1, %f641;
	and.pred  	%p811, %p808, %p810;
	selp.u32 	%r1462, 1, 0, %p811;
	add.s32 	%r1463, %r1460, %r1462;
	add.s32 	%r1464, %r4870, 173;
	cvt.rn.f32.s32 	%f642, %r1464;
	setp.leu.f32 	%p812, %f1, %f642;
	add.s32 	%r1465, %r4870, 174;
	cvt.rn.f32.s32 	%f643, %r1465;
	setp.gt.f32 	%p813, %f1, %f643;
	add.s32 	%r1466, %r4870, 172;
	cvt.rn.f32.s32 	%f644, %r1466;
	setp.gt.f32 	%p814, %f1, %f644;
	and.pred  	%p815, %p812, %p814;
	selp.u32 	%r1467, 1, 0, %p815;
	add.s32 	%r1468, %r4870, 177;
	cvt.rn.f32.s32 	%f645, %r1468;
	setp.leu.f32 	%p816, %f1, %f645;
	add.s32 	%r1469, %r4870, 178;
	cvt.rn.f32.s32 	%f646, %r1469;
	setp.gt.f32 	%p817, %f1, %f646;
	selp.b32 	%r1470, 3, 2, %p817;
	selp.b32 	%r1471, 0, %r1470, %p816;
	add.s32 	%r1472, %r4870, 176;
	cvt.rn.f32.s32 	%f647, %r1472;
	setp.gt.f32 	%p818, %f1, %f647;
	and.pred  	%p819, %p816, %p818;
	selp.u32 	%r1473, 1, 0, %p819;
	add.s32 	%r1474, %r1471, %r1473;
	add.s32 	%r1475, %r4870, 181;
	cvt.rn.f32.s32 	%f648, %r1475;
	setp.leu.f32 	%p820, %f1, %f648;
	add.s32 	%r1476, %r4870, 182;
	cvt.rn.f32.s32 	%f649, %r1476;
	setp.gt.f32 	%p821, %f1, %f649;
	add.s32 	%r1477, %r4870, 180;
	cvt.rn.f32.s32 	%f650, %r1477;
	setp.gt.f32 	%p822, %f1, %f650;
	and.pred  	%p823, %p820, %p822;
	selp.u32 	%r1478, 1, 0, %p823;
	add.s32 	%r1479, %r4870, 185;
	cvt.rn.f32.s32 	%f651, %r1479;
	setp.leu.f32 	%p824, %f1, %f651;
	add.s32 	%r1480, %r4870, 186;
	cvt.rn.f32.s32 	%f652, %r1480;
	setp.gt.f32 	%p825, %f1, %f652;
	selp.b32 	%r1481, 3, 2, %p825;
	selp.b32 	%r1482, 0, %r1481, %p824;
	add.s32 	%r1483, %r4870, 184;
	cvt.rn.f32.s32 	%f653, %r1483;
	setp.gt.f32 	%p826, %f1, %f653;
	and.pred  	%p827, %p824, %p826;
	selp.u32 	%r1484, 1, 0, %p827;
	add.s32 	%r1485, %r1482, %r1484;
	add.s32 	%r1486, %r4870, 189;
	cvt.rn.f32.s32 	%f654, %r1486;
	setp.leu.f32 	%p828, %f1, %f654;
	add.s32 	%r1487, %r4870, 190;
	cvt.rn.f32.s32 	%f655, %r1487;
	setp.gt.f32 	%p829, %f1, %f655;
	add.s32 	%r1488, %r4870, 188;
	cvt.rn.f32.s32 	%f656, %r1488;
	setp.gt.f32 	%p830, %f1, %f656;
	and.pred  	%p831, %p828, %p830;
	selp.u32 	%r1489, 1, 0, %p831;
	add.s32 	%r1490, %r4870, 193;
	cvt.rn.f32.s32 	%f657, %r1490;
	setp.leu.f32 	%p832, %f1, %f657;
	add.s32 	%r1491, %r4870, 194;
	cvt.rn.f32.s32 	%f658, %r1491;
	setp.gt.f32 	%p833, %f1, %f658;
	selp.b32 	%r1492, 3, 2, %p833;
	selp.b32 	%r1493, 0, %r1492, %p832;
	add.s32 	%r1494, %r4870, 192;
	cvt.rn.f32.s32 	%f659, %r1494;
	setp.gt.f32 	%p834, %f1, %f659;
	and.pred  	%p835, %p832, %p834;
	selp.u32 	%r1495, 1, 0, %p835;
	add.s32 	%r1496, %r1493, %r1495;
	add.s32 	%r1497, %r4870, 197;
	cvt.rn.f32.s32 	%f660, %r1497;
	setp.leu.f32 	%p836, %f1, %f660;
	add.s32 	%r1498, %r4870, 198;
	cvt.rn.f32.s32 	%f661, %r1498;
	setp.gt.f32 	%p837, %f1, %f661;
	add.s32 	%r1499, %r4870, 196;
	cvt.rn.f32.s32 	%f662, %r1499;
	setp.gt.f32 	%p838, %f1, %f662;
	and.pred  	%p839, %p836, %p838;
	selp.u32 	%r1500, 1, 0, %p839;
	add.s32 	%r1501, %r4870, 201;
	cvt.rn.f32.s32 	%f663, %r1501;
	setp.leu.f32 	%p840, %f1, %f663;
	add.s32 	%r1502, %r4870, 202;
	cvt.rn.f32.s32 	%f664, %r1502;
	setp.gt.f32 	%p841, %f1, %f664;
	selp.b32 	%r1503, 3, 2, %p841;
	selp.b32 	%r1504, 0, %r1503, %p840;
	add.s32 	%r1505, %r4870, 200;
	cvt.rn.f32.s32 	%f665, %r1505;
	setp.gt.f32 	%p842, %f1, %f665;
	and.pred  	%p843, %p840, %p842;
	selp.u32 	%r1506, 1, 0, %p843;
	add.s32 	%r1507, %r1504, %r1506;
	add.s32 	%r1508, %r4870, 205;
	cvt.rn.f32.s32 	%f666, %r1508;
	setp.leu.f32 	%p844, %f1, %f666;
	add.s32 	%r1509, %r4870, 206;
	cvt.rn.f32.s32 	%f667, %r1509;
	setp.gt.f32 	%p845, %f1, %f667;
	add.s32 	%r1510, %r4870, 204;
	cvt.rn.f32.s32 	%f668, %r1510;
	setp.gt.f32 	%p846, %f1, %f668;
	and.pred  	%p847, %p844, %p846;
	selp.u32 	%r1511, 1, 0, %p847;
	add.s32 	%r1512, %r4870, 209;
	cvt.rn.f32.s32 	%f669, %r1512;
	setp.leu.f32 	%p848, %f1, %f669;
	add.s32 	%r1513, %r4870, 210;
	cvt.rn.f32.s32 	%f670, %r1513;
	setp.gt.f32 	%p849, %f1, %f670;
	selp.b32 	%r1514, 3, 2, %p849;
	selp.b32 	%r1515, 0, %r1514, %p848;
	add.s32 	%r1516, %r4870, 208;
	cvt.rn.f32.s32 	%f671, %r1516;
	setp.gt.f32 	%p850, %f1, %f671;
	and.pred  	%p851, %p848, %p850;
	selp.u32 	%r1517, 1, 0, %p851;
	add.s32 	%r1518, %r1515, %r1517;
	add.s32 	%r1519, %r4870, 213;
	cvt.rn.f32.s32 	%f672, %r1519;
	setp.leu.f32 	%p852, %f1, %f672;
	add.s32 	%r1520, %r4870, 214;
	cvt.rn.f32.s32 	%f673, %r1520;
	setp.gt.f32 	%p853, %f1, %f673;
	add.s32 	%r1521, %r4870, 212;
	cvt.rn.f32.s32 	%f674, %r1521;
	setp.gt.f32 	%p854, %f1, %f674;
	and.pred  	%p855, %p852, %p854;
	selp.u32 	%r1522, 1, 0, %p855;
	add.s32 	%r1523, %r4870, 217;
	cvt.rn.f32.s32 	%f675, %r1523;
	setp.leu.f32 	%p856, %f1, %f675;
	add.s32 	%r1524, %r4870, 218;
	cvt.rn.f32.s32 	%f676, %r1524;
	setp.gt.f32 	%p857, %f1, %f676;
	selp.b32 	%r1525, 3, 2, %p857;
	selp.b32 	%r1526, 0, %r1525, %p856;
	add.s32 	%r1527, %r4870, 216;
	cvt.rn.f32.s32 	%f677, %r1527;
	setp.gt.f32 	%p858, %f1, %f677;
	and.pred  	%p859, %p856, %p858;
	selp.u32 	%r1528, 1, 0, %p859;
	add.s32 	%r1529, %r1526, %r1528;
	add.s32 	%r1530, %r4870, 221;
	cvt.rn.f32.s32 	%f678, %r1530;
	setp.leu.f32 	%p860, %f1, %f678;
	add.s32 	%r1531, %r4870, 222;
	cvt.rn.f32.s32 	%f679, %r1531;
	setp.gt.f32 	%p861, %f1, %f679;
	add.s32 	%r1532, %r4870, 220;
	cvt.rn.f32.s32 	%f680, %r1532;
	setp.gt.f32 	%p862, %f1, %f680;
	and.pred  	%p863, %p860, %p862;
	selp.u32 	%r1533, 1, 0, %p863;
	add.s32 	%r1534, %r4870, 225;
	cvt.rn.f32.s32 	%f681, %r1534;
	setp.leu.f32 	%p864, %f1, %f681;
	add.s32 	%r1535, %r4870, 226;
	cvt.rn.f32.s32 	%f682, %r1535;
	setp.gt.f32 	%p865, %f1, %f682;
	selp.b32 	%r1536, 3, 2, %p865;
	selp.b32 	%r1537, 0, %r1536, %p864;
	add.s32 	%r1538, %r4870, 224;
	cvt.rn.f32.s32 	%f683, %r1538;
	setp.gt.f32 	%p866, %f1, %f683;
	and.pred  	%p867, %p864, %p866;
	selp.u32 	%r1539, 1, 0, %p867;
	add.s32 	%r1540, %r1537, %r1539;
	add.s32 	%r1541, %r4870, 229;
	cvt.rn.f32.s32 	%f684, %r1541;
	setp.leu.f32 	%p868, %f1, %f684;
	add.s32 	%r1542, %r4870, 230;
	cvt.rn.f32.s32 	%f685, %r1542;
	setp.gt.f32 	%p869, %f1, %f685;
	add.s32 	%r1543, %r4870, 228;
	cvt.rn.f32.s32 	%f686, %r1543;
	setp.gt.f32 	%p870, %f1, %f686;
	and.pred  	%p871, %p868, %p870;
	selp.u32 	%r1544, 1, 0, %p871;
	add.s32 	%r1545, %r4870, 233;
	cvt.rn.f32.s32 	%f687, %r1545;
	setp.leu.f32 	%p872, %f1, %f687;
	add.s32 	%r1546, %r4870, 234;
	cvt.rn.f32.s32 	%f688, %r1546;
	setp.gt.f32 	%p873, %f1, %f688;
	selp.b32 	%r1547, 3, 2, %p873;
	selp.b32 	%r1548, 0, %r1547, %p872;
	add.s32 	%r1549, %r4870, 232;
	cvt.rn.f32.s32 	%f689, %r1549;
	setp.gt.f32 	%p874, %f1, %f689;
	and.pred  	%p875, %p872, %p874;
	selp.u32 	%r1550, 1, 0, %p875;
	add.s32 	%r1551, %r1548, %r1550;
	add.s32 	%r1552, %r4870, 237;
	cvt.rn.f32.s32 	%f690, %r1552;
	setp.leu.f32 	%p876, %f1, %f690;
	add.s32 	%r1553, %r4870, 238;
	cvt.rn.f32.s32 	%f691, %r1553;
	setp.gt.f32 	%p877, %f1, %f691;
	add.s32 	%r1554, %r4870, 236;
	cvt.rn.f32.s32 	%f692, %r1554;
	setp.gt.f32 	%p878, %f1, %f692;
	and.pred  	%p879, %p876, %p878;
	selp.u32 	%r1555, 1, 0, %p879;
	add.s32 	%r1556, %r4870, 241;
	cvt.rn.f32.s32 	%f693, %r1556;
	setp.leu.f32 	%p880, %f1, %f693;
	add.s32 	%r1557, %r4870, 242;
	cvt.rn.f32.s32 	%f694, %r1557;
	setp.gt.f32 	%p881, %f1, %f694;
	selp.b32 	%r1558, 3, 2, %p881;
	selp.b32 	%r1559, 0, %r1558, %p880;
	add.s32 	%r1560, %r4870, 240;
	cvt.rn.f32.s32 	%f695, %r1560;
	setp.gt.f32 	%p882, %f1, %f695;
	and.pred  	%p883, %p880, %p882;
	selp.u32 	%r1561, 1, 0, %p883;
	add.s32 	%r1562, %r1559, %r1561;
	add.s32 	%r1563, %r4870, 245;
	cvt.rn.f32.s32 	%f696, %r1563;
	setp.leu.f32 	%p884, %f1, %f696;
	add.s32 	%r1564, %r4870, 246;
	cvt.rn.f32.s32 	%f697, %r1564;
	setp.gt.f32 	%p885, %f1, %f697;
	add.s32 	%r1565, %r4870, 244;
	cvt.rn.f32.s32 	%f698, %r1565;
	setp.gt.f32 	%p886, %f1, %f698;
	and.pred  	%p887, %p884, %p886;
	selp.u32 	%r1566, 1, 0, %p887;
	add.s32 	%r1567, %r4870, 249;
	cvt.rn.f32.s32 	%f699, %r1567;
	setp.leu.f32 	%p888, %f1, %f699;
	add.s32 	%r1568, %r4870, 250;
	cvt.rn.f32.s32 	%f700, %r1568;
	setp.gt.f32 	%p889, %f1, %f700;
	selp.b32 	%r1569, 3, 2, %p889;
	selp.b32 	%r1570, 0, %r1569, %p888;
	add.s32 	%r1571, %r4870, 248;
	cvt.rn.f32.s32 	%f701, %r1571;
	setp.gt.f32 	%p890, %f1, %f701;
	and.pred  	%p891, %p888, %p890;
	selp.u32 	%r1572, 1, 0, %p891;
	add.s32 	%r1573, %r1570, %r1572;
	add.s32 	%r1574, %r4870, 253;
	cvt.rn.f32.s32 	%f702, %r1574;
	setp.leu.f32 	%p892, %f1, %f702;
	add.s32 	%r1575, %r4870, 254;
	cvt.rn.f32.s32 	%f703, %r1575;
	setp.gt.f32 	%p893, %f1, %f703;
	add.s32 	%r1576, %r4870, 252;
	cvt.rn.f32.s32 	%f704, %r1576;
	setp.gt.f32 	%p894, %f1, %f704;
	and.pred  	%p895, %p892, %p894;
	selp.u32 	%r1577, 1, 0, %p895;
	add.s32 	%r1578, %r4870, 257;
	cvt.rn.f32.s32 	%f705, %r1578;
	setp.leu.f32 	%p896, %f1, %f705;
	add.s32 	%r1579, %r4870, 258;
	cvt.rn.f32.s32 	%f706, %r1579;
	setp.gt.f32 	%p897, %f1, %f706;
	selp.b32 	%r1580, 3, 2, %p897;
	selp.b32 	%r1581, 0, %r1580, %p896;
	add.s32 	%r1582, %r4870, 256;
	cvt.rn.f32.s32 	%f707, %r1582;
	setp.gt.f32 	%p898, %f1, %f707;
	and.pred  	%p899, %p896, %p898;
	selp.u32 	%r1583, 1, 0, %p899;
	add.s32 	%r1584, %r1581, %r1583;
	add.s32 	%r1585, %r4870, 261;
	cvt.rn.f32.s32 	%f708, %r1585;
	setp.leu.f32 	%p900, %f1, %f708;
	add.s32 	%r1586, %r4870, 262;
	cvt.rn.f32.s32 	%f709, %r1586;
	setp.gt.f32 	%p901, %f1, %f709;
	add.s32 	%r1587, %r4870, 260;
	cvt.rn.f32.s32 	%f710, %r1587;
	setp.gt.f32 	%p902, %f1, %f710;
	and.pred  	%p903, %p900, %p902;
	selp.u32 	%r1588, 1, 0, %p903;
	add.s32 	%r1589, %r4870, 265;
	cvt.rn.f32.s32 	%f711, %r1589;
	setp.leu.f32 	%p904, %f1, %f711;
	add.s32 	%r1590, %r4870, 266;
	cvt.rn.f32.s32 	%f712, %r1590;
	setp.gt.f32 	%p905, %f1, %f712;
	selp.b32 	%r1591, 3, 2, %p905;
	selp.b32 	%r1592, 0, %r1591, %p904;
	add.s32 	%r1593, %r4870, 264;
	cvt.rn.f32.s32 	%f713, %r1593;
	setp.gt.f32 	%p906, %f1, %f713;
	and.pred  	%p907, %p904, %p906;
	selp.u32 	%r1594, 1, 0, %p907;
	add.s32 	%r1595, %r1592, %r1594;
	add.s32 	%r1596, %r4870, 269;
	cvt.rn.f32.s32 	%f714, %r1596;
	setp.leu.f32 	%p908, %f1, %f714;
	add.s32 	%r1597, %r4870, 270;
	cvt.rn.f32.s32 	%f715, %r1597;
	setp.gt.f32 	%p909, %f1, %f715;
	add.s32 	%r1598, %r4870, 268;
	cvt.rn.f32.s32 	%f716, %r1598;
	setp.gt.f32 	%p910, %f1, %f716;
	and.pred  	%p911, %p908, %p910;
	selp.u32 	%r1599, 1, 0, %p911;
	add.s32 	%r1600, %r4870, 273;
	cvt.rn.f32.s32 	%f717, %r1600;
	setp.leu.f32 	%p912, %f1, %f717;
	add.s32 	%r1601, %r4870, 274;
	cvt.rn.f32.s32 	%f718, %r1601;
	setp.gt.f32 	%p913, %f1, %f718;
	selp.b32 	%r1602, 3, 2, %p913;
	selp.b32 	%r1603, 0, %r1602, %p912;
	add.s32 	%r1604, %r4870, 272;
	cvt.rn.f32.s32 	%f719, %r1604;
	setp.gt.f32 	%p914, %f1, %f719;
	and.pred  	%p915, %p912, %p914;
	selp.u32 	%r1605, 1, 0, %p915;
	add.s32 	%r1606, %r1603, %r1605;
	add.s32 	%r1607, %r4870, 277;
	cvt.rn.f32.s32 	%f720, %r1607;
	setp.leu.f32 	%p916, %f1, %f720;
	add.s32 	%r1608, %r4870, 278;
	cvt.rn.f32.s32 	%f721, %r1608;
	setp.gt.f32 	%p917, %f1, %f721;
	add.s32 	%r1609, %r4870, 276;
	cvt.rn.f32.s32 	%f722, %r1609;
	setp.gt.f32 	%p918, %f1, %f722;
	and.pred  	%p919, %p916, %p918;
	selp.u32 	%r1610, 1, 0, %p919;
	add.s32 	%r1611, %r4870, 281;
	cvt.rn.f32.s32 	%f723, %r1611;
	setp.leu.f32 	%p920, %f1, %f723;
	add.s32 	%r1612, %r4870, 282;
	cvt.rn.f32.s32 	%f724, %r1612;
	setp.gt.f32 	%p921, %f1, %f724;
	selp.b32 	%r1613, 3, 2, %p921;
	selp.b32 	%r1614, 0, %r1613, %p920;
	add.s32 	%r1615, %r4870, 280;
	cvt.rn.f32.s32 	%f725, %r1615;
	setp.gt.f32 	%p922, %f1, %f725;
	and.pred  	%p923, %p920, %p922;
	selp.u32 	%r1616, 1, 0, %p923;
	add.s32 	%r1617, %r1614, %r1616;
	add.s32 	%r1618, %r4870, 285;
	cvt.rn.f32.s32 	%f726, %r1618;
	setp.leu.f32 	%p924, %f1, %f726;
	add.s32 	%r1619, %r4870, 286;
	cvt.rn.f32.s32 	%f727, %r1619;
	setp.gt.f32 	%p925, %f1, %f727;
	add.s32 	%r1620, %r4870, 284;
	cvt.rn.f32.s32 	%f728, %r1620;
	setp.gt.f32 	%p926, %f1, %f728;
	and.pred  	%p927, %p924, %p926;
	selp.u32 	%r1621, 1, 0, %p927;
	add.s32 	%r1622, %r4870, 289;
	cvt.rn.f32.s32 	%f729, %r1622;
	setp.leu.f32 	%p928, %f1, %f729;
	add.s32 	%r1623, %r4870, 290;
	cvt.rn.f32.s32 	%f730, %r1623;
	setp.gt.f32 	%p929, %f1, %f730;
	selp.b32 	%r1624, 3, 2, %p929;
	selp.b32 	%r1625, 0, %r1624, %p928;
	add.s32 	%r1626, %r4870, 288;
	cvt.rn.f32.s32 	%f731, %r1626;
	setp.gt.f32 	%p930, %f1, %f731;
	and.pred  	%p931, %p928, %p930;
	selp.u32 	%r1627, 1, 0, %p931;
	add.s32 	%r1628, %r1625, %r1627;
	add.s32 	%r1629, %r4870, 293;
	cvt.rn.f32.s32 	%f732, %r1629;
	setp.leu.f32 	%p932, %f1, %f732;
	add.s32 	%r1630, %r4870, 294;
	cvt.rn.f32.s32 	%f733, %r1630;
	setp.gt.f32 	%p933, %f1, %f733;
	add.s32 	%r1631, %r4870, 292;
	cvt.rn.f32.s32 	%f734, %r1631;
	setp.gt.f32 	%p934, %f1, %f734;
	and.pred  	%p935, %p932, %p934;
	selp.u32 	%r1632, 1, 0, %p935;
	add.s32 	%r1633, %r4870, 297;
	cvt.rn.f32.s32 	%f735, %r1633;
	setp.leu.f32 	%p936, %f1, %f735;
	add.s32 	%r1634, %r4870, 298;
	cvt.rn.f32.s32 	%f736, %r1634;
	setp.gt.f32 	%p937, %f1, %f736;
	selp.b32 	%r1635, 3, 2, %p937;
	selp.b32 	%r1636, 0, %r1635, %p936;
	add.s32 	%r1637, %r4870, 296;
	cvt.rn.f32.s32 	%f737, %r1637;
	setp.gt.f32 	%p938, %f1, %f737;
	and.pred  	%p939, %p936, %p938;
	selp.u32 	%r1638, 1, 0, %p939;
	add.s32 	%r1639, %r1636, %r1638;
	add.s32 	%r1640, %r4870, 301;
	cvt.rn.f32.s32 	%f738, %r1640;
	setp.leu.f32 	%p940, %f1, %f738;
	add.s32 	%r1641, %r4870, 302;
	cvt.rn.f32.s32 	%f739, %r1641;
	setp.gt.f32 	%p941, %f1, %f739;
	add.s32 	%r1642, %r4870, 300;
	cvt.rn.f32.s32 	%f740, %r1642;
	setp.gt.f32 	%p942, %f1, %f740;
	and.pred  	%p943, %p940, %p942;
	selp.u32 	%r1643, 1, 0, %p943;
	add.s32 	%r1644, %r4870, 305;
	cvt.rn.f32.s32 	%f741, %r1644;
	setp.leu.f32 	%p944, %f1, %f741;
	add.s32 	%r1645, %r4870, 306;
	cvt.rn.f32.s32 	%f742, %r1645;
	setp.gt.f32 	%p945, %f1, %f742;
	selp.b32 	%r1646, 3, 2, %p945;
	selp.b32 	%r1647, 0, %r1646, %p944;
	add.s32 	%r1648, %r4870, 304;
	cvt.rn.f32.s32 	%f743, %r1648;
	setp.gt.f32 	%p946, %f1, %f743;
	and.pred  	%p947, %p944, %p946;
	selp.u32 	%r1649, 1, 0, %p947;
	add.s32 	%r1650, %r1647, %r1649;
	add.s32 	%r1651, %r4870, 309;
	cvt.rn.f32.s32 	%f744, %r1651;
	setp.leu.f32 	%p948, %f1, %f744;
	add.s32 	%r1652, %r4870, 310;
	cvt.rn.f32.s32 	%f745, %r1652;
	setp.gt.f32 	%p949, %f1, %f745;
	add.s32 	%r1653, %r4870, 308;
	cvt.rn.f32.s32 	%f746, %r1653;
	setp.gt.f32 	%p950, %f1, %f746;
	and.pred  	%p951, %p948, %p950;
	selp.u32 	%r1654, 1, 0, %p951;
	add.s32 	%r1655, %r4870, 313;
	cvt.rn.f32.s32 	%f747, %r1655;
	setp.leu.f32 	%p952, %f1, %f747;
	add.s32 	%r1656, %r4870, 314;
	cvt.rn.f32.s32 	%f748, %r1656;
	setp.gt.f32 	%p953, %f1, %f748;
	selp.b32 	%r1657, 3, 2, %p953;
	selp.b32 	%r1658, 0, %r1657, %p952;
	add.s32 	%r1659, %r4870, 312;
	cvt.rn.f32.s32 	%f749, %r1659;
	setp.gt.f32 	%p954, %f1, %f749;
	and.pred  	%p955, %p952, %p954;
	selp.u32 	%r1660, 1, 0, %p955;
	add.s32 	%r1661, %r1658, %r1660;
	add.s32 	%r1662, %r4870, 317;
	cvt.rn.f32.s32 	%f750, %r1662;
	setp.leu.f32 	%p956, %f1, %f750;
	add.s32 	%r1663, %r4870, 318;
	cvt.rn.f32.s32 	%f751, %r1663;
	setp.gt.f32 	%p957, %f1, %f751;
	add.s32 	%r1664, %r4870, 316;
	cvt.rn.f32.s32 	%f752, %r1664;
	setp.gt.f32 	%p958, %f1, %f752;
	and.pred  	%p959, %p956, %p958;
	selp.u32 	%r1665, 1, 0, %p959;
	add.s32 	%r1666, %r4870, 321;
	cvt.rn.f32.s32 	%f753, %r1666;
	setp.leu.f32 	%p960, %f1, %f753;
	add.s32 	%r1667, %r4870, 322;
	cvt.rn.f32.s32 	%f754, %r1667;
	setp.gt.f32 	%p961, %f1, %f754;
	selp.b32 	%r1668, 3, 2, %p961;
	selp.b32 	%r1669, 0, %r1668, %p960;
	add.s32 	%r1670, %r4870, 320;
	cvt.rn.f32.s32 	%f755, %r1670;
	setp.gt.f32 	%p962, %f1, %f755;
	and.pred  	%p963, %p960, %p962;
	selp.u32 	%r1671, 1, 0, %p963;
	add.s32 	%r1672, %r1669, %r1671;
	add.s32 	%r1673, %r4870, 325;
	cvt.rn.f32.s32 	%f756, %r1673;
	setp.leu.f32 	%p964, %f1, %f756;
	add.s32 	%r1674, %r4870, 326;
	cvt.rn.f32.s32 	%f757, %r1674;
	setp.gt.f32 	%p965, %f1, %f757;
	add.s32 	%r1675, %r4870, 324;
	cvt.rn.f32.s32 	%f758, %r1675;
	setp.gt.f32 	%p966, %f1, %f758;
	and.pred  	%p967, %p964, %p966;
	selp.u32 	%r1676, 1, 0, %p967;
	add.s32 	%r1677, %r4870, 329;
	cvt.rn.f32.s32 	%f759, %r1677;
	setp.leu.f32 	%p968, %f1, %f759;
	add.s32 	%r1678, %r4870, 330;
	cvt.rn.f32.s32 	%f760, %r1678;
	setp.gt.f32 	%p969, %f1, %f760;
	selp.b32 	%r1679, 3, 2, %p969;
	selp.b32 	%r1680, 0, %r1679, %p968;
	add.s32 	%r1681, %r4870, 328;
	cvt.rn.f32.s32 	%f761, %r1681;
	setp.gt.f32 	%p970, %f1, %f761;
	and.pred  	%p971, %p968, %p970;
	selp.u32 	%r1682, 1, 0, %p971;
	add.s32 	%r1683, %r1680, %r1682;
	add.s32 	%r1684, %r4870, 333;
	cvt.rn.f32.s32 	%f762, %r1684;
	setp.leu.f32 	%p972, %f1, %f762;
	add.s32 	%r1685, %r4870, 334;
	cvt.rn.f32.s32 	%f763, %r1685;
	setp.gt.f32 	%p973, %f1, %f763;
	add.s32 	%r1686, %r4870, 332;
	cvt.rn.f32.s32 	%f764, %r1686;
	setp.gt.f32 	%p974, %f1, %f764;
	and.pred  	%p975, %p972, %p974;
	selp.u32 	%r1687, 1, 0, %p975;
	add.s32 	%r1688, %r4870, 337;
	cvt.rn.f32.s32 	%f765, %r1688;
	setp.leu.f32 	%p976, %f1, %f765;
	add.s32 	%r1689, %r4870, 338;
	cvt.rn.f32.s32 	%f766, %r1689;
	setp.gt.f32 	%p977, %f1, %f766;
	selp.b32 	%r1690, 3, 2, %p977;
	selp.b32 	%r1691, 0, %r1690, %p976;
	add.s32 	%r1692, %r4870, 336;
	cvt.rn.f32.s32 	%f767, %r1692;
	setp.gt.f32 	%p978, %f1, %f767;
	and.pred  	%p979, %p976, %p978;
	selp.u32 	%r1693, 1, 0, %p979;
	add.s32 	%r1694, %r1691, %r1693;
	add.s32 	%r1695, %r4870, 341;
	cvt.rn.f32.s32 	%f768, %r1695;
	setp.leu.f32 	%p980, %f1, %f768;
	add.s32 	%r1696, %r4870, 342;
	cvt.rn.f32.s32 	%f769, %r1696;
	setp.gt.f32 	%p981, %f1, %f769;
	add.s32 	%r1697, %r4870, 340;
	cvt.rn.f32.s32 	%f770, %r1697;
	setp.gt.f32 	%p982, %f1, %f770;
	and.pred  	%p983, %p980, %p982;
	selp.u32 	%r1698, 1, 0, %p983;
	add.s32 	%r1699, %r4870, 345;
	cvt.rn.f32.s32 	%f771, %r1699;
	setp.leu.f32 	%p984, %f1, %f771;
	add.s32 	%r1700, %r4870, 346;
	cvt.rn.f32.s32 	%f772, %r1700;
	setp.gt.f32 	%p985, %f1, %f772;
	selp.b32 	%r1701, 3, 2, %p985;
	selp.b32 	%r1702, 0, %r1701, %p984;
	add.s32 	%r1703, %r4870, 344;
	cvt.rn.f32.s32 	%f773, %r1703;
	setp.gt.f32 	%p986, %f1, %f773;
	and.pred  	%p987, %p984, %p986;
	selp.u32 	%r1704, 1, 0, %p987;
	add.s32 	%r1705, %r1702, %r1704;
	add.s32 	%r1706, %r4870, 349;
	cvt.rn.f32.s32 	%f774, %r1706;
	setp.leu.f32 	%p988, %f1, %f774;
	add.s32 	%r1707, %r4870, 350;
	cvt.rn.f32.s32 	%f775, %r1707;
	setp.gt.f32 	%p989, %f1, %f775;
	add.s32 	%r1708, %r4870, 348;
	cvt.rn.f32.s32 	%f776, %r1708;
	setp.gt.f32 	%p990, %f1, %f776;
	and.pred  	%p991, %p988, %p990;
	selp.u32 	%r1709, 1, 0, %p991;
	add.s32 	%r1710, %r4870, 353;
	cvt.rn.f32.s32 	%f777, %r1710;
	setp.leu.f32 	%p992, %f1, %f777;
	add.s32 	%r1711, %r4870, 354;
	cvt.rn.f32.s32 	%f778, %r1711;
	setp.gt.f32 	%p993, %f1, %f778;
	selp.b32 	%r1712, 3, 2, %p993;
	selp.b32 	%r1713, 0, %r1712, %p992;
	add.s32 	%r1714, %r4870, 352;
	cvt.rn.f32.s32 	%f779, %r1714;
	setp.gt.f32 	%p994, %f1, %f779;
	and.pred  	%p995, %p992, %p994;
	selp.u32 	%r1715, 1, 0, %p995;
	add.s32 	%r1716, %r1713, %r1715;
	add.s32 	%r1717, %r4870, 357;
	cvt.rn.f32.s32 	%f780, %r1717;
	setp.leu.f32 	%p996, %f1, %f780;
	add.s32 	%r1718, %r4870, 358;
	cvt.rn.f32.s32 	%f781, %r1718;
	setp.gt.f32 	%p997, %f1, %f781;
	add.s32 	%r1719, %r4870, 356;
	cvt.rn.f32.s32 	%f782, %r1719;
	setp.gt.f32 	%p998, %f1, %f782;
	and.pred  	%p999, %p996, %p998;
	selp.u32 	%r1720, 1, 0, %p999;
	add.s32 	%r1721, %r4870, 361;
	cvt.rn.f32.s32 	%f783, %r1721;
	setp.leu.f32 	%p1000, %f1, %f783;
	add.s32 	%r1722, %r4870, 362;
	cvt.rn.f32.s32 	%f784, %r1722;
	setp.gt.f32 	%p1001, %f1, %f784;
	selp.b32 	%r1723, 3, 2, %p1001;
	selp.b32 	%r1724, 0, %r1723, %p1000;
	add.s32 	%r1725, %r4870, 360;
	cvt.rn.f32.s32 	%f785, %r1725;
	setp.gt.f32 	%p1002, %f1, %f785;
	and.pred  	%p1003, %p1000, %p1002;
	selp.u32 	%r1726, 1, 0, %p1003;
	add.s32 	%r1727, %r1724, %r1726;
	add.s32 	%r1728, %r4870, 365;
	cvt.rn.f32.s32 	%f786, %r1728;
	setp.leu.f32 	%p1004, %f1, %f786;
	add.s32 	%r1729, %r4870, 366;
	cvt.rn.f32.s32 	%f787, %r1729;
	setp.gt.f32 	%p1005, %f1, %f787;
	add.s32 	%r1730, %r4870, 364;
	cvt.rn.f32.s32 	%f788, %r1730;
	setp.gt.f32 	%p1006, %f1, %f788;
	and.pred  	%p1007, %p1004, %p1006;
	selp.u32 	%r1731, 1, 0, %p1007;
	add.s32 	%r1732, %r4870, 369;
	cvt.rn.f32.s32 	%f789, %r1732;
	setp.leu.f32 	%p1008, %f1, %f789;
	add.s32 	%r1733, %r4870, 370;
	cvt.rn.f32.s32 	%f790, %r1733;
	setp.gt.f32 	%p1009, %f1, %f790;
	selp.b32 	%r1734, 3, 2, %p1009;
	selp.b32 	%r1735, 0, %r1734, %p1008;
	add.s32 	%r1736, %r4870, 368;
	cvt.rn.f32.s32 	%f791, %r1736;
	setp.gt.f32 	%p1010, %f1, %f791;
	and.pred  	%p1011, %p1008, %p1010;
	selp.u32 	%r1737, 1, 0, %p1011;
	add.s32 	%r1738, %r1735, %r1737;
	add.s32 	%r1739, %r4870, 373;
	cvt.rn.f32.s32 	%f792, %r1739;
	setp.leu.f32 	%p1012, %f1, %f792;
	add.s32 	%r1740, %r4870, 374;
	cvt.rn.f32.s32 	%f793, %r1740;
	setp.gt.f32 	%p1013, %f1, %f793;
	add.s32 	%r1741, %r4870, 372;
	cvt.rn.f32.s32 	%f794, %r1741;
	setp.gt.f32 	%p1014, %f1, %f794;
	and.pred  	%p1015, %p1012, %p1014;
	selp.u32 	%r1742, 1, 0, %p1015;
	add.s32 	%r1743, %r4870, 377;
	cvt.rn.f32.s32 	%f795, %r1743;
	setp.leu.f32 	%p1016, %f1, %f795;
	add.s32 	%r1744, %r4870, 378;
	cvt.rn.f32.s32 	%f796, %r1744;
	setp.gt.f32 	%p1017, %f1, %f796;
	selp.b32 	%r1745, 3, 2, %p1017;
	selp.b32 	%r1746, 0, %r1745, %p1016;
	add.s32 	%r1747, %r4870, 376;
	cvt.rn.f32.s32 	%f797, %r1747;
	setp.gt.f32 	%p1018, %f1, %f797;
	and.pred  	%p1019, %p1016, %p1018;
	selp.u32 	%r1748, 1, 0, %p1019;
	add.s32 	%r1749, %r1746, %r1748;
	add.s32 	%r1750, %r4870, 381;
	cvt.rn.f32.s32 	%f798, %r1750;
	setp.leu.f32 	%p1020, %f1, %f798;
	add.s32 	%r1751, %r4870, 382;
	cvt.rn.f32.s32 	%f799, %r1751;
	setp.gt.f32 	%p1021, %f1, %f799;
	add.s32 	%r1752, %r4870, 380;
	cvt.rn.f32.s32 	%f800, %r1752;
	setp.gt.f32 	%p1022, %f1, %f800;
	and.pred  	%p1023, %p1020, %p1022;
	selp.u32 	%r1753, 1, 0, %p1023;
	add.s32 	%r1754, %r4870, 385;
	cvt.rn.f32.s32 	%f801, %r1754;
	setp.leu.f32 	%p1024, %f1, %f801;
	add.s32 	%r1755, %r4870, 386;
	cvt.rn.f32.s32 	%f802, %r1755;
	setp.gt.f32 	%p1025, %f1, %f802;
	selp.b32 	%r1756, 3, 2, %p1025;
	selp.b32 	%r1757, 0, %r1756, %p1024;
	add.s32 	%r1758, %r4870, 384;
	cvt.rn.f32.s32 	%f803, %r1758;
	setp.gt.f32 	%p1026, %f1, %f803;
	and.pred  	%p1027, %p1024, %p1026;
	selp.u32 	%r1759, 1, 0, %p1027;
	add.s32 	%r1760, %r1757, %r1759;
	add.s32 	%r1761, %r4870, 389;
	cvt.rn.f32.s32 	%f804, %r1761;
	setp.leu.f32 	%p1028, %f1, %f804;
	add.s32 	%r1762, %r4870, 390;
	cvt.rn.f32.s32 	%f805, %r1762;
	setp.gt.f32 	%p1029, %f1, %f805;
	add.s32 	%r1763, %r4870, 388;
	cvt.rn.f32.s32 	%f806, %r1763;
	setp.gt.f32 	%p1030, %f1, %f806;
	and.pred  	%p1031, %p1028, %p1030;
	selp.u32 	%r1764, 1, 0, %p1031;
	add.s32 	%r1765, %r4870, 393;
	cvt.rn.f32.s32 	%f807, %r1765;
	setp.leu.f32 	%p1032, %f1, %f807;
	add.s32 	%r1766, %r4870, 394;
	cvt.rn.f32.s32 	%f808, %r1766;
	setp.gt.f32 	%p1033, %f1, %f808;
	selp.b32 	%r1767, 3, 2, %p1033;
	selp.b32 	%r1768, 0, %r1767, %p1032;
	add.s32 	%r1769, %r4870, 392;
	cvt.rn.f32.s32 	%f809, %r1769;
	setp.gt.f32 	%p1034, %f1, %f809;
	and.pred  	%p1035, %p1032, %p1034;
	selp.u32 	%r1770, 1, 0, %p1035;
	add.s32 	%r1771, %r1768, %r1770;
	add.s32 	%r1772, %r4870, 397;
	cvt.rn.f32.s32 	%f810, %r1772;
	setp.leu.f32 	%p1036, %f1, %f810;
	add.s32 	%r1773, %r4870, 398;
	cvt.rn.f32.s32 	%f811, %r1773;
	setp.gt.f32 	%p1037, %f1, %f811;
	add.s32 	%r1774, %r4870, 396;
	cvt.rn.f32.s32 	%f812, %r1774;
	setp.gt.f32 	%p1038, %f1, %f812;
	and.pred  	%p1039, %p1036, %p1038;
	selp.u32 	%r1775, 1, 0, %p1039;
	add.s32 	%r1776, %r4870, 401;
	cvt.rn.f32.s32 	%f813, %r1776;
	setp.leu.f32 	%p1040, %f1, %f813;
	add.s32 	%r1777, %r4870, 402;
	cvt.rn.f32.s32 	%f814, %r1777;
	setp.gt.f32 	%p1041, %f1, %f814;
	selp.b32 	%r1778, 3, 2, %p1041;
	selp.b32 	%r1779, 0, %r1778, %p1040;
	add.s32 	%r1780, %r4870, 400;
	cvt.rn.f32.s32 	%f815, %r1780;
	setp.gt.f32 	%p1042, %f1, %f815;
	and.pred  	%p1043, %p1040, %p1042;
	selp.u32 	%r1781, 1, 0, %p1043;
	add.s32 	%r1782, %r1779, %r1781;
	add.s32 	%r1783, %r4870, 405;
	cvt.rn.f32.s32 	%f816, %r1783;
	setp.leu.f32 	%p1044, %f1, %f816;
	add.s32 	%r1784, %r4870, 406;
	cvt.rn.f32.s32 	%f817, %r1784;
	setp.gt.f32 	%p1045, %f1, %f817;
	add.s32 	%r1785, %r4870, 404;
	cvt.rn.f32.s32 	%f818, %r1785;
	setp.gt.f32 	%p1046, %f1, %f818;
	and.pred  	%p1047, %p1044, %p1046;
	selp.u32 	%r1786, 1, 0, %p1047;
	add.s32 	%r1787, %r4870, 409;
	cvt.rn.f32.s32 	%f819, %r1787;
	setp.leu.f32 	%p1048, %f1, %f819;
	add.s32 	%r1788, %r4870, 410;
	cvt.rn.f32.s32 	%f820, %r1788;
	setp.gt.f32 	%p1049, %f1, %f820;
	selp.b32 	%r1789, 3, 2, %p1049;
	selp.b32 	%r1790, 0, %r1789, %p1048;
	add.s32 	%r1791, %r4870, 408;
	cvt.rn.f32.s32 	%f821, %r1791;
	setp.gt.f32 	%p1050, %f1, %f821;
	and.pred  	%p1051, %p1048, %p1050;
	selp.u32 	%r1792, 1, 0, %p1051;
	add.s32 	%r1793, %r1790, %r1792;
	add.s32 	%r1794, %r4870, 413;
	cvt.rn.f32.s32 	%f822, %r1794;
	setp.leu.f32 	%p1052, %f1, %f822;
	add.s32 	%r1795, %r4870, 414;
	cvt.rn.f32.s32 	%f823, %r1795;
	setp.gt.f32 	%p1053, %f1, %f823;
	add.s32 	%r1796, %r4870, 412;
	cvt.rn.f32.s32 	%f824, %r1796;
	setp.gt.f32 	%p1054, %f1, %f824;
	and.pred  	%p1055, %p1052, %p1054;
	selp.u32 	%r1797, 1, 0, %p1055;
	add.s32 	%r1798, %r4870, 417;
	cvt.rn.f32.s32 	%f825, %r1798;
	setp.leu.f32 	%p1056, %f1, %f825;
	add.s32 	%r1799, %r4870, 418;
	cvt.rn.f32.s32 	%f826, %r1799;
	setp.gt.f32 	%p1057, %f1, %f826;
	selp.b32 	%r1800, 3, 2, %p1057;
	selp.b32 	%r1801, 0, %r1800, %p1056;
	add.s32 	%r1802, %r4870, 416;
	cvt.rn.f32.s32 	%f827, %r1802;
	setp.gt.f32 	%p1058, %f1, %f827;
	and.pred  	%p1059, %p1056, %p1058;
	selp.u32 	%r1803, 1, 0, %p1059;
	add.s32 	%r1804, %r1801, %r1803;
	add.s32 	%r1805, %r4870, 421;
	cvt.rn.f32.s32 	%f828, %r1805;
	setp.leu.f32 	%p1060, %f1, %f828;
	add.s32 	%r1806, %r4870, 422;
	cvt.rn.f32.s32 	%f829, %r1806;
	setp.gt.f32 	%p1061, %f1, %f829;
	add.s32 	%r1807, %r4870, 420;
	cvt.rn.f32.s32 	%f830, %r1807;
	setp.gt.f32 	%p1062, %f1, %f830;
	and.pred  	%p1063, %p1060, %p1062;
	selp.u32 	%r1808, 1, 0, %p1063;
	add.s32 	%r1809, %r4870, 425;
	cvt.rn.f32.s32 	%f831, %r1809;
	setp.leu.f32 	%p1064, %f1, %f831;
	add.s32 	%r1810, %r4870, 426;
	cvt.rn.f32.s32 	%f832, %r1810;
	setp.gt.f32 	%p1065, %f1, %f832;
	selp.b32 	%r1811, 3, 2, %p1065;
	selp.b32 	%r1812, 0, %r1811, %p1064;
	add.s32 	%r1813, %r4870, 424;
	cvt.rn.f32.s32 	%f833, %r1813;
	setp.gt.f32 	%p1066, %f1, %f833;
	and.pred  	%p1067, %p1064, %p1066;
	selp.u32 	%r1814, 1, 0, %p1067;
	add.s32 	%r1815, %r1812, %r1814;
	add.s32 	%r1816, %r4870, 429;
	cvt.rn.f32.s32 	%f834, %r1816;
	setp.leu.f32 	%p1068, %f1, %f834;
	add.s32 	%r1817, %r4870, 430;
	cvt.rn.f32.s32 	%f835, %r1817;
	setp.gt.f32 	%p1069, %f1, %f835;
	add.s32 	%r1818, %r4870, 428;
	cvt.rn.f32.s32 	%f836, %r1818;
	setp.gt.f32 	%p1070, %f1, %f836;
	and.pred  	%p1071, %p1068, %p1070;
	selp.u32 	%r1819, 1, 0, %p1071;
	add.s32 	%r1820, %r4870, 433;
	cvt.rn.f32.s32 	%f837, %r1820;
	setp.leu.f32 	%p1072, %f1, %f837;
	add.s32 	%r1821, %r4870, 434;
	cvt.rn.f32.s32 	%f838, %r1821;
	setp.gt.f32 	%p1073, %f1, %f838;
	selp.b32 	%r1822, 3, 2, %p1073;
	selp.b32 	%r1823, 0, %r1822, %p1072;
	add.s32 	%r1824, %r4870, 432;
	cvt.rn.f32.s32 	%f839, %r1824;
	setp.gt.f32 	%p1074, %f1, %f839;
	and.pred  	%p1075, %p1072, %p1074;
	selp.u32 	%r1825, 1, 0, %p1075;
	add.s32 	%r1826, %r1823, %r1825;
	add.s32 	%r1827, %r4870, 437;
	cvt.rn.f32.s32 	%f840, %r1827;
	setp.leu.f32 	%p1076, %f1, %f840;
	add.s32 	%r1828, %r4870, 438;
	cvt.rn.f32.s32 	%f841, %r1828;
	setp.gt.f32 	%p1077, %f1, %f841;
	add.s32 	%r1829, %r4870, 436;
	cvt.rn.f32.s32 	%f842, %r1829;
	setp.gt.f32 	%p1078, %f1, %f842;
	and.pred  	%p1079, %p1076, %p1078;
	selp.u32 	%r1830, 1, 0, %p1079;
	add.s32 	%r1831, %r4870, 441;
	cvt.rn.f32.s32 	%f843, %r1831;
	setp.leu.f32 	%p1080, %f1, %f843;
	add.s32 	%r1832, %r4870, 442;
	cvt.rn.f32.s32 	%f844, %r1832;
	setp.gt.f32 	%p1081, %f1, %f844;
	selp.b32 	%r1833, 3, 2, %p1081;
	selp.b32 	%r1834, 0, %r1833, %p1080;
	add.s32 	%r1835, %r4870, 440;
	cvt.rn.f32.s32 	%f845, %r1835;
	setp.gt.f32 	%p1082, %f1, %f845;
	and.pred  	%p1083, %p1080, %p1082;
	selp.u32 	%r1836, 1, 0, %p1083;
	add.s32 	%r1837, %r1834, %r1836;
	add.s32 	%r1838, %r4870, 445;
	cvt.rn.f32.s32 	%f846, %r1838;
	setp.leu.f32 	%p1084, %f1, %f846;
	add.s32 	%r1839, %r4870, 446;
	cvt.rn.f32.s32 	%f847, %r1839;
	setp.gt.f32 	%p1085, %f1, %f847;
	add.s32 	%r1840, %r4870, 444;
	cvt.rn.f32.s32 	%f848, %r1840;
	setp.gt.f32 	%p1086, %f1, %f848;
	and.pred  	%p1087, %p1084, %p1086;
	selp.u32 	%r1841, 1, 0, %p1087;
	add.s32 	%r1842, %r4870, 449;
	cvt.rn.f32.s32 	%f849, %r1842;
	setp.leu.f32 	%p1088, %f1, %f849;
	add.s32 	%r1843, %r4870, 450;
	cvt.rn.f32.s32 	%f850, %r1843;
	setp.gt.f32 	%p1089, %f1, %f850;
	selp.b32 	%r1844, 3, 2, %p1089;
	selp.b32 	%r1845, 0, %r1844, %p1088;
	add.s32 	%r1846, %r4870, 448;
	cvt.rn.f32.s32 	%f851, %r1846;
	setp.gt.f32 	%p1090, %f1, %f851;
	and.pred  	%p1091, %p1088, %p1090;
	selp.u32 	%r1847, 1, 0, %p1091;
	add.s32 	%r1848, %r1845, %r1847;
	add.s32 	%r1849, %r4870, 453;
	cvt.rn.f32.s32 	%f852, %r1849;
	setp.leu.f32 	%p1092, %f1, %f852;
	add.s32 	%r1850, %r4870, 454;
	cvt.rn.f32.s32 	%f853, %r1850;
	setp.gt.f32 	%p1093, %f1, %f853;
	add.s32 	%r1851, %r4870, 452;
	cvt.rn.f32.s32 	%f854, %r1851;
	setp.gt.f32 	%p1094, %f1, %f854;
	and.pred  	%p1095, %p1092, %p1094;
	selp.u32 	%r1852, 1, 0, %p1095;
	add.s32 	%r1853, %r4870, 457;
	cvt.rn.f32.s32 	%f855, %r1853;
	setp.leu.f32 	%p1096, %f1, %f855;
	add.s32 	%r1854, %r4870, 458;
	cvt.rn.f32.s32 	%f856, %r1854;
	setp.gt.f32 	%p1097, %f1, %f856;
	selp.b32 	%r1855, 3, 2, %p1097;
	selp.b32 	%r1856, 0, %r1855, %p1096;
	add.s32 	%r1857, %r4870, 456;
	cvt.rn.f32.s32 	%f857, %r1857;
	setp.gt.f32 	%p1098, %f1, %f857;
	and.pred  	%p1099, %p1096, %p1098;
	selp.u32 	%r1858, 1, 0, %p1099;
	add.s32 	%r1859, %r1856, %r1858;
	add.s32 	%r1860, %r4870, 461;
	cvt.rn.f32.s32 	%f858, %r1860;
	setp.leu.f32 	%p1100, %f1, %f858;
	add.s32 	%r1861, %r4870, 462;
	cvt.rn.f32.s32 	%f859, %r1861;
	setp.gt.f32 	%p1101, %f1, %f859;
	add.s32 	%r1862, %r4870, 460;
	cvt.rn.f32.s32 	%f860, %r1862;
	setp.gt.f32 	%p1102, %f1, %f860;
	and.pred  	%p1103, %p1100, %p1102;
	selp.u32 	%r1863, 1, 0, %p1103;
	add.s32 	%r1864, %r4870, 465;
	cvt.rn.f32.s32 	%f861, %r1864;
	setp.leu.f32 	%p1104, %f1, %f861;
	add.s32 	%r1865, %r4870, 466;
	cvt.rn.f32.s32 	%f862, %r1865;
	setp.gt.f32 	%p1105, %f1, %f862;
	selp.b32 	%r1866, 3, 2, %p1105;
	selp.b32 	%r1867, 0, %r1866, %p1104;
	add.s32 	%r1868, %r4870, 464;
	cvt.rn.f32.s32 	%f863, %r1868;
	setp.gt.f32 	%p1106, %f1, %f863;
	and.pred  	%p1107, %p1104, %p1106;
	selp.u32 	%r1869, 1, 0, %p1107;
	add.s32 	%r1870, %r1867, %r1869;
	add.s32 	%r1871, %r4870, 469;
	cvt.rn.f32.s32 	%f864, %r1871;
	setp.leu.f32 	%p1108, %f1, %f864;
	add.s32 	%r1872, %r4870, 470;
	cvt.rn.f32.s32 	%f865, %r1872;
	setp.gt.f32 	%p1109, %f1, %f865;
	add.s32 	%r1873, %r4870, 468;
	cvt.rn.f32.s32 	%f866, %r1873;
	setp.gt.f32 	%p1110, %f1, %f866;
	and.pred  	%p1111, %p1108, %p1110;
	selp.u32 	%r1874, 1, 0, %p1111;
	add.s32 	%r1875, %r4870, 473;
	cvt.rn.f32.s32 	%f867, %r1875;
	setp.leu.f32 	%p1112, %f1, %f867;
	add.s32 	%r1876, %r4870, 474;
	cvt.rn.f32.s32 	%f868, %r1876;
	setp.gt.f32 	%p1113, %f1, %f868;
	selp.b32 	%r1877, 3, 2, %p1113;
	selp.b32 	%r1878, 0, %r1877, %p1112;
	add.s32 	%r1879, %r4870, 472;
	cvt.rn.f32.s32 	%f869, %r1879;
	setp.gt.f32 	%p1114, %f1, %f869;
	and.pred  	%p1115, %p1112, %p1114;
	selp.u32 	%r1880, 1, 0, %p1115;
	add.s32 	%r1881, %r1878, %r1880;
	add.s32 	%r1882, %r4870, 477;
	cvt.rn.f32.s32 	%f870, %r1882;
	setp.leu.f32 	%p1116, %f1, %f870;
	add.s32 	%r1883, %r4870, 478;
	cvt.rn.f32.s32 	%f871, %r1883;
	setp.gt.f32 	%p1117, %f1, %f871;
	add.s32 	%r1884, %r4870, 476;
	cvt.rn.f32.s32 	%f872, %r1884;
	setp.gt.f32 	%p1118, %f1, %f872;
	and.pred  	%p1119, %p1116, %p1118;
	selp.u32 	%r1885, 1, 0, %p1119;
	add.s32 	%r1886, %r4870, 481;
	cvt.rn.f32.s32 	%f873, %r1886;
	setp.leu.f32 	%p1120, %f1, %f873;
	add.s32 	%r1887, %r4870, 482;
	cvt.rn.f32.s32 	%f874, %r1887;
	setp.gt.f32 	%p1121, %f1, %f874;
	selp.b32 	%r1888, 3, 2, %p1121;
	selp.b32 	%r1889, 0, %r1888, %p1120;
	add.s32 	%r1890, %r4870, 480;
	cvt.rn.f32.s32 	%f875, %r1890;
	setp.gt.f32 	%p1122, %f1, %f875;
	and.pred  	%p1123, %p1120, %p1122;
	selp.u32 	%r1891, 1, 0, %p1123;
	add.s32 	%r1892, %r1889, %r1891;
	add.s32 	%r1893, %r4870, 485;
	cvt.rn.f32.s32 	%f876, %r1893;
	setp.leu.f32 	%p1124, %f1, %f876;
	add.s32 	%r1894, %r4870, 486;
	cvt.rn.f32.s32 	%f877, %r1894;
	setp.gt.f32 	%p1125, %f1, %f877;
	add.s32 	%r1895, %r4870, 484;
	cvt.rn.f32.s32 	%f878, %r1895;
	setp.gt.f32 	%p1126, %f1, %f878;
	and.pred  	%p1127, %p1124, %p1126;
	selp.u32 	%r1896, 1, 0, %p1127;
	add.s32 	%r1897, %r4870, 489;
	cvt.rn.f32.s32 	%f879, %r1897;
	setp.leu.f32 	%p1128, %f1, %f879;
	add.s32 	%r1898, %r4870, 490;
	cvt.rn.f32.s32 	%f880, %r1898;
	setp.gt.f32 	%p1129, %f1, %f880;
	selp.b32 	%r1899, 3, 2, %p1129;
	selp.b32 	%r1900, 0, %r1899, %p1128;
	add.s32 	%r1901, %r4870, 488;
	cvt.rn.f32.s32 	%f881, %r1901;
	setp.gt.f32 	%p1130, %f1, %f881;
	and.pred  	%p1131, %p1128, %p1130;
	selp.u32 	%r1902, 1, 0, %p1131;
	add.s32 	%r1903, %r1900, %r1902;
	add.s32 	%r1904, %r4870, 493;
	cvt.rn.f32.s32 	%f882, %r1904;
	setp.leu.f32 	%p1132, %f1, %f882;
	add.s32 	%r1905, %r4870, 494;
	cvt.rn.f32.s32 	%f883, %r1905;
	setp.gt.f32 	%p1133, %f1, %f883;
	add.s32 	%r1906, %r4870, 492;
	cvt.rn.f32.s32 	%f884, %r1906;
	setp.gt.f32 	%p1134, %f1, %f884;
	and.pred  	%p1135, %p1132, %p1134;
	selp.u32 	%r1907, 1, 0, %p1135;
	add.s32 	%r1908, %r4870, 497;
	cvt.rn.f32.s32 	%f885, %r1908;
	setp.leu.f32 	%p1136, %f1, %f885;
	add.s32 	%r1909, %r4870, 498;
	cvt.rn.f32.s32 	%f886, %r1909;
	setp.gt.f32 	%p1137, %f1, %f886;
	selp.b32 	%r1910, 3, 2, %p1137;
	selp.b32 	%r1911, 0, %r1910, %p1136;
	add.s32 	%r1912, %r4870, 496;
	cvt.rn.f32.s32 	%f887, %r1912;
	setp.gt.f32 	%p1138, %f1, %f887;
	and.pred  	%p1139, %p1136, %p1138;
	selp.u32 	%r1913, 1, 0, %p1139;
	add.s32 	%r1914, %r1911, %r1913;
	add.s32 	%r1915, %r4870, 501;
	cvt.rn.f32.s32 	%f888, %r1915;
	setp.leu.f32 	%p1140, %f1, %f888;
	add.s32 	%r1916, %r4870, 502;
	cvt.rn.f32.s32 	%f889, %r1916;
	setp.gt.f32 	%p1141, %f1, %f889;
	add.s32 	%r1917, %r4870, 500;
	cvt.rn.f32.s32 	%f890, %r1917;
	setp.gt.f32 	%p1142, %f1, %f890;
	and.pred  	%p1143, %p1140, %p1142;
	selp.u32 	%r1918, 1, 0, %p1143;
	add.s32 	%r1919, %r4870, 505;
	cvt.rn.f32.s32 	%f891, %r1919;
	setp.leu.f32 	%p1144, %f1, %f891;
	add.s32 	%r1920, %r4870, 506;
	cvt.rn.f32.s32 	%f892, %r1920;
	setp.gt.f32 	%p1145, %f1, %f892;
	selp.b32 	%r1921, 3, 2, %p1145;
	selp.b32 	%r1922, 0, %r1921, %p1144;
	add.s32 	%r1923, %r4870, 504;
	cvt.rn.f32.s32 	%f893, %r1923;
	setp.gt.f32 	%p1146, %f1, %f893;
	and.pred  	%p1147, %p1144, %p1146;
	selp.u32 	%r1924, 1, 0, %p1147;
	add.s32 	%r1925, %r1922, %r1924;
	add.s32 	%r1926, %r4870, 509;
	cvt.rn.f32.s32 	%f894, %r1926;
	setp.leu.f32 	%p1148, %f1, %f894;
	add.s32 	%r1927, %r4870, 510;
	cvt.rn.f32.s32 	%f895, %r1927;
	setp.gt.f32 	%p1149, %f1, %f895;
	add.s32 	%r1928, %r4870, 508;
	cvt.rn.f32.s32 	%f896, %r1928;
	setp.gt.f32 	%p1150, %f1, %f896;
	and.pred  	%p1151, %p1148, %p1150;
	selp.u32 	%r1929, 1, 0, %p1151;
	add.s32 	%r1930, %r4870, 3;
	cvt.rn.f32.s32 	%f897, %r1930;
	setp.leu.f32 	%p1152, %f1, %f897;
	selp.b32 	%r1931, 7, 6, %p645;
	selp.b32 	%r1932, 4, %r1931, %p644;
	add.s32 	%r1933, %r1932, %r1236;
	selp.b32 	%r1934, %r1232, %r1933, %p1152;
	add.s32 	%r1935, %r4870, 11;
	cvt.rn.f32.s32 	%f898, %r1935;
	setp.leu.f32 	%p1153, %f1, %f898;
	selp.b32 	%r1936, 7, 6, %p653;
	selp.b32 	%r1937, 4, %r1936, %p652;
	add.s32 	%r1938, %r1937, %r1247;
	selp.b32 	%r1939, %r1243, %r1938, %p1153;
	add.s32 	%r1940, %r4870, 19;
	cvt.rn.f32.s32 	%f899, %r1940;
	setp.leu.f32 	%p1154, %f1, %f899;
	selp.b32 	%r1941, 7, 6, %p661;
	selp.b32 	%r1942, 4, %r1941, %p660;
	add.s32 	%r1943, %r1942, %r1258;
	selp.b32 	%r1944, %r1254, %r1943, %p1154;
	add.s32 	%r1945, %r4870, 27;
	cvt.rn.f32.s32 	%f900, %r1945;
	setp.leu.f32 	%p1155, %f1, %f900;
	selp.b32 	%r1946, 7, 6, %p669;
	selp.b32 	%r1947, 4, %r1946, %p668;
	add.s32 	%r1948, %r1947, %r1269;
	selp.b32 	%r1949, %r1265, %r1948, %p1155;
	add.s32 	%r1950, %r4870, 35;
	cvt.rn.f32.s32 	%f901, %r1950;
	setp.leu.f32 	%p1156, %f1, %f901;
	selp.b32 	%r1951, 7, 6, %p677;
	selp.b32 	%r1952, 4, %r1951, %p676;
	add.s32 	%r1953, %r1952, %r1280;
	selp.b32 	%r1954, %r1276, %r1953, %p1156;
	add.s32 	%r1955, %r4870, 43;
	cvt.rn.f32.s32 	%f902, %r1955;
	setp.leu.f32 	%p1157, %f1, %f902;
	selp.b32 	%r1956, 7, 6, %p685;
	selp.b32 	%r1957, 4, %r1956, %p684;
	add.s32 	%r1958, %r1957, %r1291;
	selp.b32 	%r1959, %r1287, %r1958, %p1157;
	add.s32 	%r1960, %r4870, 51;
	cvt.rn.f32.s32 	%f903, %r1960;
	setp.leu.f32 	%p1158, %f1, %f903;
	selp.b32 	%r1961, 7, 6, %p693;
	selp.b32 	%r1962, 4, %r1961, %p692;
	add.s32 	%r1963, %r1962, %r1302;
	selp.b32 	%r1964, %r1298, %r1963, %p1158;
	add.s32 	%r1965, %r4870, 59;
	cvt.rn.f32.s32 	%f904, %r1965;
	setp.leu.f32 	%p1159, %f1, %f904;
	selp.b32 	%r1966, 7, 6, %p701;
	selp.b32 	%r1967, 4, %r1966, %p700;
	add.s32 	%r1968, %r1967, %r1313;
	selp.b32 	%r1969, %r1309, %r1968, %p1159;
	add.s32 	%r1970, %r4870, 67;
	cvt.rn.f32.s32 	%f905, %r1970;
	setp.leu.f32 	%p1160, %f1, %f905;
	selp.b32 	%r1971, 7, 6, %p709;
	selp.b32 	%r1972, 4, %r1971, %p708;
	add.s32 	%r1973, %r1972, %r1324;
	selp.b32 	%r1974, %r1320, %r1973, %p1160;
	add.s32 	%r1975, %r4870, 75;
	cvt.rn.f32.s32 	%f906, %r1975;
	setp.leu.f32 	%p1161, %f1, %f906;
	selp.b32 	%r1976, 7, 6, %p717;
	selp.b32 	%r1977, 4, %r1976, %p716;
	add.s32 	%r1978, %r1977, %r1335;
	selp.b32 	%r1979, %r1331, %r1978, %p1161;
	add.s32 	%r1980, %r4870, 83;
	cvt.rn.f32.s32 	%f907, %r1980;
	setp.leu.f32 	%p1162, %f1, %f907;
	selp.b32 	%r1981, 7, 6, %p725;
	selp.b32 	%r1982, 4, %r1981, %p724;
	add.s32 	%r1983, %r1982, %r1346;
	selp.b32 	%r1984, %r1342, %r1983, %p1162;
	add.s32 	%r1985, %r4870, 91;
	cvt.rn.f32.s32 	%f908, %r1985;
	setp.leu.f32 	%p1163, %f1, %f908;
	selp.b32 	%r1986, 7, 6, %p733;
	selp.b32 	%r1987, 4, %r1986, %p732;
	add.s32 	%r1988, %r1987, %r1357;
	selp.b32 	%r1989, %r1353, %r1988, %p1163;
	add.s32 	%r1990, %r4870, 99;
	cvt.rn.f32.s32 	%f909, %r1990;
	setp.leu.f32 	%p1164, %f1, %f909;
	selp.b32 	%r1991, 7, 6, %p741;
	selp.b32 	%r1992, 4, %r1991, %p740;
	add.s32 	%r1993, %r1992, %r1368;
	selp.b32 	%r1994, %r1364, %r1993, %p1164;
	add.s32 	%r1995, %r4870, 107;
	cvt.rn.f32.s32 	%f910, %r1995;
	setp.leu.f32 	%p1165, %f1, %f910;
	selp.b32 	%r1996, 7, 6, %p749;
	selp.b32 	%r1997, 4, %r1996, %p748;
	add.s32 	%r1998, %r1997, %r1379;
	selp.b32 	%r1999, %r1375, %r1998, %p1165;
	add.s32 	%r2000, %r4870, 115;
	cvt.rn.f32.s32 	%f911, %r2000;
	setp.leu.f32 	%p1166, %f1, %f911;
	selp.b32 	%r2001, 7, 6, %p757;
	selp.b32 	%r2002, 4, %r2001, %p756;
	add.s32 	%r2003, %r2002, %r1390;
	selp.b32 	%r2004, %r1386, %r2003, %p1166;
	add.s32 	%r2005, %r4870, 123;
	cvt.rn.f32.s32 	%f912, %r2005;
	setp.leu.f32 	%p1167, %f1, %f912;
	selp.b32 	%r2006, 7, 6, %p765;
	selp.b32 	%r2007, 4, %r2006, %p764;
	add.s32 	%r2008, %r2007, %r1401;
	selp.b32 	%r2009, %r1397, %r2008, %p1167;
	add.s32 	%r2010, %r4870, 131;
	cvt.rn.f32.s32 	%f913, %r2010;
	setp.leu.f32 	%p1168, %f1, %f913;
	selp.b32 	%r2011, 7, 6, %p773;
	selp.b32 	%r2012, 4, %r2011, %p772;
	add.s32 	%r2013, %r2012, %r1412;
	selp.b32 	%r2014, %r1408, %r2013, %p1168;
	add.s32 	%r2015, %r4870, 139;
	cvt.rn.f32.s32 	%f914, %r2015;
	setp.leu.f32 	%p1169, %f1, %f914;
	selp.b32 	%r2016, 7, 6, %p781;
	selp.b32 	%r2017, 4, %r2016, %p780;
	add.s32 	%r2018, %r2017, %r1423;
	selp.b32 	%r2019, %r1419, %r2018, %p1169;
	add.s32 	%r2020, %r4870, 147;
	cvt.rn.f32.s32 	%f915, %r2020;
	setp.leu.f32 	%p1170, %f1, %f915;
	selp.b32 	%r2021, 7, 6, %p789;
	selp.b32 	%r2022, 4, %r2021, %p788;
	add.s32 	%r2023, %r2022, %r1434;
	selp.b32 	%r2024, %r1430, %r2023, %p1170;
	add.s32 	%r2025, %r4870, 155;
	cvt.rn.f32.s32 	%f916, %r2025;
	setp.leu.f32 	%p1171, %f1, %f916;
	selp.b32 	%r2026, 7, 6, %p797;
	selp.b32 	%r2027, 4, %r2026, %p796;
	add.s32 	%r2028, %r2027, %r1445;
	selp.b32 	%r2029, %r1441, %r2028, %p1171;
	add.s32 	%r2030, %r4870, 163;
	cvt.rn.f32.s32 	%f917, %r2030;
	setp.leu.f32 	%p1172, %f1, %f917;
	selp.b32 	%r2031, 7, 6, %p805;
	selp.b32 	%r2032, 4, %r2031, %p804;
	add.s32 	%r2033, %r2032, %r1456;
	selp.b32 	%r2034, %r1452, %r2033, %p1172;
	add.s32 	%r2035, %r4870, 171;
	cvt.rn.f32.s32 	%f918, %r2035;
	setp.leu.f32 	%p1173, %f1, %f918;
	selp.b32 	%r2036, 7, 6, %p813;
	selp.b32 	%r2037, 4, %r2036, %p812;
	add.s32 	%r2038, %r2037, %r1467;
	selp.b32 	%r2039, %r1463, %r2038, %p1173;
	add.s32 	%r2040, %r4870, 179;
	cvt.rn.f32.s32 	%f919, %r2040;
	setp.leu.f32 	%p1174, %f1, %f919;
	selp.b32 	%r2041, 7, 6, %p821;
	selp.b32 	%r2042, 4, %r2041, %p820;
	add.s32 	%r2043, %r2042, %r1478;
	selp.b32 	%r2044, %r1474, %r2043, %p1174;
	add.s32 	%r2045, %r4870, 187;
	cvt.rn.f32.s32 	%f920, %r2045;
	setp.leu.f32 	%p1175, %f1, %f920;
	selp.b32 	%r2046, 7, 6, %p829;
	selp.b32 	%r2047, 4, %r2046, %p828;
	add.s32 	%r2048, %r2047, %r1489;
	selp.b32 	%r2049, %r1485, %r2048, %p1175;
	add.s32 	%r2050, %r4870, 195;
	cvt.rn.f32.s32 	%f921, %r2050;
	setp.leu.f32 	%p1176, %f1, %f921;
	selp.b32 	%r2051, 7, 6, %p837;
	selp.b32 	%r2052, 4, %r2051, %p836;
	add.s32 	%r2053, %r2052, %r1500;
	selp.b32 	%r2054, %r1496, %r2053, %p1176;
	add.s32 	%r2055, %r4870, 203;
	cvt.rn.f32.s32 	%f922, %r2055;
	setp.leu.f32 	%p1177, %f1, %f922;
	selp.b32 	%r2056, 7, 6, %p845;
	selp.b32 	%r2057, 4, %r2056, %p844;
	add.s32 	%r2058, %r2057, %r1511;
	selp.b32 	%r2059, %r1507, %r2058, %p1177;
	add.s32 	%r2060, %r4870, 211;
	cvt.rn.f32.s32 	%f923, %r2060;
	setp.leu.f32 	%p1178, %f1, %f923;
	selp.b32 	%r2061, 7, 6, %p853;
	selp.b32 	%r2062, 4, %r2061, %p852;
	add.s32 	%r2063, %r2062, %r1522;
	selp.b32 	%r2064, %r1518, %r2063, %p1178;
	add.s32 	%r2065, %r4870, 219;
	cvt.rn.f32.s32 	%f924, %r2065;
	setp.leu.f32 	%p1179, %f1, %f924;
	selp.b32 	%r2066, 7, 6, %p861;
	selp.b32 	%r2067, 4, %r2066, %p860;
	add.s32 	%r2068, %r2067, %r1533;
	selp.b32 	%r2069, %r1529, %r2068, %p1179;
	add.s32 	%r2070, %r4870, 227;
	cvt.rn.f32.s32 	%f925, %r2070;
	setp.leu.f32 	%p1180, %f1, %f925;
	selp.b32 	%r2071, 7, 6, %p869;
	selp.b32 	%r2072, 4, %r2071, %p868;
	add.s32 	%r2073, %r2072, %r1544;
	selp.b32 	%r2074, %r1540, %r2073, %p1180;
	add.s32 	%r2075, %r4870, 235;
	cvt.rn.f32.s32 	%f926, %r2075;
	setp.leu.f32 	%p1181, %f1, %f926;
	selp.b32 	%r2076, 7, 6, %p877;
	selp.b32 	%r2077, 4, %r2076, %p876;
	add.s32 	%r2078, %r2077, %r1555;
	selp.b32 	%r2079, %r1551, %r2078, %p1181;
	add.s32 	%r2080, %r4870, 243;
	cvt.rn.f32.s32 	%f927, %r2080;
	setp.leu.f32 	%p1182, %f1, %f927;
	selp.b32 	%r2081, 7, 6, %p885;
	selp.b32 	%r2082, 4, %r2081, %p884;
	add.s32 	%r2083, %r2082, %r1566;
	selp.b32 	%r2084, %r1562, %r2083, %p1182;
	add.s32 	%r2085, %r4870, 251;
	cvt.rn.f32.s32 	%f928, %r2085;
	setp.leu.f32 	%p1183, %f1, %f928;
	selp.b32 	%r2086, 7, 6, %p893;
	selp.b32 	%r2087, 4, %r2086, %p892;
	add.s32 	%r2088, %r2087, %r1577;
	selp.b32 	%r2089, %r1573, %r2088, %p1183;
	add.s32 	%r2090, %r4870, 259;
	cvt.rn.f32.s32 	%f929, %r2090;
	setp.leu.f32 	%p1184, %f1, %f929;
	selp.b32 	%r2091, 7, 6, %p901;
	selp.b32 	%r2092, 4, %r2091, %p900;
	add.s32 	%r2093, %r2092, %r1588;
	selp.b32 	%r2094, %r1584, %r2093, %p1184;
	add.s32 	%r2095, %r4870, 267;
	cvt.rn.f32.s32 	%f930, %r2095;
	setp.leu.f32 	%p1185, %f1, %f930;
	selp.b32 	%r2096, 7, 6, %p909;
	selp.b32 	%r2097, 4, %r2096, %p908;
	add.s32 	%r2098, %r2097, %r1599;
	selp.b32 	%r2099, %r1595, %r2098, %p1185;
	add.s32 	%r2100, %r4870, 275;
	cvt.rn.f32.s32 	%f931, %r2100;
	setp.leu.f32 	%p1186, %f1, %f931;
	selp.b32 	%r2101, 7, 6, %p917;
	selp.b32 	%r2102, 4, %r2101, %p916;
	add.s32 	%r2103, %r2102, %r1610;
	selp.b32 	%r2104, %r1606, %r2103, %p1186;
	add.s32 	%r2105, %r4870, 283;
	cvt.rn.f32.s32 	%f932, %r2105;
	setp.leu.f32 	%p1187, %f1, %f932;
	selp.b32 	%r2106, 7, 6, %p925;
	selp.b32 	%r2107, 4, %r2106, %p924;
	add.s32 	%r2108, %r2107, %r1621;
	selp.b32 	%r2109, %r1617, %r2108, %p1187;
	add.s32 	%r2110, %r4870, 291;
	cvt.rn.f32.s32 	%f933, %r2110;
	setp.leu.f32 	%p1188, %f1, %f933;
	selp.b32 	%r2111, 7, 6, %p933;
	selp.b32 	%r2112, 4, %r2111, %p932;
	add.s32 	%r2113, %r2112, %r1632;
	selp.b32 	%r2114, %r1628, %r2113, %p1188;
	add.s32 	%r2115, %r4870, 299;
	cvt.rn.f32.s32 	%f934, %r2115;
	setp.leu.f32 	%p1189, %f1, %f934;
	selp.b32 	%r2116, 7, 6, %p941;
	selp.b32 	%r2117, 4, %r2116, %p940;
	add.s32 	%r2118, %r2117, %r1643;
	selp.b32 	%r2119, %r1639, %r2118, %p1189;
	add.s32 	%r2120, %r4870, 307;
	cvt.rn.f32.s32 	%f935, %r2120;
	setp.leu.f32 	%p1190, %f1, %f935;
	selp.b32 	%r2121, 7, 6, %p949;
	selp.b32 	%r2122, 4, %r2121, %p948;
	add.s32 	%r2123, %r2122, %r1654;
	selp.b32 	%r2124, %r1650, %r2123, %p1190;
	add.s32 	%r2125, %r4870, 315;
	cvt.rn.f32.s32 	%f936, %r2125;
	setp.leu.f32 	%p1191, %f1, %f936;
	selp.b32 	%r2126, 7, 6, %p957;
	selp.b32 	%r2127, 4, %r2126, %p956;
	add.s32 	%r2128, %r2127, %r1665;
	selp.b32 	%r2129, %r1661, %r2128, %p1191;
	add.s32 	%r2130, %r4870, 323;
	cvt.rn.f32.s32 	%f937, %r2130;
	setp.leu.f32 	%p1192, %f1, %f937;
	selp.b32 	%r2131, 7, 6, %p965;
	selp.b32 	%r2132, 4, %r2131, %p964;
	add.s32 	%r2133, %r2132, %r1676;
	selp.b32 	%r2134, %r1672, %r2133, %p1192;
	add.s32 	%r2135, %r4870, 331;
	cvt.rn.f32.s32 	%f938, %r2135;
	setp.leu.f32 	%p1193, %f1, %f938;
	selp.b32 	%r2136, 7, 6, %p973;
	selp.b32 	%r2137, 4, %r2136, %p972;
	add.s32 	%r2138, %r2137, %r1687;
	selp.b32 	%r2139, %r1683, %r2138, %p1193;
	add.s32 	%r2140, %r4870, 339;
	cvt.rn.f32.s32 	%f939, %r2140;
	setp.leu.f32 	%p1194, %f1, %f939;
	selp.b32 	%r2141, 7, 6, %p981;
	selp.b32 	%r2142, 4, %r2141, %p980;
	add.s32 	%r2143, %r2142, %r1698;
	selp.b32 	%r2144, %r1694, %r2143, %p1194;
	add.s32 	%r2145, %r4870, 347;
	cvt.rn.f32.s32 	%f940, %r2145;
	setp.leu.f32 	%p1195, %f1, %f940;
	selp.b32 	%r2146, 7, 6, %p989;
	selp.b32 	%r2147, 4, %r2146, %p988;
	add.s32 	%r2148, %r2147, %r1709;
	selp.b32 	%r2149, %r1705, %r2148, %p1195;
	add.s32 	%r2150, %r4870, 355;
	cvt.rn.f32.s32 	%f941, %r2150;
	setp.leu.f32 	%p1196, %f1, %f941;
	selp.b32 	%r2151, 7, 6, %p997;
	selp.b32 	%r2152, 4, %r2151, %p996;
	add.s32 	%r2153, %r2152, %r1720;
	selp.b32 	%r2154, %r1716, %r2153, %p1196;
	add.s32 	%r2155, %r4870, 363;
	cvt.rn.f32.s32 	%f942, %r2155;
	setp.leu.f32 	%p1197, %f1, %f942;
	selp.b32 	%r2156, 7, 6, %p1005;
	selp.b32 	%r2157, 4, %r2156, %p1004;
	add.s32 	%r2158, %r2157, %r1731;
	selp.b32 	%r2159, %r1727, %r2158, %p1197;
	add.s32 	%r2160, %r4870, 371;
	cvt.rn.f32.s32 	%f943, %r2160;
	setp.leu.f32 	%p1198, %f1, %f943;
	selp.b32 	%r2161, 7, 6, %p1013;
	selp.b32 	%r2162, 4, %r2161, %p1012;
	add.s32 	%r2163, %r2162, %r1742;
	selp.b32 	%r2164, %r1738, %r2163, %p1198;
	add.s32 	%r2165, %r4870, 379;
	cvt.rn.f32.s32 	%f944, %r2165;
	setp.leu.f32 	%p1199, %f1, %f944;
	selp.b32 	%r2166, 7, 6, %p1021;
	selp.b32 	%r2167, 4, %r2166, %p1020;
	add.s32 	%r2168, %r2167, %r1753;
	selp.b32 	%r2169, %r1749, %r2168, %p1199;
	add.s32 	%r2170, %r4870, 387;
	cvt.rn.f32.s32 	%f945, %r2170;
	setp.leu.f32 	%p1200, %f1, %f945;
	selp.b32 	%r2171, 7, 6, %p1029;
	selp.b32 	%r2172, 4, %r2171, %p1028;
	add.s32 	%r2173, %r2172, %r1764;
	selp.b32 	%r2174, %r1760, %r2173, %p1200;
	add.s32 	%r2175, %r4870, 395;
	cvt.rn.f32.s32 	%f946, %r2175;
	setp.leu.f32 	%p1201, %f1, %f946;
	selp.b32 	%r2176, 7, 6, %p1037;
	selp.b32 	%r2177, 4, %r2176, %p1036;
	add.s32 	%r2178, %r2177, %r1775;
	selp.b32 	%r2179, %r1771, %r2178, %p1201;
	add.s32 	%r2180, %r4870, 403;
	cvt.rn.f32.s32 	%f947, %r2180;
	setp.leu.f32 	%p1202, %f1, %f947;
	selp.b32 	%r2181, 7, 6, %p1045;
	selp.b32 	%r2182, 4, %r2181, %p1044;
	add.s32 	%r2183, %r2182, %r1786;
	selp.b32 	%r2184, %r1782, %r2183, %p1202;
	add.s32 	%r2185, %r4870, 411;
	cvt.rn.f32.s32 	%f948, %r2185;
	setp.leu.f32 	%p1203, %f1, %f948;
	selp.b32 	%r2186, 7, 6, %p1053;
	selp.b32 	%r2187, 4, %r2186, %p1052;
	add.s32 	%r2188, %r2187, %r1797;
	selp.b32 	%r2189, %r1793, %r2188, %p1203;
	add.s32 	%r2190, %r4870, 419;
	cvt.rn.f32.s32 	%f949, %r2190;
	setp.leu.f32 	%p1204, %f1, %f949;
	selp.b32 	%r2191, 7, 6, %p1061;
	selp.b32 	%r2192, 4, %r2191, %p1060;
	add.s32 	%r2193, %r2192, %r1808;
	selp.b32 	%r2194, %r1804, %r2193, %p1204;
	add.s32 	%r2195, %r4870, 427;
	cvt.rn.f32.s32 	%f950, %r2195;
	setp.leu.f32 	%p1205, %f1, %f950;
	selp.b32 	%r2196, 7, 6, %p1069;
	selp.b32 	%r2197, 4, %r2196, %p1068;
	add.s32 	%r2198, %r2197, %r1819;
	selp.b32 	%r2199, %r1815, %r2198, %p1205;
	add.s32 	%r2200, %r4870, 435;
	cvt.rn.f32.s32 	%f951, %r2200;
	setp.leu.f32 	%p1206, %f1, %f951;
	selp.b32 	%r2201, 7, 6, %p1077;
	selp.b32 	%r2202, 4, %r2201, %p1076;
	add.s32 	%r2203, %r2202, %r1830;
	selp.b32 	%r2204, %r1826, %r2203, %p1206;
	add.s32 	%r2205, %r4870, 443;
	cvt.rn.f32.s32 	%f952, %r2205;
	setp.leu.f32 	%p1207, %f1, %f952;
	selp.b32 	%r2206, 7, 6, %p1085;
	selp.b32 	%r2207, 4, %r2206, %p1084;
	add.s32 	%r2208, %r2207, %r1841;
	selp.b32 	%r2209, %r1837, %r2208, %p1207;
	add.s32 	%r2210, %r4870, 451;
	cvt.rn.f32.s32 	%f953, %r2210;
	setp.leu.f32 	%p1208, %f1, %f953;
	selp.b32 	%r2211, 7, 6, %p1093;
	selp.b32 	%r2212, 4, %r2211, %p1092;
	add.s32 	%r2213, %r2212, %r1852;
	selp.b32 	%r2214, %r1848, %r2213, %p1208;
	add.s32 	%r2215, %r4870, 459;
	cvt.rn.f32.s32 	%f954, %r2215;
	setp.leu.f32 	%p1209, %f1, %f954;
	selp.b32 	%r2216, 7, 6, %p1101;
	selp.b32 	%r2217, 4, %r2216, %p1100;
	add.s32 	%r2218, %r2217, %r1863;
	selp.b32 	%r2219, %r1859, %r2218, %p1209;
	add.s32 	%r2220, %r4870, 467;
	cvt.rn.f32.s32 	%f955, %r2220;
	setp.leu.f32 	%p1210, %f1, %f955;
	selp.b32 	%r2221, 7, 6, %p1109;
	selp.b32 	%r2222, 4, %r2221, %p1108;
	add.s32 	%r2223, %r2222, %r1874;
	selp.b32 	%r2224, %r1870, %r2223, %p1210;
	add.s32 	%r2225, %r4870, 475;
	cvt.rn.f32.s32 	%f956, %r2225;
	setp.leu.f32 	%p1211, %f1, %f956;
	selp.b32 	%r2226, 7, 6, %p1117;
	selp.b32 	%r2227, 4, %r2226, %p1116;
	add.s32 	%r2228, %r2227, %r1885;
	selp.b32 	%r2229, %r1881, %r2228, %p1211;
	add.s32 	%r2230, %r4870, 483;
	cvt.rn.f32.s32 	%f957, %r2230;
	setp.leu.f32 	%p1212, %f1, %f957;
	selp.b32 	%r2231, 7, 6, %p1125;
	selp.b32 	%r2232, 4, %r2231, %p1124;
	add.s32 	%r2233, %r2232, %r1896;
	selp.b32 	%r2234, %r1892, %r2233, %p1212;
	add.s32 	%r2235, %r4870, 491;
	cvt.rn.f32.s32 	%f958, %r2235;
	setp.leu.f32 	%p1213, %f1, %f958;
	selp.b32 	%r2236, 7, 6, %p1133;
	selp.b32 	%r2237, 4, %r2236, %p1132;
	add.s32 	%r2238, %r2237, %r1907;
	selp.b32 	%r2239, %r1903, %r2238, %p1213;
	add.s32 	%r2240, %r4870, 499;
	cvt.rn.f32.s32 	%f959, %r2240;
	setp.leu.f32 	%p1214, %f1, %f959;
	selp.b32 	%r2241, 7, 6, %p1141;
	selp.b32 	%r2242, 4, %r2241, %p1140;
	add.s32 	%r2243, %r2242, %r1918;
	selp.b32 	%r2244, %r1914, %r2243, %p1214;
	add.s32 	%r2245, %r4870, 507;
	cvt.rn.f32.s32 	%f960, %r2245;
	setp.leu.f32 	%p1215, %f1, %f960;
	selp.b32 	%r2246, 7, 6, %p1149;
	selp.b32 	%r2247, 4, %r2246, %p1148;
	add.s32 	%r2248, %r2247, %r1929;
	selp.b32 	%r2249, %r1925, %r2248, %p1215;
	add.s32 	%r2250, %r4870, 7;
	cvt.rn.f32.s32 	%f961, %r2250;
	setp.leu.f32 	%p1216, %f1, %f961;
	add.s32 	%r2251, %r1939, 8;
	selp.b32 	%r2252, %r1934, %r2251, %p1216;
	add.s32 	%r2253, %r4870, 23;
	cvt.rn.f32.s32 	%f962, %r2253;
	setp.leu.f32 	%p1217, %f1, %f962;
	add.s32 	%r2254, %r1949, 8;
	selp.b32 	%r2255, %r1944, %r2254, %p1217;
	add.s32 	%r2256, %r4870, 39;
	cvt.rn.f32.s32 	%f963, %r2256;
	setp.leu.f32 	%p1218, %f1, %f963;
	add.s32 	%r2257, %r1959, 8;
	selp.b32 	%r2258, %r1954, %r2257, %p1218;
	add.s32 	%r2259, %r4870, 55;
	cvt.rn.f32.s32 	%f964, %r2259;
	setp.leu.f32 	%p1219, %f1, %f964;
	add.s32 	%r2260, %r1969, 8;
	selp.b32 	%r2261, %r1964, %r2260, %p1219;
	add.s32 	%r2262, %r4870, 71;
	cvt.rn.f32.s32 	%f965, %r2262;
	setp.leu.f32 	%p1220, %f1, %f965;
	add.s32 	%r2263, %r1979, 8;
	selp.b32 	%r2264, %r1974, %r2263, %p1220;
	add.s32 	%r2265, %r4870, 87;
	cvt.rn.f32.s32 	%f966, %r2265;
	setp.leu.f32 	%p1221, %f1, %f966;
	add.s32 	%r2266, %r1989, 8;
	selp.b32 	%r2267, %r1984, %r2266, %p1221;
	add.s32 	%r2268, %r4870, 103;
	cvt.rn.f32.s32 	%f967, %r2268;
	setp.leu.f32 	%p1222, %f1, %f967;
	add.s32 	%r2269, %r1999, 8;
	selp.b32 	%r2270, %r1994, %r2269, %p1222;
	add.s32 	%r2271, %r4870, 119;
	cvt.rn.f32.s32 	%f968, %r2271;
	setp.leu.f32 	%p1223, %f1, %f968;
	add.s32 	%r2272, %r2009, 8;
	selp.b32 	%r2273, %r2004, %r2272, %p1223;
	add.s32 	%r2274, %r4870, 135;
	cvt.rn.f32.s32 	%f969, %r2274;
	setp.leu.f32 	%p1224, %f1, %f969;
	add.s32 	%r2275, %r2019, 8;
	selp.b32 	%r2276, %r2014, %r2275, %p1224;
	add.s32 	%r2277, %r4870, 151;
	cvt.rn.f32.s32 	%f970, %r2277;
	setp.leu.f32 	%p1225, %f1, %f970;
	add.s32 	%r2278, %r2029, 8;
	selp.b32 	%r2279, %r2024, %r2278, %p1225;
	add.s32 	%r2280, %r4870, 167;
	cvt.rn.f32.s32 	%f971, %r2280;
	setp.leu.f32 	%p1226, %f1, %f971;
	add.s32 	%r2281, %r2039, 8;
	selp.b32 	%r2282, %r2034, %r2281, %p1226;
	add.s32 	%r2283, %r4870, 183;
	cvt.rn.f32.s32 	%f972, %r2283;
	setp.leu.f32 	%p1227, %f1, %f972;
	add.s32 	%r2284, %r2049, 8;
	selp.b32 	%r2285, %r2044, %r2284, %p1227;
	add.s32 	%r2286, %r4870, 199;
	cvt.rn.f32.s32 	%f973, %r2286;
	setp.leu.f32 	%p1228, %f1, %f973;
	add.s32 	%r2287, %r2059, 8;
	selp.b32 	%r2288, %r2054, %r2287, %p1228;
	add.s32 	%r2289, %r4870, 215;
	cvt.rn.f32.s32 	%f974, %r2289;
	setp.leu.f32 	%p1229, %f1, %f974;
	add.s32 	%r2290, %r2069, 8;
	selp.b32 	%r2291, %r2064, %r2290, %p1229;
	add.s32 	%r2292, %r4870, 231;
	cvt.rn.f32.s32 	%f975, %r2292;
	setp.leu.f32 	%p1230, %f1, %f975;
	add.s32 	%r2293, %r2079, 8;
	selp.b32 	%r2294, %r2074, %r2293, %p1230;
	add.s32 	%r2295, %r4870, 247;
	cvt.rn.f32.s32 	%f976, %r2295;
	setp.leu.f32 	%p1231, %f1, %f976;
	add.s32 	%r2296, %r2089, 8;
	selp.b32 	%r2297, %r2084, %r2296, %p1231;
	add.s32 	%r2298, %r4870, 263;
	cvt.rn.f32.s32 	%f977, %r2298;
	setp.leu.f32 	%p1232, %f1, %f977;
	add.s32 	%r2299, %r2099, 8;
	selp.b32 	%r2300, %r2094, %r2299, %p1232;
	add.s32 	%r2301, %r4870, 279;
	cvt.rn.f32.s32 	%f978, %r2301;
	setp.leu.f32 	%p1233, %f1, %f978;
	add.s32 	%r2302, %r2109, 8;
	selp.b32 	%r2303, %r2104, %r2302, %p1233;
	add.s32 	%r2304, %r4870, 295;
	cvt.rn.f32.s32 	%f979, %r2304;
	setp.leu.f32 	%p1234, %f1, %f979;
	add.s32 	%r2305, %r2119, 8;
	selp.b32 	%r2306, %r2114, %r2305, %p1234;
	add.s32 	%r2307, %r4870, 311;
	cvt.rn.f32.s32 	%f980, %r2307;
	setp.leu.f32 	%p1235, %f1, %f980;
	add.s32 	%r2308, %r2129, 8;
	selp.b32 	%r2309, %r2124, %r2308, %p1235;
	add.s32 	%r2310, %r4870, 327;
	cvt.rn.f32.s32 	%f981, %r2310;
	setp.leu.f32 	%p1236, %f1, %f981;
	add.s32 	%r2311, %r2139, 8;
	selp.b32 	%r2312, %r2134, %r2311, %p1236;
	add.s32 	%r2313, %r4870, 343;
	cvt.rn.f32.s32 	%f982, %r2313;
	setp.leu.f32 	%p1237, %f1, %f982;
	add.s32 	%r2314, %r2149, 8;
	selp.b32 	%r2315, %r2144, %r2314, %p1237;
	add.s32 	%r2316, %r4870, 359;
	cvt.rn.f32.s32 	%f983, %r2316;
	setp.leu.f32 	%p1238, %f1, %f983;
	add.s32 	%r2317, %r2159, 8;
	selp.b32 	%r2318, %r2154, %r2317, %p1238;
	add.s32 	%r2319, %r4870, 375;
	cvt.rn.f32.s32 	%f984, %r2319;
	setp.leu.f32 	%p1239, %f1, %f984;
	add.s32 	%r2320, %r2169, 8;
	selp.b32 	%r2321, %r2164, %r2320, %p1239;
	add.s32 	%r2322, %r4870, 391;
	cvt.rn.f32.s32 	%f985, %r2322;
	setp.leu.f32 	%p1240, %f1, %f985;
	add.s32 	%r2323, %r2179, 8;
	selp.b32 	%r2324, %r2174, %r2323, %p1240;
	add.s32 	%r2325, %r4870, 407;
	cvt.rn.f32.s32 	%f986, %r2325;
	setp.leu.f32 	%p1241, %f1, %f986;
	add.s32 	%r2326, %r2189, 8;
	selp.b32 	%r2327, %r2184, %r2326, %p1241;
	add.s32 	%r2328, %r4870, 423;
	cvt.rn.f32.s32 	%f987, %r2328;
	setp.leu.f32 	%p1242, %f1, %f987;
	add.s32 	%r2329, %r2199, 8;
	selp.b32 	%r2330, %r2194, %r2329, %p1242;
	add.s32 	%r2331, %r4870, 439;
	cvt.rn.f32.s32 	%f988, %r2331;
	setp.leu.f32 	%p1243, %f1, %f988;
	add.s32 	%r2332, %r2209, 8;
	selp.b32 	%r2333, %r2204, %r2332, %p1243;
	add.s32 	%r2334, %r4870, 455;
	cvt.rn.f32.s32 	%f989, %r2334;
	setp.leu.f32 	%p1244, %f1, %f989;
	add.s32 	%r2335, %r2219, 8;
	selp.b32 	%r2336, %r2214, %r2335, %p1244;
	add.s32 	%r2337, %r4870, 471;
	cvt.rn.f32.s32 	%f990, %r2337;
	setp.leu.f32 	%p1245, %f1, %f990;
	add.s32 	%r2338, %r2229, 8;
	selp.b32 	%r2339, %r2224, %r2338, %p1245;
	add.s32 	%r2340, %r4870, 487;
	cvt.rn.f32.s32 	%f991, %r2340;
	setp.leu.f32 	%p1246, %f1, %f991;
	add.s32 	%r2341, %r2239, 8;
	selp.b32 	%r2342, %r2234, %r2341, %p1246;
	add.s32 	%r2343, %r4870, 503;
	cvt.rn.f32.s32 	%f992, %r2343;
	setp.leu.f32 	%p1247, %f1, %f992;
	add.s32 	%r2344, %r2249, 8;
	selp.b32 	%r2345, %r2244, %r2344, %p1247;
	add.s32 	%r2346, %r4870, 15;
	cvt.rn.f32.s32 	%f993, %r2346;
	setp.leu.f32 	%p1248, %f1, %f993;
	add.s32 	%r2347, %r2255, 16;
	selp.b32 	%r2348, %r2252, %r2347, %p1248;
	add.s32 	%r2349, %r4870, 47;
	cvt.rn.f32.s32 	%f994, %r2349;
	setp.leu.f32 	%p1249, %f1, %f994;
	add.s32 	%r2350, %r2261, 16;
	selp.b32 	%r2351, %r2258, %r2350, %p1249;
	add.s32 	%r2352, %r4870, 79;
	cvt.rn.f32.s32 	%f995, %r2352;
	setp.leu.f32 	%p1250, %f1, %f995;
	add.s32 	%r2353, %r2267, 16;
	selp.b32 	%r2354, %r2264, %r2353, %p1250;
	add.s32 	%r2355, %r4870, 111;
	cvt.rn.f32.s32 	%f996, %r2355;
	setp.leu.f32 	%p1251, %f1, %f996;
	add.s32 	%r2356, %r2273, 16;
	selp.b32 	%r2357, %r2270, %r2356, %p1251;
	add.s32 	%r2358, %r4870, 143;
	cvt.rn.f32.s32 	%f997, %r2358;
	setp.leu.f32 	%p1252, %f1, %f997;
	add.s32 	%r2359, %r2279, 16;
	selp.b32 	%r2360, %r2276, %r2359, %p1252;
	add.s32 	%r2361, %r4870, 175;
	cvt.rn.f32.s32 	%f998, %r2361;
	setp.leu.f32 	%p1253, %f1, %f998;
	add.s32 	%r2362, %r2285, 16;
	selp.b32 	%r2363, %r2282, %r2362, %p1253;
	add.s32 	%r2364, %r4870, 207;
	cvt.rn.f32.s32 	%f999, %r2364;
	setp.leu.f32 	%p1254, %f1, %f999;
	add.s32 	%r2365, %r2291, 16;
	selp.b32 	%r2366, %r2288, %r2365, %p1254;
	add.s32 	%r2367, %r4870, 239;
	cvt.rn.f32.s32 	%f1000, %r2367;
	setp.leu.f32 	%p1255, %f1, %f1000;
	add.s32 	%r2368, %r2297, 16;
	selp.b32 	%r2369, %r2294, %r2368, %p1255;
	add.s32 	%r2370, %r4870, 271;
	cvt.rn.f32.s32 	%f1001, %r2370;
	setp.leu.f32 	%p1256, %f1, %f1001;
	add.s32 	%r2371, %r2303, 16;
	selp.b32 	%r2372, %r2300, %r2371, %p1256;
	add.s32 	%r2373, %r4870, 303;
	cvt.rn.f32.s32 	%f1002, %r2373;
	setp.leu.f32 	%p1257, %f1, %f1002;
	add.s32 	%r2374, %r2309, 16;
	selp.b32 	%r2375, %r2306, %r2374, %p1257;
	add.s32 	%r2376, %r4870, 335;
	cvt.rn.f32.s32 	%f1003, %r2376;
	setp.leu.f32 	%p1258, %f1, %f1003;
	add.s32 	%r2377, %r2315, 16;
	selp.b32 	%r2378, %r2312, %r2377, %p1258;
	add.s32 	%r2379, %r4870, 367;
	cvt.rn.f32.s32 	%f1004, %r2379;
	setp.leu.f32 	%p1259, %f1, %f1004;
	add.s32 	%r2380, %r2321, 16;
	selp.b32 	%r2381, %r2318, %r2380, %p1259;
	add.s32 	%r2382, %r4870, 399;
	cvt.rn.f32.s32 	%f1005, %r2382;
	setp.leu.f32 	%p1260, %f1, %f1005;
	add.s32 	%r2383, %r2327, 16;
	selp.b32 	%r2384, %r2324, %r2383, %p1260;
	add.s32 	%r2385, %r4870, 431;
	cvt.rn.f32.s32 	%f1006, %r2385;
	setp.leu.f32 	%p1261, %f1, %f1006;
	add.s32 	%r2386, %r2333, 16;
	selp.b32 	%r2387, %r2330, %r2386, %p1261;
	add.s32 	%r2388, %r4870, 463;
	cvt.rn.f32.s32 	%f1007, %r2388;
	setp.leu.f32 	%p1262, %f1, %f1007;
	add.s32 	%r2389, %r2339, 16;
	selp.b32 	%r2390, %r2336, %r2389, %p1262;
	add.s32 	%r2391, %r4870, 495;
	cvt.rn.f32.s32 	%f1008, %r2391;
	setp.leu.f32 	%p1263, %f1, %f1008;
	add.s32 	%r2392, %r2345, 16;
	selp.b32 	%r2393, %r2342, %r2392, %p1263;
	add.s32 	%r2394, %r4870, 31;
	cvt.rn.f32.s32 	%f1009, %r2394;
	setp.leu.f32 	%p1264, %f1, %f1009;
	add.s32 	%r2395, %r2351, 32;
	selp.b32 	%r2396, %r2348, %r2395, %p1264;
	add.s32 	%r2397, %r4870, 95;
	cvt.rn.f32.s32 	%f1010, %r2397;
	setp.leu.f32 	%p1265, %f1, %f1010;
	add.s32 	%r2398, %r2357, 32;
	selp.b32 	%r2399, %r2354, %r2398, %p1265;
	add.s32 	%r2400, %r4870, 159;
	cvt.rn.f32.s32 	%f1011, %r2400;
	setp.leu.f32 	%p1266, %f1, %f1011;
	add.s32 	%r2401, %r2363, 32;
	selp.b32 	%r2402, %r2360, %r2401, %p1266;
	add.s32 	%r2403, %r4870, 223;
	cvt.rn.f32.s32 	%f1012, %r2403;
	setp.leu.f32 	%p1267, %f1, %f1012;
	add.s32 	%r2404, %r2369, 32;
	selp.b32 	%r2405, %r2366, %r2404, %p1267;
	add.s32 	%r2406, %r4870, 287;
	cvt.rn.f32.s32 	%f1013, %r2406;
	setp.leu.f32 	%p1268, %f1, %f1013;
	add.s32 	%r2407, %r2375, 32;
	selp.b32 	%r2408, %r2372, %r2407, %p1268;
	add.s32 	%r2409, %r4870, 351;
	cvt.rn.f32.s32 	%f1014, %r2409;
	setp.leu.f32 	%p1269, %f1, %f1014;
	add.s32 	%r2410, %r2381, 32;
	selp.b32 	%r2411, %r2378, %r2410, %p1269;
	add.s32 	%r2412, %r4870, 415;
	cvt.rn.f32.s32 	%f1015, %r2412;
	setp.leu.f32 	%p1270, %f1, %f1015;
	add.s32 	%r2413, %r2387, 32;
	selp.b32 	%r2414, %r2384, %r2413, %p1270;
	add.s32 	%r2415, %r4870, 479;
	cvt.rn.f32.s32 	%f1016, %r2415;
	setp.leu.f32 	%p1271, %f1, %f1016;
	add.s32 	%r2416, %r2393, 32;
	selp.b32 	%r2417, %r2390, %r2416, %p1271;
	add.s32 	%r2418, %r4870, 63;
	cvt.rn.f32.s32 	%f1017, %r2418;
	setp.leu.f32 	%p1272, %f1, %f1017;
	add.s32 	%r2419, %r2399, 64;
	selp.b32 	%r2420, %r2396, %r2419, %p1272;
	add.s32 	%r2421, %r4870, 191;
	cvt.rn.f32.s32 	%f1018, %r2421;
	setp.leu.f32 	%p1273, %f1, %f1018;
	add.s32 	%r2422, %r2405, 64;
	selp.b32 	%r2423, %r2402, %r2422, %p1273;
	add.s32 	%r2424, %r4870, 319;
	cvt.rn.f32.s32 	%f1019, %r2424;
	setp.leu.f32 	%p1274, %f1, %f1019;
	add.s32 	%r2425, %r2411, 64;
	selp.b32 	%r2426, %r2408, %r2425, %p1274;
	add.s32 	%r2427, %r4870, 447;
	cvt.rn.f32.s32 	%f1020, %r2427;
	setp.leu.f32 	%p1275, %f1, %f1020;
	add.s32 	%r2428, %r2417, 64;
	selp.b32 	%r2429, %r2414, %r2428, %p1275;
	add.s32 	%r2430, %r4870, 127;
	cvt.rn.f32.s32 	%f1021, %r2430;
	setp.leu.f32 	%p1276, %f1, %f1021;
	add.s32 	%r2431, %r2423, 128;
	selp.b32 	%r2432, %r2420, %r2431, %p1276;
	add.s32 	%r2433, %r4870, 383;
	cvt.rn.f32.s32 	%f1022, %r2433;
	setp.leu.f32 	%p1277, %f1, %f1022;
	add.s32 	%r2434, %r2429, 128;
	selp.b32 	%r2435, %r2426, %r2434, %p1277;
	add.s32 	%r2436, %r4870, 255;
	cvt.rn.f32.s32 	%f1023, %r2436;
	setp.leu.f32 	%p1278, %f1, %f1023;
	add.s32 	%r2437, %r2435, 256;
	selp.b32 	%r2438, %r2432, %r2437, %p1278;
	add.s32 	%r2439, %r4871, 1;
	cvt.rn.f32.s32 	%f1024, %r2439;
	setp.leu.f32 	%p1279, %f1, %f1024;
	add.s32 	%r2440, %r4871, 2;
	cvt.rn.f32.s32 	%f1025, %r2440;
	setp.gt.f32 	%p1280, %f1, %f1025;
	selp.b32 	%r2441, 3, 2, %p1280;
	selp.b32 	%r2442, 0, %r2441, %p1279;
	cvt.rn.f32.s32 	%f1026, %r4871;
	setp.gt.f32 	%p1281, %f1, %f1026;
	and.pred  	%p1282, %p1279, %p1281;
	selp.u32 	%r2443, 1, 0, %p1282;
	add.s32 	%r2444, %r2442, %r2443;
	add.s32 	%r2445, %r4871, 5;
	cvt.rn.f32.s32 	%f1027, %r2445;
	setp.leu.f32 	%p1283, %f1, %f1027;
	add.s32 	%r2446, %r4871, 6;
	cvt.rn.f32.s32 	%f1028, %r2446;
	setp.gt.f32 	%p1284, %f1, %f1028;
	add.s32 	%r2447, %r4871, 4;
	cvt.rn.f32.s32 	%f1029, %r2447;
	setp.gt.f32 	%p1285, %f1, %f1029;
	and.pred  	%p1286, %p1283, %p1285;
	selp.u32 	%r2448, 1, 0, %p1286;
	add.s32 	%r2449, %r4871, 9;
	cvt.rn.f32.s32 	%f1030, %r2449;
	setp.leu.f32 	%p1287, %f1, %f1030;
	add.s32 	%r2450, %r4871, 10;
	cvt.rn.f32.s32 	%f1031, %r2450;
	setp.gt.f32 	%p1288, %f1, %f1031;
	selp.b32 	%r2451, 3, 2, %p1288;
	selp.b32 	%r2452, 0, %r2451, %p1287;
	add.s32 	%r2453, %r4871, 8;
	cvt.rn.f32.s32 	%f1032, %r2453;
	setp.gt.f32 	%p1289, %f1, %f1032;
	and.pred  	%p1290, %p1287, %p1289;
	selp.u32 	%r2454, 1, 0, %p1290;
	add.s32 	%r2455, %r2452, %r2454;
	add.s32 	%r2456, %r4871, 13;
	cvt.rn.f32.s32 	%f1033, %r2456;
	setp.leu.f32 	%p1291, %f1, %f1033;
	add.s32 	%r2457, %r4871, 14;
	cvt.rn.f32.s32 	%f1034, %r2457;
	setp.gt.f32 	%p1292, %f1, %f1034;
	add.s32 	%r2458, %r4871, 12;
	cvt.rn.f32.s32 	%f1035, %r2458;
	setp.gt.f32 	%p1293, %f1, %f1035;
	and.pred  	%p1294, %p1291, %p1293;
	selp.u32 	%r2459, 1, 0, %p1294;
	add.s32 	%r2460, %r4871, 17;
	cvt.rn.f32.s32 	%f1036, %r2460;
	setp.leu.f32 	%p1295, %f1, %f1036;
	add.s32 	%r2461, %r4871, 18;
	cvt.rn.f32.s32 	%f1037, %r2461;
	setp.gt.f32 	%p1296, %f1, %f1037;
	selp.b32 	%r2462, 3, 2, %p1296;
	selp.b32 	%r2463, 0, %r2462, %p1295;
	add.s32 	%r2464, %r4871, 16;
	cvt.rn.f32.s32 	%f1038, %r2464;
	setp.gt.f32 	%p1297, %f1, %f1038;
	and.pred  	%p1298, %p1295, %p1297;
	selp.u32 	%r2465, 1, 0, %p1298;
	add.s32 	%r2466, %r2463, %r2465;
	add.s32 	%r2467, %r4871, 21;
	cvt.rn.f32.s32 	%f1039, %r2467;
	setp.leu.f32 	%p1299, %f1, %f1039;
	add.s32 	%r2468, %r4871, 22;
	cvt.rn.f32.s32 	%f1040, %r2468;
	setp.gt.f32 	%p1300, %f1, %f1040;
	add.s32 	%r2469, %r4871, 20;
	cvt.rn.f32.s32 	%f1041, %r2469;
	setp.gt.f32 	%p1301, %f1, %f1041;
	and.pred  	%p1302, %p1299, %p1301;
	selp.u32 	%r2470, 1, 0, %p1302;
	add.s32 	%r2471, %r4871, 25;
	cvt.rn.f32.s32 	%f1042, %r2471;
	setp.leu.f32 	%p1303, %f1, %f1042;
	add.s32 	%r2472, %r4871, 26;
	cvt.rn.f32.s32 	%f1043, %r2472;
	setp.gt.f32 	%p1304, %f1, %f1043;
	selp.b32 	%r2473, 3, 2, %p1304;
	selp.b32 	%r2474, 0, %r2473, %p1303;
	add.s32 	%r2475, %r4871, 24;
	cvt.rn.f32.s32 	%f1044, %r2475;
	setp.gt.f32 	%p1305, %f1, %f1044;
	and.pred  	%p1306, %p1303, %p1305;
	selp.u32 	%r2476, 1, 0, %p1306;
	add.s32 	%r2477, %r2474, %r2476;
	add.s32 	%r2478, %r4871, 29;
	cvt.rn.f32.s32 	%f1045, %r2478;
	setp.leu.f32 	%p1307, %f1, %f1045;
	add.s32 	%r2479, %r4871, 30;
	cvt.rn.f32.s32 	%f1046, %r2479;
	setp.gt.f32 	%p1308, %f1, %f1046;
	add.s32 	%r2480, %r4871, 28;
	cvt.rn.f32.s32 	%f1047, %r2480;
	setp.gt.f32 	%p1309, %f1, %f1047;
	and.pred  	%p1310, %p1307, %p1309;
	selp.u32 	%r2481, 1, 0, %p1310;
	add.s32 	%r2482, %r4871, 33;
	cvt.rn.f32.s32 	%f1048, %r2482;
	setp.leu.f32 	%p1311, %f1, %f1048;
	add.s32 	%r2483, %r4871, 34;
	cvt.rn.f32.s32 	%f1049, %r2483;
	setp.gt.f32 	%p1312, %f1, %f1049;
	selp.b32 	%r2484, 3, 2, %p1312;
	selp.b32 	%r2485, 0, %r2484, %p1311;
	add.s32 	%r2486, %r4871, 32;
	cvt.rn.f32.s32 	%f1050, %r2486;
	setp.gt.f32 	%p1313, %f1, %f1050;
	and.pred  	%p1314, %p1311, %p1313;
	selp.u32 	%r2487, 1, 0, %p1314;
	add.s32 	%r2488, %r2485, %r2487;
	add.s32 	%r2489, %r4871, 37;
	cvt.rn.f32.s32 	%f1051, %r2489;
	setp.leu.f32 	%p1315, %f1, %f1051;
	add.s32 	%r2490, %r4871, 38;
	cvt.rn.f32.s32 	%f1052, %r2490;
	setp.gt.f32 	%p1316, %f1, %f1052;
	add.s32 	%r2491, %r4871, 36;
	cvt.rn.f32.s32 	%f1053, %r2491;
	setp.gt.f32 	%p1317, %f1, %f1053;
	and.pred  	%p1318, %p1315, %p1317;
	selp.u32 	%r2492, 1, 0, %p1318;
	add.s32 	%r2493, %r4871, 41;
	cvt.rn.f32.s32 	%f1054, %r2493;
	setp.leu.f32 	%p1319, %f1, %f1054;
	add.s32 	%r2494, %r4871, 42;
	cvt.rn.f32.s32 	%f1055, %r2494;
	setp.gt.f32 	%p1320, %f1, %f1055;
	selp.b32 	%r2495, 3, 2, %p1320;
	selp.b32 	%r2496, 0, %r2495, %p1319;
	add.s32 	%r2497, %r4871, 40;
	cvt.rn.f32.s32 	%f1056, %r2497;
	setp.gt.f32 	%p1321, %f1, %f1056;
	and.pred  	%p1322, %p1319, %p1321;
	selp.u32 	%r2498, 1, 0, %p1322;
	add.s32 	%r2499, %r2496, %r2498;
	add.s32 	%r2500, %r4871, 45;
	cvt.rn.f32.s32 	%f1057, %r2500;
	setp.leu.f32 	%p1323, %f1, %f1057;
	add.s32 	%r2501, %r4871, 46;
	cvt.rn.f32.s32 	%f1058, %r2501;
	setp.gt.f32 	%p1324, %f1, %f1058;
	add.s32 	%r2502, %r4871, 44;
	cvt.rn.f32.s32 	%f1059, %r2502;
	setp.gt.f32 	%p1325, %f1, %f1059;
	and.pred  	%p1326, %p1323, %p1325;
	selp.u32 	%r2503, 1, 0, %p1326;
	add.s32 	%r2504, %r4871, 49;
	cvt.rn.f32.s32 	%f1060, %r2504;
	setp.leu.f32 	%p1327, %f1, %f1060;
	add.s32 	%r2505, %r4871, 50;
	cvt.rn.f32.s32 	%f1061, %r2505;
	setp.gt.f32 	%p1328, %f1, %f1061;
	selp.b32 	%r2506, 3, 2, %p1328;
	selp.b32 	%r2507, 0, %r2506, %p1327;
	add.s32 	%r2508, %r4871, 48;
	cvt.rn.f32.s32 	%f1062, %r2508;
	setp.gt.f32 	%p1329, %f1, %f1062;
	and.pred  	%p1330, %p1327, %p1329;
	selp.u32 	%r2509, 1, 0, %p1330;
	add.s32 	%r2510, %r2507, %r2509;
	add.s32 	%r2511, %r4871, 53;
	cvt.rn.f32.s32 	%f1063, %r2511;
	setp.leu.f32 	%p1331, %f1, %f1063;
	add.s32 	%r2512, %r4871, 54;
	cvt.rn.f32.s32 	%f1064, %r2512;
	setp.gt.f32 	%p1332, %f1, %f1064;
	add.s32 	%r2513, %r4871, 52;
	cvt.rn.f32.s32 	%f1065, %r2513;
	setp.gt.f32 	%p1333, %f1, %f1065;
	and.pred  	%p1334, %p1331, %p1333;
	selp.u32 	%r2514, 1, 0, %p1334;
	add.s32 	%r2515, %r4871, 57;
	cvt.rn.f32.s32 	%f1066, %r2515;
	setp.leu.f32 	%p1335, %f1, %f1066;
	add.s32 	%r2516, %r4871, 58;
	cvt.rn.f32.s32 	%f1067, %r2516;
	setp.gt.f32 	%p1336, %f1, %f1067;
	selp.b32 	%r2517, 3, 2, %p1336;
	selp.b32 	%r2518, 0, %r2517, %p1335;
	add.s32 	%r2519, %r4871, 56;
	cvt.rn.f32.s32 	%f1068, %r2519;
	setp.gt.f32 	%p1337, %f1, %f1068;
	and.pred  	%p1338, %p1335, %p1337;
	selp.u32 	%r2520, 1, 0, %p1338;
	add.s32 	%r2521, %r2518, %r2520;
	add.s32 	%r2522, %r4871, 61;
	cvt.rn.f32.s32 	%f1069, %r2522;
	setp.leu.f32 	%p1339, %f1, %f1069;
	add.s32 	%r2523, %r4871, 62;
	cvt.rn.f32.s32 	%f1070, %r2523;
	setp.gt.f32 	%p1340, %f1, %f1070;
	add.s32 	%r2524, %r4871, 60;
	cvt.rn.f32.s32 	%f1071, %r2524;
	setp.gt.f32 	%p1341, %f1, %f1071;
	and.pred  	%p1342, %p1339, %p1341;
	selp.u32 	%r2525, 1, 0, %p1342;
	add.s32 	%r2526, %r4871, 65;
	cvt.rn.f32.s32 	%f1072, %r2526;
	setp.leu.f32 	%p1343, %f1, %f1072;
	add.s32 	%r2527, %r4871, 66;
	cvt.rn.f32.s32 	%f1073, %r2527;
	setp.gt.f32 	%p1344, %f1, %f1073;
	selp.b32 	%r2528, 3, 2, %p1344;
	selp.b32 	%r2529, 0, %r2528, %p1343;
	add.s32 	%r2530, %r4871, 64;
	cvt.rn.f32.s32 	%f1074, %r2530;
	setp.gt.f32 	%p1345, %f1, %f1074;
	and.pred  	%p1346, %p1343, %p1345;
	selp.u32 	%r2531, 1, 0, %p1346;
	add.s32 	%r2532, %r2529, %r2531;
	add.s32 	%r2533, %r4871, 69;
	cvt.rn.f32.s32 	%f1075, %r2533;
	setp.leu.f32 	%p1347, %f1, %f1075;
	add.s32 	%r2534, %r4871, 70;
	cvt.rn.f32.s32 	%f1076, %r2534;
	setp.gt.f32 	%p1348, %f1, %f1076;
	add.s32 	%r2535, %r4871, 68;
	cvt.rn.f32.s32 	%f1077, %r2535;
	setp.gt.f32 	%p1349, %f1, %f1077;
	and.pred  	%p1350, %p1347, %p1349;
	selp.u32 	%r2536, 1, 0, %p1350;
	add.s32 	%r2537, %r4871, 73;
	cvt.rn.f32.s32 	%f1078, %r2537;
	setp.leu.f32 	%p1351, %f1, %f1078;
	add.s32 	%r2538, %r4871, 74;
	cvt.rn.f32.s32 	%f1079, %r2538;
	setp.gt.f32 	%p1352, %f1, %f1079;
	selp.b32 	%r2539, 3, 2, %p1352;
	selp.b32 	%r2540, 0, %r2539, %p1351;
	add.s32 	%r2541, %r4871, 72;
	cvt.rn.f32.s32 	%f1080, %r2541;
	setp.gt.f32 	%p1353, %f1, %f1080;
	and.pred  	%p1354, %p1351, %p1353;
	selp.u32 	%r2542, 1, 0, %p1354;
	add.s32 	%r2543, %r2540, %r2542;
	add.s32 	%r2544, %r4871, 77;
	cvt.rn.f32.s32 	%f1081, %r2544;
	setp.leu.f32 	%p1355, %f1, %f1081;
	add.s32 	%r2545, %r4871, 78;
	cvt.rn.f32.s32 	%f1082, %r2545;
	setp.gt.f32 	%p1356, %f1, %f1082;
	add.s32 	%r2546, %r4871, 76;
	cvt.rn.f32.s32 	%f1083, %r2546;
	setp.gt.f32 	%p1357, %f1, %f1083;
	and.pred  	%p1358, %p1355, %p1357;
	selp.u32 	%r2547, 1, 0, %p1358;
	add.s32 	%r2548, %r4871, 81;
	cvt.rn.f32.s32 	%f1084, %r2548;
	setp.leu.f32 	%p1359, %f1, %f1084;
	add.s32 	%r2549, %r4871, 82;
	cvt.rn.f32.s32 	%f1085, %r2549;
	setp.gt.f32 	%p1360, %f1, %f1085;
	selp.b32 	%r2550, 3, 2, %p1360;
	selp.b32 	%r2551, 0, %r2550, %p1359;
	add.s32 	%r2552, %r4871, 80;
	cvt.rn.f32.s32 	%f1086, %r2552;
	setp.gt.f32 	%p1361, %f1, %f1086;
	and.pred  	%p1362, %p1359, %p1361;
	selp.u32 	%r2553, 1, 0, %p1362;
	add.s32 	%r2554, %r2551, %r2553;
	add.s32 	%r2555, %r4871, 85;
	cvt.rn.f32.s32 	%f1087, %r2555;
	setp.leu.f32 	%p1363, %f1, %f1087;
	add.s32 	%r2556, %r4871, 86;
	cvt.rn.f32.s32 	%f1088, %r2556;
	setp.gt.f32 	%p1364, %f1, %f1088;
	add.s32 	%r2557, %r4871, 84;
	cvt.rn.f32.s32 	%f1089, %r2557;
	setp.gt.f32 	%p1365, %f1, %f1089;
	and.pred  	%p1366, %p1363, %p1365;
	selp.u32 	%r2558, 1, 0, %p1366;
	add.s32 	%r2559, %r4871, 89;
	cvt.rn.f32.s32 	%f1090, %r2559;
	setp.leu.f32 	%p1367, %f1, %f1090;
	add.s32 	%r2560, %r4871, 90;
	cvt.rn.f32.s32 	%f1091, %r2560;
	setp.gt.f32 	%p1368, %f1, %f1091;
	selp.b32 	%r2561, 3, 2, %p1368;
	selp.b32 	%r2562, 0, %r2561, %p1367;
	add.s32 	%r2563, %r4871, 88;
	cvt.rn.f32.s32 	%f1092, %r2563;
	setp.gt.f32 	%p1369, %f1, %f1092;
	and.pred  	%p1370, %p1367, %p1369;
	selp.u32 	%r2564, 1, 0, %p1370;
	add.s32 	%r2565, %r2562, %r2564;
	add.s32 	%r2566, %r4871, 93;
	cvt.rn.f32.s32 	%f1093, %r2566;
	setp.leu.f32 	%p1371, %f1, %f1093;
	add.s32 	%r2567, %r4871, 94;
	cvt.rn.f32.s32 	%f1094, %r2567;
	setp.gt.f32 	%p1372, %f1, %f1094;
	add.s32 	%r2568, %r4871, 92;
	cvt.rn.f32.s32 	%f1095, %r2568;
	setp.gt.f32 	%p1373, %f1, %f1095;
	and.pred  	%p1374, %p1371, %p1373;
	selp.u32 	%r2569, 1, 0, %p1374;
	add.s32 	%r2570, %r4871, 97;
	cvt.rn.f32.s32 	%f1096, %r2570;
	setp.leu.f32 	%p1375, %f1, %f1096;
	add.s32 	%r2571, %r4871, 98;
	cvt.rn.f32.s32 	%f1097, %r2571;
	setp.gt.f32 	%p1376, %f1, %f1097;
	selp.b32 	%r2572, 3, 2, %p1376;
	selp.b32 	%r2573, 0, %r2572, %p1375;
	add.s32 	%r2574, %r4871, 96;
	cvt.rn.f32.s32 	%f1098, %r2574;
	setp.gt.f32 	%p1377, %f1, %f1098;
	and.pred  	%p1378, %p1375, %p1377;
	selp.u32 	%r2575, 1, 0, %p1378;
	add.s32 	%r2576, %r2573, %r2575;
	add.s32 	%r2577, %r4871, 101;
	cvt.rn.f32.s32 	%f1099, %r2577;
	setp.leu.f32 	%p1379, %f1, %f1099;
	add.s32 	%r2578, %r4871, 102;
	cvt.rn.f32.s32 	%f1100, %r2578;
	setp.gt.f32 	%p1380, %f1, %f1100;
	add.s32 	%r2579, %r4871, 100;
	cvt.rn.f32.s32 	%f1101, %r2579;
	setp.gt.f32 	%p1381, %f1, %f1101;
	and.pred  	%p1382, %p1379, %p1381;
	selp.u32 	%r2580, 1, 0, %p1382;
	add.s32 	%r2581, %r4871, 105;
	cvt.rn.f32.s32 	%f1102, %r2581;
	setp.leu.f32 	%p1383, %f1, %f1102;
	add.s32 	%r2582, %r4871, 106;
	cvt.rn.f32.s32 	%f1103, %r2582;
	setp.gt.f32 	%p1384, %f1, %f1103;
	selp.b32 	%r2583, 3, 2, %p1384;
	selp.b32 	%r2584, 0, %r2583, %p1383;
	add.s32 	%r2585, %r4871, 104;
	cvt.rn.f32.s32 	%f1104, %r2585;
	setp.gt.f32 	%p1385, %f1, %f1104;
	and.pred  	%p1386, %p1383, %p1385;
	selp.u32 	%r2586, 1, 0, %p1386;
	add.s32 	%r2587, %r2584, %r2586;
	add.s32 	%r2588, %r4871, 109;
	cvt.rn.f32.s32 	%f1105, %r2588;
	setp.leu.f32 	%p1387, %f1, %f1105;
	add.s32 	%r2589, %r4871, 110;
	cvt.rn.f32.s32 	%f1106, %r2589;
	setp.gt.f32 	%p1388, %f1, %f1106;
	add.s32 	%r2590, %r4871, 108;
	cvt.rn.f32.s32 	%f1107, %r2590;
	setp.gt.f32 	%p1389, %f1, %f1107;
	and.pred  	%p1390, %p1387, %p1389;
	selp.u32 	%r2591, 1, 0, %p1390;
	add.s32 	%r2592, %r4871, 113;
	cvt.rn.f32.s32 	%f1108, %r2592;
	setp.leu.f32 	%p1391, %f1, %f1108;
	add.s32 	%r2593, %r4871, 114;
	cvt.rn.f32.s32 	%f1109, %r2593;
	setp.gt.f32 	%p1392, %f1, %f1109;
	selp.b32 	%r2594, 3, 2, %p1392;
	selp.b32 	%r2595, 0, %r2594, %p1391;
	add.s32 	%r2596, %r4871, 112;
	cvt.rn.f32.s32 	%f1110, %r2596;
	setp.gt.f32 	%p1393, %f1, %f1110;
	and.pred  	%p1394, %p1391, %p1393;
	selp.u32 	%r2597, 1, 0, %p1394;
	add.s32 	%r2598, %r2595, %r2597;
	add.s32 	%r2599, %r4871, 117;
	cvt.rn.f32.s32 	%f1111, %r2599;
	setp.leu.f32 	%p1395, %f1, %f1111;
	add.s32 	%r2600, %r4871, 118;
	cvt.rn.f32.s32 	%f1112, %r2600;
	setp.gt.f32 	%p1396, %f1, %f1112;
	add.s32 	%r2601, %r4871, 116;
	cvt.rn.f32.s32 	%f1113, %r2601;
	setp.gt.f32 	%p1397, %f1, %f1113;
	and.pred  	%p1398, %p1395, %p1397;
	selp.u32 	%r2602, 1, 0, %p1398;
	add.s32 	%r2603, %r4871, 121;
	cvt.rn.f32.s32 	%f1114, %r2603;
	setp.leu.f32 	%p1399, %f1, %f1114;
	add.s32 	%r2604, %r4871, 122;
	cvt.rn.f32.s32 	%f1115, %r2604;
	setp.gt.f32 	%p1400, %f1, %f1115;
	selp.b32 	%r2605, 3, 2, %p1400;
	selp.b32 	%r2606, 0, %r2605, %p1399;
	add.s32 	%r2607, %r4871, 120;
	cvt.rn.f32.s32 	%f1116, %r2607;
	setp.gt.f32 	%p1401, %f1, %f1116;
	and.pred  	%p1402, %p1399, %p1401;
	selp.u32 	%r2608, 1, 0, %p1402;
	add.s32 	%r2609, %r2606, %r2608;
	add.s32 	%r2610, %r4871, 125;
	cvt.rn.f32.s32 	%f1117, %r2610;
	setp.leu.f32 	%p1403, %f1, %f1117;
	add.s32 	%r2611, %r4871, 126;
	cvt.rn.f32.s32 	%f1118, %r2611;
	setp.gt.f32 	%p1404, %f1, %f1118;
	add.s32 	%r2612, %r4871, 124;
	cvt.rn.f32.s32 	%f1119, %r2612;
	setp.gt.f32 	%p1405, %f1, %f1119;
	and.pred  	%p1406, %p1403, %p1405;
	selp.u32 	%r2613, 1, 0, %p1406;
	add.s32 	%r2614, %r4871, 129;
	cvt.rn.f32.s32 	%f1120, %r2614;
	setp.leu.f32 	%p1407, %f1, %f1120;
	add.s32 	%r2615, %r4871, 130;
	cvt.rn.f32.s32 	%f1121, %r2615;
	setp.gt.f32 	%p1408, %f1, %f1121;
	selp.b32 	%r2616, 3, 2, %p1408;
	selp.b32 	%r2617, 0, %r2616, %p1407;
	add.s32 	%r2618, %r4871, 128;
	cvt.rn.f32.s32 	%f1122, %r2618;
	setp.gt.f32 	%p1409, %f1, %f1122;
	and.pred  	%p1410, %p1407, %p1409;
	selp.u32 	%r2619, 1, 0, %p1410;
	add.s32 	%r2620, %r2617, %r2619;
	add.s32 	%r2621, %r4871, 133;
	cvt.rn.f32.s32 	%f1123, %r2621;
	setp.leu.f32 	%p1411, %f1, %f1123;
	add.s32 	%r2622, %r4871, 134;
	cvt.rn.f32.s32 	%f1124, %r2622;
	setp.gt.f32 	%p1412, %f1, %f1124;
	add.s32 	%r2623, %r4871, 132;
	cvt.rn.f32.s32 	%f1125, %r2623;
	setp.gt.f32 	%p1413, %f1, %f1125;
	and.pred  	%p1414, %p1411, %p1413;
	selp.u32 	%r2624, 1, 0, %p1414;
	add.s32 	%r2625, %r4871, 137;
	cvt.rn.f32.s32 	%f1126, %r2625;
	setp.leu.f32 	%p1415, %f1, %f1126;
	add.s32 	%r2626, %r4871, 138;
	cvt.rn.f32.s32 	%f1127, %r2626;
	setp.gt.f32 	%p1416, %f1, %f1127;
	selp.b32 	%r2627, 3, 2, %p1416;
	selp.b32 	%r2628, 0, %r2627, %p1415;
	add.s32 	%r2629, %r4871, 136;
	cvt.rn.f32.s32 	%f1128, %r2629;
	setp.gt.f32 	%p1417, %f1, %f1128;
	and.pred  	%p1418, %p1415, %p1417;
	selp.u32 	%r2630, 1, 0, %p1418;
	add.s32 	%r2631, %r2628, %r2630;
	add.s32 	%r2632, %r4871, 141;
	cvt.rn.f32.s32 	%f1129, %r2632;
	setp.leu.f32 	%p1419, %f1, %f1129;
	add.s32 	%r2633, %r4871, 142;
	cvt.rn.f32.s32 	%f1130, %r2633;
	setp.gt.f32 	%p1420, %f1, %f1130;
	add.s32 	%r2634, %r4871, 140;
	cvt.rn.f32.s32 	%f1131, %r2634;
	setp.gt.f32 	%p1421, %f1, %f1131;
	and.pred  	%p1422, %p1419, %p1421;
	selp.u32 	%r2635, 1, 0, %p1422;
	add.s32 	%r2636, %r4871, 145;
	cvt.rn.f32.s32 	%f1132, %r2636;
	setp.leu.f32 	%p1423, %f1, %f1132;
	add.s32 	%r2637, %r4871, 146;
	cvt.rn.f32.s32 	%f1133, %r2637;
	setp.gt.f32 	%p1424, %f1, %f1133;
	selp.b32 	%r2638, 3, 2, %p1424;
	selp.b32 	%r2639, 0, %r2638, %p1423;
	add.s32 	%r2640, %r4871, 144;
	cvt.rn.f32.s32 	%f1134, %r2640;
	setp.gt.f32 	%p1425, %f1, %f1134;
	and.pred  	%p1426, %p1423, %p1425;
	selp.u32 	%r2641, 1, 0, %p1426;
	add.s32 	%r2642, %r2639, %r2641;
	add.s32 	%r2643, %r4871, 149;
	cvt.rn.f32.s32 	%f1135, %r2643;
	setp.leu.f32 	%p1427, %f1, %f1135;
	add.s32 	%r2644, %r4871, 150;
	cvt.rn.f32.s32 	%f1136, %r2644;
	setp.gt.f32 	%p1428, %f1, %f1136;
	add.s32 	%r2645, %r4871, 148;
	cvt.rn.f32.s32 	%f1137, %r2645;
	setp.gt.f32 	%p1429, %f1, %f1137;
	and.pred  	%p1430, %p1427, %p1429;
	selp.u32 	%r2646, 1, 0, %p1430;
	add.s32 	%r2647, %r4871, 153;
	cvt.rn.f32.s32 	%f1138, %r2647;
	setp.leu.f32 	%p1431, %f1, %f1138;
	add.s32 	%r2648, %r4871, 154;
	cvt.rn.f32.s32 	%f1139, %r2648;
	setp.gt.f32 	%p1432, %f1, %f1139;
	selp.b32 	%r2649, 3, 2, %p1432;
	selp.b32 	%r2650, 0, %r2649, %p1431;
	add.s32 	%r2651, %r4871, 152;
	cvt.rn.f32.s32 	%f1140, %r2651;
	setp.gt.f32 	%p1433, %f1, %f1140;
	and.pred  	%p1434, %p1431, %p1433;
	selp.u32 	%r2652, 1, 0, %p1434;
	add.s32 	%r2653, %r2650, %r2652;
	add.s32 	%r2654, %r4871, 157;
	cvt.rn.f32.s32 	%f1141, %r2654;
	setp.leu.f32 	%p1435, %f1, %f1141;
	add.s32 	%r2655, %r4871, 158;
	cvt.rn.f32.s32 	%f1142, %r2655;
	setp.gt.f32 	%p1436, %f1, %f1142;
	add.s32 	%r2656, %r4871, 156;
	cvt.rn.f32.s32 	%f1143, %r2656;
	setp.gt.f32 	%p1437, %f1, %f1143;
	and.pred  	%p1438, %p1435, %p1437;
	selp.u32 	%r2657, 1, 0, %p1438;
	add.s32 	%r2658, %r4871, 161;
	cvt.rn.f32.s32 	%f1144, %r2658;
	setp.leu.f32 	%p1439, %f1, %f1144;
	add.s32 	%r2659, %r4871, 162;
	cvt.rn.f32.s32 	%f1145, %r2659;
	setp.gt.f32 	%p1440, %f1, %f1145;
	selp.b32 	%r2660, 3, 2, %p1440;
	selp.b32 	%r2661, 0, %r2660, %p1439;
	add.s32 	%r2662, %r4871, 160;
	cvt.rn.f32.s32 	%f1146, %r2662;
	setp.gt.f32 	%p1441, %f1, %f1146;
	and.pred  	%p1442, %p1439, %p1441;
	selp.u32 	%r2663, 1, 0, %p1442;
	add.s32 	%r2664, %r2661, %r2663;
	add.s32 	%r2665, %r4871, 165;
	cvt.rn.f32.s32 	%f1147, %r2665;
	setp.leu.f32 	%p1443, %f1, %f1147;
	add.s32 	%r2666, %r4871, 166;
	cvt.rn.f32.s32 	%f1148, %r2666;
	setp.gt.f32 	%p1444, %f1, %f1148;
	add.s32 	%r2667, %r4871, 164;
	cvt.rn.f32.s32 	%f1149, %r2667;
	setp.gt.f32 	%p1445, %f1, %f1149;
	and.pred  	%p1446, %p1443, %p1445;
	selp.u32 	%r2668, 1, 0, %p1446;
	add.s32 	%r2669, %r4871, 169;
	cvt.rn.f32.s32 	%f1150, %r2669;
	setp.leu.f32 	%p1447, %f1, %f1150;
	add.s32 	%r2670, %r4871, 170;
	cvt.rn.f32.s32 	%f1151, %r2670;
	setp.gt.f32 	%p1448, %f1, %f1151;
	selp.b32 	%r2671, 3, 2, %p1448;
	selp.b32 	%r2672, 0, %r2671, %p1447;
	add.s32 	%r2673, %r4871, 168;
	cvt.rn.f32.s32 	%f1152, %r2673;
	setp.gt.f32 	%p1449, %f1, %f1152;
	and.pred  	%p1450, %p1447, %p1449;
	selp.u32 	%r2674, 1, 0, %p1450;
	add.s32 	%r2675, %r2672, %r2674;
	add.s32 	%r2676, %r4871, 173;
	cvt.rn.f32.s32 	%f1153, %r2676;
	setp.leu.f32 	%p1451, %f1, %f1153;
	add.s32 	%r2677, %r4871, 174;
	cvt.rn.f32.s32 	%f1154, %r2677;
	setp.gt.f32 	%p1452, %f1, %f1154;
	add.s32 	%r2678, %r4871, 172;
	cvt.rn.f32.s32 	%f1155, %r2678;
	setp.gt.f32 	%p1453, %f1, %f1155;
	and.pred  	%p1454, %p1451, %p1453;
	selp.u32 	%r2679, 1, 0, %p1454;
	add.s32 	%r2680, %r4871, 177;
	cvt.rn.f32.s32 	%f1156, %r2680;
	setp.leu.f32 	%p1455, %f1, %f1156;
	add.s32 	%r2681, %r4871, 178;
	cvt.rn.f32.s32 	%f1157, %r2681;
	setp.gt.f32 	%p1456, %f1, %f1157;
	selp.b32 	%r2682, 3, 2, %p1456;
	selp.b32 	%r2683, 0, %r2682, %p1455;
	add.s32 	%r2684, %r4871, 176;
	cvt.rn.f32.s32 	%f1158, %r2684;
	setp.gt.f32 	%p1457, %f1, %f1158;
	and.pred  	%p1458, %p1455, %p1457;
	selp.u32 	%r2685, 1, 0, %p1458;
	add.s32 	%r2686, %r2683, %r2685;
	add.s32 	%r2687, %r4871, 181;
	cvt.rn.f32.s32 	%f1159, %r2687;
	setp.leu.f32 	%p1459, %f1, %f1159;
	add.s32 	%r2688, %r4871, 182;
	cvt.rn.f32.s32 	%f1160, %r2688;
	setp.gt.f32 	%p1460, %f1, %f1160;
	add.s32 	%r2689, %r4871, 180;
	cvt.rn.f32.s32 	%f1161, %r2689;
	setp.gt.f32 	%p1461, %f1, %f1161;
	and.pred  	%p1462, %p1459, %p1461;
	selp.u32 	%r2690, 1, 0, %p1462;
	add.s32 	%r2691, %r4871, 185;
	cvt.rn.f32.s32 	%f1162, %r2691;
	setp.leu.f32 	%p1463, %f1, %f1162;
	add.s32 	%r2692, %r4871, 186;
	cvt.rn.f32.s32 	%f1163, %r2692;
	setp.gt.f32 	%p1464, %f1, %f1163;
	selp.b32 	%r2693, 3, 2, %p1464;
	selp.b32 	%r2694, 0, %r2693, %p1463;
	add.s32 	%r2695, %r4871, 184;
	cvt.rn.f32.s32 	%f1164, %r2695;
	setp.gt.f32 	%p1465, %f1, %f1164;
	and.pred  	%p1466, %p1463, %p1465;
	selp.u32 	%r2696, 1, 0, %p1466;
	add.s32 	%r2697, %r2694, %r2696;
	add.s32 	%r2698, %r4871, 189;
	cvt.rn.f32.s32 	%f1165, %r2698;
	setp.leu.f32 	%p1467, %f1, %f1165;
	add.s32 	%r2699, %r4871, 190;
	cvt.rn.f32.s32 	%f1166, %r2699;
	setp.gt.f32 	%p1468, %f1, %f1166;
	add.s32 	%r2700, %r4871, 188;
	cvt.rn.f32.s32 	%f1167, %r2700;
	setp.gt.f32 	%p1469, %f1, %f1167;
	and.pred  	%p1470, %p1467, %p1469;
	selp.u32 	%r2701, 1, 0, %p1470;
	add.s32 	%r2702, %r4871, 193;
	cvt.rn.f32.s32 	%f1168, %r2702;
	setp.leu.f32 	%p1471, %f1, %f1168;
	add.s32 	%r2703, %r4871, 194;
	cvt.rn.f32.s32 	%f1169, %r2703;
	setp.gt.f32 	%p1472, %f1, %f1169;
	selp.b32 	%r2704, 3, 2, %p1472;
	selp.b32 	%r2705, 0, %r2704, %p1471;
	add.s32 	%r2706, %r4871, 192;
	cvt.rn.f32.s32 	%f1170, %r2706;
	setp.gt.f32 	%p1473, %f1, %f1170;
	and.pred  	%p1474, %p1471, %p1473;
	selp.u32 	%r2707, 1, 0, %p1474;
	add.s32 	%r2708, %r2705, %r2707;
	add.s32 	%r2709, %r4871, 197;
	cvt.rn.f32.s32 	%f1171, %r2709;
	setp.leu.f32 	%p1475, %f1, %f1171;
	add.s32 	%r2710, %r4871, 198;
	cvt.rn.f32.s32 	%f1172, %r2710;
	setp.gt.f32 	%p1476, %f1, %f1172;
	add.s32 	%r2711, %r4871, 196;
	cvt.rn.f32.s32 	%f1173, %r2711;
	setp.gt.f32 	%p1477, %f1, %f1173;
	and.pred  	%p1478, %p1475, %p1477;
	selp.u32 	%r2712, 1, 0, %p1478;
	add.s32 	%r2713, %r4871, 201;
	cvt.rn.f32.s32 	%f1174, %r2713;
	setp.leu.f32 	%p1479, %f1, %f1174;
	add.s32 	%r2714, %r4871, 202;
	cvt.rn.f32.s32 	%f1175, %r2714;
	setp.gt.f32 	%p1480, %f1, %f1175;
	selp.b32 	%r2715, 3, 2, %p1480;
	selp.b32 	%r2716, 0, %r2715, %p1479;
	add.s32 	%r2717, %r4871, 200;
	cvt.rn.f32.s32 	%f1176, %r2717;
	setp.gt.f32 	%p1481, %f1, %f1176;
	and.pred  	%p1482, %p1479, %p1481;
	selp.u32 	%r2718, 1, 0, %p1482;
	add.s32 	%r2719, %r2716, %r2718;
	add.s32 	%r2720, %r4871, 205;
	cvt.rn.f32.s32 	%f1177, %r2720;
	setp.leu.f32 	%p1483, %f1, %f1177;
	add.s32 	%r2721, %r4871, 206;
	cvt.rn.f32.s32 	%f1178, %r2721;
	setp.gt.f32 	%p1484, %f1, %f1178;
	add.s32 	%r2722, %r4871, 204;
	cvt.rn.f32.s32 	%f1179, %r2722;
	setp.gt.f32 	%p1485, %f1, %f1179;
	and.pred  	%p1486, %p1483, %p1485;
	selp.u32 	%r2723, 1, 0, %p1486;
	add.s32 	%r2724, %r4871, 209;
	cvt.rn.f32.s32 	%f1180, %r2724;
	setp.leu.f32 	%p1487, %f1, %f1180;
	add.s32 	%r2725, %r4871, 210;
	cvt.rn.f32.s32 	%f1181, %r2725;
	setp.gt.f32 	%p1488, %f1, %f1181;
	selp.b32 	%r2726, 3, 2, %p1488;
	selp.b32 	%r2727, 0, %r2726, %p1487;
	add.s32 	%r2728, %r4871, 208;
	cvt.rn.f32.s32 	%f1182, %r2728;
	setp.gt.f32 	%p1489, %f1, %f1182;
	and.pred  	%p1490, %p1487, %p1489;
	selp.u32 	%r2729, 1, 0, %p1490;
	add.s32 	%r2730, %r2727, %r2729;
	add.s32 	%r2731, %r4871, 213;
	cvt.rn.f32.s32 	%f1183, %r2731;
	setp.leu.f32 	%p1491, %f1, %f1183;
	add.s32 	%r2732, %r4871, 214;
	cvt.rn.f32.s32 	%f1184, %r2732;
	setp.gt.f32 	%p1492, %f1, %f1184;
	add.s32 	%r2733, %r4871, 212;
	cvt.rn.f32.s32 	%f1185, %r2733;
	setp.gt.f32 	%p1493, %f1, %f1185;
	and.pred  	%p1494, %p1491, %p1493;
	selp.u32 	%r2734, 1, 0, %p1494;
	add.s32 	%r2735, %r4871, 217;
	cvt.rn.f32.s32 	%f1186, %r2735;
	setp.leu.f32 	%p1495, %f1, %f1186;
	add.s32 	%r2736, %r4871, 218;
	cvt.rn.f32.s32 	%f1187, %r2736;
	setp.gt.f32 	%p1496, %f1, %f1187;
	selp.b32 	%r2737, 3, 2, %p1496;
	selp.b32 	%r2738, 0, %r2737, %p1495;
	add.s32 	%r2739, %r4871, 216;
	cvt.rn.f32.s32 	%f1188, %r2739;
	setp.gt.f32 	%p1497, %f1, %f1188;
	and.pred  	%p1498, %p1495, %p1497;
	selp.u32 	%r2740, 1, 0, %p1498;
	add.s32 	%r2741, %r2738, %r2740;
	add.s32 	%r2742, %r4871, 221;
	cvt.rn.f32.s32 	%f1189, %r2742;
	setp.leu.f32 	%p1499, %f1, %f1189;
	add.s32 	%r2743, %r4871, 222;
	cvt.rn.f32.s32 	%f1190, %r2743;
	setp.gt.f32 	%p1500, %f1, %f1190;
	add.s32 	%r2744, %r4871, 220;
	cvt.rn.f32.s32 	%f1191, %r2744;
	setp.gt.f32 	%p1501, %f1, %f1191;
	and.pred  	%p1502, %p1499, %p1501;
	selp.u32 	%r2745, 1, 0, %p1502;
	add.s32 	%r2746, %r4871, 225;
	cvt.rn.f32.s32 	%f1192, %r2746;
	setp.leu.f32 	%p1503, %f1, %f1192;
	add.s32 	%r2747, %r4871, 226;
	cvt.rn.f32.s32 	%f1193, %r2747;
	setp.gt.f32 	%p1504, %f1, %f1193;
	selp.b32 	%r2748, 3, 2, %p1504;
	selp.b32 	%r2749, 0, %r2748, %p1503;
	add.s32 	%r2750, %r4871, 224;
	cvt.rn.f32.s32 	%f1194, %r2750;
	setp.gt.f32 	%p1505, %f1, %f1194;
	and.pred  	%p1506, %p1503, %p1505;
	selp.u32 	%r2751, 1, 0, %p1506;
	add.s32 	%r2752, %r2749, %r2751;
	add.s32 	%r2753, %r4871, 229;
	cvt.rn.f32.s32 	%f1195, %r2753;
	setp.leu.f32 	%p1507, %f1, %f1195;
	add.s32 	%r2754, %r4871, 230;
	cvt.rn.f32.s32 	%f1196, %r2754;
	setp.gt.f32 	%p1508, %f1, %f1196;
	add.s32 	%r2755, %r4871, 228;
	cvt.rn.f32.s32 	%f1197, %r2755;
	setp.gt.f32 	%p1509, %f1, %f1197;
	and.pred  	%p1510, %p1507, %p1509;
	selp.u32 	%r2756, 1, 0, %p1510;
	add.s32 	%r2757, %r4871, 233;
	cvt.rn.f32.s32 	%f1198, %r2757;
	setp.leu.f32 	%p1511, %f1, %f1198;
	add.s32 	%r2758, %r4871, 234;
	cvt.rn.f32.s32 	%f1199, %r2758;
	setp.gt.f32 	%p1512, %f1, %f1199;
	selp.b32 	%r2759, 3, 2, %p1512;
	selp.b32 	%r2760, 0, %r2759, %p1511;
	add.s32 	%r2761, %r4871, 232;
	cvt.rn.f32.s32 	%f1200, %r2761;
	setp.gt.f32 	%p1513, %f1, %f1200;
	and.pred  	%p1514, %p1511, %p1513;
	selp.u32 	%r2762, 1, 0, %p1514;
	add.s32 	%r2763, %r2760, %r2762;
	add.s32 	%r2764, %r4871, 237;
	cvt.rn.f32.s32 	%f1201, %r2764;
	setp.leu.f32 	%p1515, %f1, %f1201;
	add.s32 	%r2765, %r4871, 238;
	cvt.rn.f32.s32 	%f1202, %r2765;
	setp.gt.f32 	%p1516, %f1, %f1202;
	add.s32 	%r2766, %r4871, 236;
	cvt.rn.f32.s32 	%f1203, %r2766;
	setp.gt.f32 	%p1517, %f1, %f1203;
	and.pred  	%p1518, %p1515, %p1517;
	selp.u32 	%r2767, 1, 0, %p1518;
	add.s32 	%r2768, %r4871, 241;
	cvt.rn.f32.s32 	%f1204, %r2768;
	setp.leu.f32 	%p1519, %f1, %f1204;
	add.s32 	%r2769, %r4871, 242;
	cvt.rn.f32.s32 	%f1205, %r2769;
	setp.gt.f32 	%p1520, %f1, %f1205;
	selp.b32 	%r2770, 3, 2, %p1520;
	selp.b32 	%r2771, 0, %r2770, %p1519;
	add.s32 	%r2772, %r4871, 240;
	cvt.rn.f32.s32 	%f1206, %r2772;
	setp.gt.f32 	%p1521, %f1, %f1206;
	and.pred  	%p1522, %p1519, %p1521;
	selp.u32 	%r2773, 1, 0, %p1522;
	add.s32 	%r2774, %r2771, %r2773;
	add.s32 	%r2775, %r4871, 245;
	cvt.rn.f32.s32 	%f1207, %r2775;
	setp.leu.f32 	%p1523, %f1, %f1207;
	add.s32 	%r2776, %r4871, 246;
	cvt.rn.f32.s32 	%f1208, %r2776;
	setp.gt.f32 	%p1524, %f1, %f1208;
	add.s32 	%r2777, %r4871, 244;
	cvt.rn.f32.s32 	%f1209, %r2777;
	setp.gt.f32 	%p1525, %f1, %f1209;
	and.pred  	%p1526, %p1523, %p1525;
	selp.u32 	%r2778, 1, 0, %p1526;
	add.s32 	%r2779, %r4871, 249;
	cvt.rn.f32.s32 	%f1210, %r2779;
	setp.leu.f32 	%p1527, %f1, %f1210;
	add.s32 	%r2780, %r4871, 250;
	cvt.rn.f32.s32 	%f1211, %r2780;
	setp.gt.f32 	%p1528, %f1, %f1211;
	selp.b32 	%r2781, 3, 2, %p1528;
	selp.b32 	%r2782, 0, %r2781, %p1527;
	add.s32 	%r2783, %r4871, 248;
	cvt.rn.f32.s32 	%f1212, %r2783;
	setp.gt.f32 	%p1529, %f1, %f1212;
	and.pred  	%p1530, %p1527, %p1529;
	selp.u32 	%r2784, 1, 0, %p1530;
	add.s32 	%r2785, %r2782, %r2784;
	add.s32 	%r2786, %r4871, 253;
	cvt.rn.f32.s32 	%f1213, %r2786;
	setp.leu.f32 	%p1531, %f1, %f1213;
	add.s32 	%r2787, %r4871, 254;
	cvt.rn.f32.s32 	%f1214, %r2787;
	setp.gt.f32 	%p1532, %f1, %f1214;
	add.s32 	%r2788, %r4871, 252;
	cvt.rn.f32.s32 	%f1215, %r2788;
	setp.gt.f32 	%p1533, %f1, %f1215;
	and.pred  	%p1534, %p1531, %p1533;
	selp.u32 	%r2789, 1, 0, %p1534;
	add.s32 	%r2790, %r4871, 257;
	cvt.rn.f32.s32 	%f1216, %r2790;
	setp.leu.f32 	%p1535, %f1, %f1216;
	add.s32 	%r2791, %r4871, 258;
	cvt.rn.f32.s32 	%f1217, %r2791;
	setp.gt.f32 	%p1536, %f1, %f1217;
	selp.b32 	%r2792, 3, 2, %p1536;
	selp.b32 	%r2793, 0, %r2792, %p1535;
	add.s32 	%r2794, %r4871, 256;
	cvt.rn.f32.s32 	%f1218, %r2794;
	setp.gt.f32 	%p1537, %f1, %f1218;
	and.pred  	%p1538, %p1535, %p1537;
	selp.u32 	%r2795, 1, 0, %p1538;
	add.s32 	%r2796, %r2793, %r2795;
	add.s32 	%r2797, %r4871, 261;
	cvt.rn.f32.s32 	%f1219, %r2797;
	setp.leu.f32 	%p1539, %f1, %f1219;
	add.s32 	%r2798, %r4871, 262;
	cvt.rn.f32.s32 	%f1220, %r2798;
	setp.gt.f32 	%p1540, %f1, %f1220;
	add.s32 	%r2799, %r4871, 260;
	cvt.rn.f32.s32 	%f1221, %r2799;
	setp.gt.f32 	%p1541, %f1, %f1221;
	and.pred  	%p1542, %p1539, %p1541;
	selp.u32 	%r2800, 1, 0, %p1542;
	add.s32 	%r2801, %r4871, 265;
	cvt.rn.f32.s32 	%f1222, %r2801;
	setp.leu.f32 	%p1543, %f1, %f1222;
	add.s32 	%r2802, %r4871, 266;
	cvt.rn.f32.s32 	%f1223, %r2802;
	setp.gt.f32 	%p1544, %f1, %f1223;
	selp.b32 	%r2803, 3, 2, %p1544;
	selp.b32 	%r2804, 0, %r2803, %p1543;
	add.s32 	%r2805, %r4871, 264;
	cvt.rn.f32.s32 	%f1224, %r2805;
	setp.gt.f32 	%p1545, %f1, %f1224;
	and.pred  	%p1546, %p1543, %p1545;
	selp.u32 	%r2806, 1, 0, %p1546;
	add.s32 	%r2807, %r2804, %r2806;
	add.s32 	%r2808, %r4871, 269;
	cvt.rn.f32.s32 	%f1225, %r2808;
	setp.leu.f32 	%p1547, %f1, %f1225;
	add.s32 	%r2809, %r4871, 270;
	cvt.rn.f32.s32 	%f1226, %r2809;
	setp.gt.f32 	%p1548, %f1, %f1226;
	add.s32 	%r2810, %r4871, 268;
	cvt.rn.f32.s32 	%f1227, %r2810;
	setp.gt.f32 	%p1549, %f1, %f1227;
	and.pred  	%p1550, %p1547, %p1549;
	selp.u32 	%r2811, 1, 0, %p1550;
	add.s32 	%r2812, %r4871, 273;
	cvt.rn.f32.s32 	%f1228, %r2812;
	setp.leu.f32 	%p1551, %f1, %f1228;
	add.s32 	%r2813, %r4871, 274;
	cvt.rn.f32.s32 	%f1229, %r2813;
	setp.gt.f32 	%p1552, %f1, %f1229;
	selp.b32 	%r2814, 3, 2, %p1552;
	selp.b32 	%r2815, 0, %r2814, %p1551;
	add.s32 	%r2816, %r4871, 272;
	cvt.rn.f32.s32 	%f1230, %r2816;
	setp.gt.f32 	%p1553, %f1, %f1230;
	and.pred  	%p1554, %p1551, %p1553;
	selp.u32 	%r2817, 1, 0, %p1554;
	add.s32 	%r2818, %r2815, %r2817;
	add.s32 	%r2819, %r4871, 277;
	cvt.rn.f32.s32 	%f1231, %r2819;
	setp.leu.f32 	%p1555, %f1, %f1231;
	add.s32 	%r2820, %r4871, 278;
	cvt.rn.f32.s32 	%f1232, %r2820;
	setp.gt.f32 	%p1556, %f1, %f1232;
	add.s32 	%r2821, %r4871, 276;
	cvt.rn.f32.s32 	%f1233, %r2821;
	setp.gt.f32 	%p1557, %f1, %f1233;
	and.pred  	%p1558, %p1555, %p1557;
	selp.u32 	%r2822, 1, 0, %p1558;
	add.s32 	%r2823, %r4871, 281;
	cvt.rn.f32.s32 	%f1234, %r2823;
	setp.leu.f32 	%p1559, %f1, %f1234;
	add.s32 	%r2824, %r4871, 282;
	cvt.rn.f32.s32 	%f1235, %r2824;
	setp.gt.f32 	%p1560, %f1, %f1235;
	selp.b32 	%r2825, 3, 2, %p1560;
	selp.b32 	%r2826, 0, %r2825, %p1559;
	add.s32 	%r2827, %r4871, 280;
	cvt.rn.f32.s32 	%f1236, %r2827;
	setp.gt.f32 	%p1561, %f1, %f1236;
	and.pred  	%p1562, %p1559, %p1561;
	selp.u32 	%r2828, 1, 0, %p1562;
	add.s32 	%r2829, %r2826, %r2828;
	add.s32 	%r2830, %r4871, 285;
	cvt.rn.f32.s32 	%f1237, %r2830;
	setp.leu.f32 	%p1563, %f1, %f1237;
	add.s32 	%r2831, %r4871, 286;
	cvt.rn.f32.s32 	%f1238, %r2831;
	setp.gt.f32 	%p1564, %f1, %f1238;
	add.s32 	%r2832, %r4871, 284;
	cvt.rn.f32.s32 	%f1239, %r2832;
	setp.gt.f32 	%p1565, %f1, %f1239;
	and.pred  	%p1566, %p1563, %p1565;
	selp.u32 	%r2833, 1, 0, %p1566;
	add.s32 	%r2834, %r4871, 289;
	cvt.rn.f32.s32 	%f1240, %r2834;
	setp.leu.f32 	%p1567, %f1, %f1240;
	add.s32 	%r2835, %r4871, 290;
	cvt.rn.f32.s32 	%f1241, %r2835;
	setp.gt.f32 	%p1568, %f1, %f1241;
	selp.b32 	%r2836, 3, 2, %p1568;
	selp.b32 	%r2837, 0, %r2836, %p1567;
	add.s32 	%r2838, %r4871, 288;
	cvt.rn.f32.s32 	%f1242, %r2838;
	setp.gt.f32 	%p1569, %f1, %f1242;
	and.pred  	%p1570, %p1567, %p1569;
	selp.u32 	%r2839, 1, 0, %p1570;
	add.s32 	%r2840, %r2837, %r2839;
	add.s32 	%r2841, %r4871, 293;
	cvt.rn.f32.s32 	%f1243, %r2841;
	setp.leu.f32 	%p1571, %f1, %f1243;
	add.s32 	%r2842, %r4871, 294;
	cvt.rn.f32.s32 	%f1244, %r2842;
	setp.gt.f32 	%p1572, %f1, %f1244;
	add.s32 	%r2843, %r4871, 292;
	cvt.rn.f32.s32 	%f1245, %r2843;
	setp.gt.f32 	%p1573, %f1, %f1245;
	and.pred  	%p1574, %p1571, %p1573;
	selp.u32 	%r2844, 1, 0, %p1574;
	add.s32 	%r2845, %r4871, 297;
	cvt.rn.f32.s32 	%f1246, %r2845;
	setp.leu.f32 	%p1575, %f1, %f1246;
	add.s32 	%r2846, %r4871, 298;
	cvt.rn.f32.s32 	%f1247, %r2846;
	setp.gt.f32 	%p1576, %f1, %f1247;
	selp.b32 	%r2847, 3, 2, %p1576;
	selp.b32 	%r2848, 0, %r2847, %p1575;
	add.s32 	%r2849, %r4871, 296;
	cvt.rn.f32.s32 	%f1248, %r2849;
	setp.gt.f32 	%p1577, %f1, %f1248;
	and.pred  	%p1578, %p1575, %p1577;
	selp.u32 	%r2850, 1, 0, %p1578;
	add.s32 	%r2851, %r2848, %r2850;
	add.s32 	%r2852, %r4871, 301;
	cvt.rn.f32.s32 	%f1249, %r2852;
	setp.leu.f32 	%p1579, %f1, %f1249;
	add.s32 	%r2853, %r4871, 302;
	cvt.rn.f32.s32 	%f1250, %r2853;
	setp.gt.f32 	%p1580, %f1, %f1250;
	add.s32 	%r2854, %r4871, 300;
	cvt.rn.f32.s32 	%f1251, %r2854;
	setp.gt.f32 	%p1581, %f1, %f1251;
	and.pred  	%p1582, %p1579, %p1581;
	selp.u32 	%r2855, 1, 0, %p1582;
	add.s32 	%r2856, %r4871, 305;
	cvt.rn.f32.s32 	%f1252, %r2856;
	setp.leu.f32 	%p1583, %f1, %f1252;
	add.s32 	%r2857, %r4871, 306;
	cvt.rn.f32.s32 	%f1253, %r2857;
	setp.gt.f32 	%p1584, %f1, %f1253;
	selp.b32 	%r2858, 3, 2, %p1584;
	selp.b32 	%r2859, 0, %r2858, %p1583;
	add.s32 	%r2860, %r4871, 304;
	cvt.rn.f32.s32 	%f1254, %r2860;
	setp.gt.f32 	%p1585, %f1, %f1254;
	and.pred  	%p1586, %p1583, %p1585;
	selp.u32 	%r2861, 1, 0, %p1586;
	add.s32 	%r2862, %r2859, %r2861;
	add.s32 	%r2863, %r4871, 309;
	cvt.rn.f32.s32 	%f1255, %r2863;
	setp.leu.f32 	%p1587, %f1, %f1255;
	add.s32 	%r2864, %r4871, 310;
	cvt.rn.f32.s32 	%f1256, %r2864;
	setp.gt.f32 	%p1588, %f1, %f1256;
	add.s32 	%r2865, %r4871, 308;
	cvt.rn.f32.s32 	%f1257, %r2865;
	setp.gt.f32 	%p1589, %f1, %f1257;
	and.pred  	%p1590, %p1587, %p1589;
	selp.u32 	%r2866, 1, 0, %p1590;
	add.s32 	%r2867, %r4871, 313;
	cvt.rn.f32.s32 	%f1258, %r2867;
	setp.leu.f32 	%p1591, %f1, %f1258;
	add.s32 	%r2868, %r4871, 314;
	cvt.rn.f32.s32 	%f1259, %r2868;
	setp.gt.f32 	%p1592, %f1, %f1259;
	selp.b32 	%r2869, 3, 2, %p1592;
	selp.b32 	%r2870, 0, %r2869, %p1591;
	add.s32 	%r2871, %r4871, 312;
	cvt.rn.f32.s32 	%f1260, %r2871;
	setp.gt.f32 	%p1593, %f1, %f1260;
	and.pred  	%p1594, %p1591, %p1593;
	selp.u32 	%r2872, 1, 0, %p1594;
	add.s32 	%r2873, %r2870, %r2872;
	add.s32 	%r2874, %r4871, 317;
	cvt.rn.f32.s32 	%f1261, %r2874;
	setp.leu.f32 	%p1595, %f1, %f1261;
	add.s32 	%r2875, %r4871, 318;
	cvt.rn.f32.s32 	%f1262, %r2875;
	setp.gt.f32 	%p1596, %f1, %f1262;
	add.s32 	%r2876, %r4871, 316;
	cvt.rn.f32.s32 	%f1263, %r2876;
	setp.gt.f32 	%p1597, %f1, %f1263;
	and.pred  	%p1598, %p1595, %p1597;
	selp.u32 	%r2877, 1, 0, %p1598;
	add.s32 	%r2878, %r4871, 321;
	cvt.rn.f32.s32 	%f1264, %r2878;
	setp.leu.f32 	%p1599, %f1, %f1264;
	add.s32 	%r2879, %r4871, 322;
	cvt.rn.f32.s32 	%f1265, %r2879;
	setp.gt.f32 	%p1600, %f1, %f1265;
	selp.b32 	%r2880, 3, 2, %p1600;
	selp.b32 	%r2881, 0, %r2880, %p1599;
	add.s32 	%r2882, %r4871, 320;
	cvt.rn.f32.s32 	%f1266, %r2882;
	setp.gt.f32 	%p1601, %f1, %f1266;
	and.pred  	%p1602, %p1599, %p1601;
	selp.u32 	%r2883, 1, 0, %p1602;
	add.s32 	%r2884, %r2881, %r2883;
	add.s32 	%r2885, %r4871, 325;
	cvt.rn.f32.s32 	%f1267, %r2885;
	setp.leu.f32 	%p1603, %f1, %f1267;
	add.s32 	%r2886, %r4871, 326;
	cvt.rn.f32.s32 	%f1268, %r2886;
	setp.gt.f32 	%p1604, %f1, %f1268;
	add.s32 	%r2887, %r4871, 324;
	cvt.rn.f32.s32 	%f1269, %r2887;
	setp.gt.f32 	%p1605, %f1, %f1269;
	and.pred  	%p1606, %p1603, %p1605;
	selp.u32 	%r2888, 1, 0, %p1606;
	add.s32 	%r2889, %r4871, 329;
	cvt.rn.f32.s32 	%f1270, %r2889;
	setp.leu.f32 	%p1607, %f1, %f1270;
	add.s32 	%r2890, %r4871, 330;
	cvt.rn.f32.s32 	%f1271, %r2890;
	setp.gt.f32 	%p1608, %f1, %f1271;
	selp.b32 	%r2891, 3, 2, %p1608;
	selp.b32 	%r2892, 0, %r2891, %p1607;
	add.s32 	%r2893, %r4871, 328;
	cvt.rn.f32.s32 	%f1272, %r2893;
	setp.gt.f32 	%p1609, %f1, %f1272;
	and.pred  	%p1610, %p1607, %p1609;
	selp.u32 	%r2894, 1, 0, %p1610;
	add.s32 	%r2895, %r2892, %r2894;
	add.s32 	%r2896, %r4871, 333;
	cvt.rn.f32.s32 	%f1273, %r2896;
	setp.leu.f32 	%p1611, %f1, %f1273;
	add.s32 	%r2897, %r4871, 334;
	cvt.rn.f32.s32 	%f1274, %r2897;
	setp.gt.f32 	%p1612, %f1, %f1274;
	add.s32 	%r2898, %r4871, 332;
	cvt.rn.f32.s32 	%f1275, %r2898;
	setp.gt.f32 	%p1613, %f1, %f1275;
	and.pred  	%p1614, %p1611, %p1613;
	selp.u32 	%r2899, 1, 0, %p1614;
	add.s32 	%r2900, %r4871, 337;
	cvt.rn.f32.s32 	%f1276, %r2900;
	setp.leu.f32 	%p1615, %f1, %f1276;
	add.s32 	%r2901, %r4871, 338;
	cvt.rn.f32.s32 	%f1277, %r2901;
	setp.gt.f32 	%p1616, %f1, %f1277;
	selp.b32 	%r2902, 3, 2, %p1616;
	selp.b32 	%r2903, 0, %r2902, %p1615;
	add.s32 	%r2904, %r4871, 336;
	cvt.rn.f32.s32 	%f1278, %r2904;
	setp.gt.f32 	%p1617, %f1, %f1278;
	and.pred  	%p1618, %p1615, %p1617;
	selp.u32 	%r2905, 1, 0, %p1618;
	add.s32 	%r2906, %r2903, %r2905;
	add.s32 	%r2907, %r4871, 341;
	cvt.rn.f32.s32 	%f1279, %r2907;
	setp.leu.f32 	%p1619, %f1, %f1279;
	add.s32 	%r2908, %r4871, 342;
	cvt.rn.f32.s32 	%f1280, %r2908;
	setp.gt.f32 	%p1620, %f1, %f1280;
	add.s32 	%r2909, %r4871, 340;
	cvt.rn.f32.s32 	%f1281, %r2909;
	setp.gt.f32 	%p1621, %f1, %f1281;
	and.pred  	%p1622, %p1619, %p1621;
	selp.u32 	%r2910, 1, 0, %p1622;
	add.s32 	%r2911, %r4871, 345;
	cvt.rn.f32.s32 	%f1282, %r2911;
	setp.leu.f32 	%p1623, %f1, %f1282;
	add.s32 	%r2912, %r4871, 346;
	cvt.rn.f32.s32 	%f1283, %r2912;
	setp.gt.f32 	%p1624, %f1, %f1283;
	selp.b32 	%r2913, 3, 2, %p1624;
	selp.b32 	%r2914, 0, %r2913, %p1623;
	add.s32 	%r2915, %r4871, 344;
	cvt.rn.f32.s32 	%f1284, %r2915;
	setp.gt.f32 	%p1625, %f1, %f1284;
	and.pred  	%p1626, %p1623, %p1625;
	selp.u32 	%r2916, 1, 0, %p1626;
	add.s32 	%r2917, %r2914, %r2916;
	add.s32 	%r2918, %r4871, 349;
	cvt.rn.f32.s32 	%f1285, %r2918;
	setp.leu.f32 	%p1627, %f1, %f1285;
	add.s32 	%r2919, %r4871, 350;
	cvt.rn.f32.s32 	%f1286, %r2919;
	setp.gt.f32 	%p1628, %f1, %f1286;
	add.s32 	%r2920, %r4871, 348;
	cvt.rn.f32.s32 	%f1287, %r2920;
	setp.gt.f32 	%p1629, %f1, %f1287;
	and.pred  	%p1630, %p1627, %p1629;
	selp.u32 	%r2921, 1, 0, %p1630;
	add.s32 	%r2922, %r4871, 353;
	cvt.rn.f32.s32 	%f1288, %r2922;
	setp.leu.f32 	%p1631, %f1, %f1288;
	add.s32 	%r2923, %r4871, 354;
	cvt.rn.f32.s32 	%f1289, %r2923;
	setp.gt.f32 	%p1632, %f1, %f1289;
	selp.b32 	%r2924, 3, 2, %p1632;
	selp.b32 	%r2925, 0, %r2924, %p1631;
	add.s32 	%r2926, %r4871, 352;
	cvt.rn.f32.s32 	%f1290, %r2926;
	setp.gt.f32 	%p1633, %f1, %f1290;
	and.pred  	%p1634, %p1631, %p1633;
	selp.u32 	%r2927, 1, 0, %p1634;
	add.s32 	%r2928, %r2925, %r2927;
	add.s32 	%r2929, %r4871, 357;
	cvt.rn.f32.s32 	%f1291, %r2929;
	setp.leu.f32 	%p1635, %f1, %f1291;
	add.s32 	%r2930, %r4871, 358;
	cvt.rn.f32.s32 	%f1292, %r2930;
	setp.gt.f32 	%p1636, %f1, %f1292;
	add.s32 	%r2931, %r4871, 356;
	cvt.rn.f32.s32 	%f1293, %r2931;
	setp.gt.f32 	%p1637, %f1, %f1293;
	and.pred  	%p1638, %p1635, %p1637;
	selp.u32 	%r2932, 1, 0, %p1638;
	add.s32 	%r2933, %r4871, 361;
	cvt.rn.f32.s32 	%f1294, %r2933;
	setp.leu.f32 	%p1639, %f1, %f1294;
	add.s32 	%r2934, %r4871, 362;
	cvt.rn.f32.s32 	%f1295, %r2934;
	setp.gt.f32 	%p1640, %f1, %f1295;
	selp.b32 	%r2935, 3, 2, %p1640;
	selp.b32 	%r2936, 0, %r2935, %p1639;
	add.s32 	%r2937, %r4871, 360;
	cvt.rn.f32.s32 	%f1296, %r2937;
	setp.gt.f32 	%p1641, %f1, %f1296;
	and.pred  	%p1642, %p1639, %p1641;
	selp.u32 	%r2938, 1, 0, %p1642;
	add.s32 	%r2939, %r2936, %r2938;
	add.s32 	%r2940, %r4871, 365;
	cvt.rn.f32.s32 	%f1297, %r2940;
	setp.leu.f32 	%p1643, %f1, %f1297;
	add.s32 	%r2941, %r4871, 366;
	cvt.rn.f32.s32 	%f1298, %r2941;
	setp.gt.f32 	%p1644, %f1, %f1298;
	add.s32 	%r2942, %r4871, 364;
	cvt.rn.f32.s32 	%f1299, %r2942;
	setp.gt.f32 	%p1645, %f1, %f1299;
	and.pred  	%p1646, %p1643, %p1645;
	selp.u32 	%r2943, 1, 0, %p1646;
	add.s32 	%r2944, %r4871, 369;
	cvt.rn.f32.s32 	%f1300, %r2944;
	setp.leu.f32 	%p1647, %f1, %f1300;
	add.s32 	%r2945, %r4871, 370;
	cvt.rn.f32.s32 	%f1301, %r2945;
	setp.gt.f32 	%p1648, %f1, %f1301;
	selp.b32 	%r2946, 3, 2, %p1648;
	selp.b32 	%r2947, 0, %r2946, %p1647;
	add.s32 	%r2948, %r4871, 368;
	cvt.rn.f32.s32 	%f1302, %r2948;
	setp.gt.f32 	%p1649, %f1, %f1302;
	and.pred  	%p1650, %p1647, %p1649;
	selp.u32 	%r2949, 1, 0, %p1650;
	add.s32 	%r2950, %r2947, %r2949;
	add.s32 	%r2951, %r4871, 373;
	cvt.rn.f32.s32 	%f1303, %r2951;
	setp.leu.f32 	%p1651, %f1, %f1303;
	add.s32 	%r2952, %r4871, 374;
	cvt.rn.f32.s32 	%f1304, %r2952;
	setp.gt.f32 	%p1652, %f1, %f1304;
	add.s32 	%r2953, %r4871, 372;
	cvt.rn.f32.s32 	%f1305, %r2953;
	setp.gt.f32 	%p1653, %f1, %f1305;
	and.pred  	%p1654, %p1651, %p1653;
	selp.u32 	%r2954, 1, 0, %p1654;
	add.s32 	%r2955, %r4871, 377;
	cvt.rn.f32.s32 	%f1306, %r2955;
	setp.leu.f32 	%p1655, %f1, %f1306;
	add.s32 	%r2956, %r4871, 378;
	cvt.rn.f32.s32 	%f1307, %r2956;
	setp.gt.f32 	%p1656, %f1, %f1307;
	selp.b32 	%r2957, 3, 2, %p1656;
	selp.b32 	%r2958, 0, %r2957, %p1655;
	add.s32 	%r2959, %r4871, 376;
	cvt.rn.f32.s32 	%f1308, %r2959;
	setp.gt.f32 	%p1657, %f1, %f1308;
	and.pred  	%p1658, %p1655, %p1657;
	selp.u32 	%r2960, 1, 0, %p1658;
	add.s32 	%r2961, %r2958, %r2960;
	add.s32 	%r2962, %r4871, 381;
	cvt.rn.f32.s32 	%f1309, %r2962;
	setp.leu.f32 	%p1659, %f1, %f1309;
	add.s32 	%r2963, %r4871, 382;
	cvt.rn.f32.s32 	%f1310, %r2963;
	setp.gt.f32 	%p1660, %f1, %f1310;
	add.s32 	%r2964, %r4871, 380;
	cvt.rn.f32.s32 	%f1311, %r2964;
	setp.gt.f32 	%p1661, %f1, %f1311;
	and.pred  	%p1662, %p1659, %p1661;
	selp.u32 	%r2965, 1, 0, %p1662;
	add.s32 	%r2966, %r4871, 385;
	cvt.rn.f32.s32 	%f1312, %r2966;
	setp.leu.f32 	%p1663, %f1, %f1312;
	add.s32 	%r2967, %r4871, 386;
	cvt.rn.f32.s32 	%f1313, %r2967;
	setp.gt.f32 	%p1664, %f1, %f1313;
	selp.b32 	%r2968, 3, 2, %p1664;
	selp.b32 	%r2969, 0, %r2968, %p1663;
	add.s32 	%r2970, %r4871, 384;
	cvt.rn.f32.s32 	%f1314, %r2970;
	setp.gt.f32 	%p1665, %f1, %f1314;
	and.pred  	%p1666, %p1663, %p1665;
	selp.u32 	%r2971, 1, 0, %p1666;
	add.s32 	%r2972, %r2969, %r2971;
	add.s32 	%r2973, %r4871, 389;
	cvt.rn.f32.s32 	%f1315, %r2973;
	setp.leu.f32 	%p1667, %f1, %f1315;
	add.s32 	%r2974, %r4871, 390;
	cvt.rn.f32.s32 	%f1316, %r2974;
	setp.gt.f32 	%p1668, %f1, %f1316;
	add.s32 	%r2975, %r4871, 388;
	cvt.rn.f32.s32 	%f1317, %r2975;
	setp.gt.f32 	%p1669, %f1, %f1317;
	and.pred  	%p1670, %p1667, %p1669;
	selp.u32 	%r2976, 1, 0, %p1670;
	add.s32 	%r2977, %r4871, 393;
	cvt.rn.f32.s32 	%f1318, %r2977;
	setp.leu.f32 	%p1671, %f1, %f1318;
	add.s32 	%r2978, %r4871, 394;
	cvt.rn.f32.s32 	%f1319, %r2978;
	setp.gt.f32 	%p1672, %f1, %f1319;
	selp.b32 	%r2979, 3, 2, %p1672;
	selp.b32 	%r2980, 0, %r2979, %p1671;
	add.s32 	%r2981, %r4871, 392;
	cvt.rn.f32.s32 	%f1320, %r2981;
	setp.gt.f32 	%p1673, %f1, %f1320;
	and.pred  	%p1674, %p1671, %p1673;
	selp.u32 	%r2982, 1, 0, %p1674;
	add.s32 	%r2983, %r2980, %r2982;
	add.s32 	%r2984, %r4871, 397;
	cvt.rn.f32.s32 	%f1321, %r2984;
	setp.leu.f32 	%p1675, %f1, %f1321;
	add.s32 	%r2985, %r4871, 398;
	cvt.rn.f32.s32 	%f1322, %r2985;
	setp.gt.f32 	%p1676, %f1, %f1322;
	add.s32 	%r2986, %r4871, 396;
	cvt.rn.f32.s32 	%f1323, %r2986;
	setp.gt.f32 	%p1677, %f1, %f1323;
	and.pred  	%p1678, %p1675, %p1677;
	selp.u32 	%r2987, 1, 0, %p1678;
	add.s32 	%r2988, %r4871, 401;
	cvt.rn.f32.s32 	%f1324, %r2988;
	setp.leu.f32 	%p1679, %f1, %f1324;
	add.s32 	%r2989, %r4871, 402;
	cvt.rn.f32.s32 	%f1325, %r2989;
	setp.gt.f32 	%p1680, %f1, %f1325;
	selp.b32 	%r2990, 3, 2, %p1680;
	selp.b32 	%r2991, 0, %r2990, %p1679;
	add.s32 	%r2992, %r4871, 400;
	cvt.rn.f32.s32 	%f1326, %r2992;
	setp.gt.f32 	%p1681, %f1, %f1326;
	and.pred  	%p1682, %p1679, %p1681;
	selp.u32 	%r2993, 1, 0, %p1682;
	add.s32 	%r2994, %r2991, %r2993;
	add.s32 	%r2995, %r4871, 405;
	cvt.rn.f32.s32 	%f1327, %r2995;
	setp.leu.f32 	%p1683, %f1, %f1327;
	add.s32 	%r2996, %r4871, 406;
	cvt.rn.f32.s32 	%f1328, %r2996;
	setp.gt.f32 	%p1684, %f1, %f1328;
	add.s32 	%r2997, %r4871, 404;
	cvt.rn.f32.s32 	%f1329, %r2997;
	setp.gt.f32 	%p1685, %f1, %f1329;
	and.pred  	%p1686, %p1683, %p1685;
	selp.u32 	%r2998, 1, 0, %p1686;
	add.s32 	%r2999, %r4871, 409;
	cvt.rn.f32.s32 	%f1330, %r2999;
	setp.leu.f32 	%p1687, %f1, %f1330;
	add.s32 	%r3000, %r4871, 410;
	cvt.rn.f32.s32 	%f1331, %r3000;
	setp.gt.f32 	%p1688, %f1, %f1331;
	selp.b32 	%r3001, 3, 2, %p1688;
	selp.b32 	%r3002, 0, %r3001, %p1687;
	add.s32 	%r3003, %r4871, 408;
	cvt.rn.f32.s32 	%f1332, %r3003;
	setp.gt.f32 	%p1689, %f1, %f1332;
	and.pred  	%p1690, %p1687, %p1689;
	selp.u32 	%r3004, 1, 0, %p1690;
	add.s32 	%r3005, %r3002, %r3004;
	add.s32 	%r3006, %r4871, 413;
	cvt.rn.f32.s32 	%f1333, %r3006;
	setp.leu.f32 	%p1691, %f1, %f1333;
	add.s32 	%r3007, %r4871, 414;
	cvt.rn.f32.s32 	%f1334, %r3007;
	setp.gt.f32 	%p1692, %f1, %f1334;
	add.s32 	%r3008, %r4871, 412;
	cvt.rn.f32.s32 	%f1335, %r3008;
	setp.gt.f32 	%p1693, %f1, %f1335;
	and.pred  	%p1694, %p1691, %p1693;
	selp.u32 	%r3009, 1, 0, %p1694;
	add.s32 	%r3010, %r4871, 417;
	cvt.rn.f32.s32 	%f1336, %r3010;
	setp.leu.f32 	%p1695, %f1, %f1336;
	add.s32 	%r3011, %r4871, 418;
	cvt.rn.f32.s32 	%f1337, %r3011;
	setp.gt.f32 	%p1696, %f1, %f1337;
	selp.b32 	%r3012, 3, 2, %p1696;
	selp.b32 	%r3013, 0, %r3012, %p1695;
	add.s32 	%r3014, %r4871, 416;
	cvt.rn.f32.s32 	%f1338, %r3014;
	setp.gt.f32 	%p1697, %f1, %f1338;
	and.pred  	%p1698, %p1695, %p1697;
	selp.u32 	%r3015, 1, 0, %p1698;
	add.s32 	%r3016, %r3013, %r3015;
	add.s32 	%r3017, %r4871, 421;
	cvt.rn.f32.s32 	%f1339, %r3017;
	setp.leu.f32 	%p1699, %f1, %f1339;
	add.s32 	%r3018, %r4871, 422;
	cvt.rn.f32.s32 	%f1340, %r3018;
	setp.gt.f32 	%p1700, %f1, %f1340;
	add.s32 	%r3019, %r4871, 420;
	cvt.rn.f32.s32 	%f1341, %r3019;
	setp.gt.f32 	%p1701, %f1, %f1341;
	and.pred  	%p1702, %p1699, %p1701;
	selp.u32 	%r3020, 1, 0, %p1702;
	add.s32 	%r3021, %r4871, 425;
	cvt.rn.f32.s32 	%f1342, %r3021;
	setp.leu.f32 	%p1703, %f1, %f1342;
	add.s32 	%r3022, %r4871, 426;
	cvt.rn.f32.s32 	%f1343, %r3022;
	setp.gt.f32 	%p1704, %f1, %f1343;
	selp.b32 	%r3023, 3, 2, %p1704;
	selp.b32 	%r3024, 0, %r3023, %p1703;
	add.s32 	%r3025, %r4871, 424;
	cvt.rn.f32.s32 	%f1344, %r3025;
	setp.gt.f32 	%p1705, %f1, %f1344;
	and.pred  	%p1706, %p1703, %p1705;
	selp.u32 	%r3026, 1, 0, %p1706;
	add.s32 	%r3027, %r3024, %r3026;
	add.s32 	%r3028, %r4871, 429;
	cvt.rn.f32.s32 	%f1345, %r3028;
	setp.leu.f32 	%p1707, %f1, %f1345;
	add.s32 	%r3029, %r4871, 430;
	cvt.rn.f32.s32 	%f1346, %r3029;
	setp.gt.f32 	%p1708, %f1, %f1346;
	add.s32 	%r3030, %r4871, 428;
	cvt.rn.f32.s32 	%f1347, %r3030;
	setp.gt.f32 	%p1709, %f1, %f1347;
	and.pred  	%p1710, %p1707, %p1709;
	selp.u32 	%r3031, 1, 0, %p1710;
	add.s32 	%r3032, %r4871, 433;
	cvt.rn.f32.s32 	%f1348, %r3032;
	setp.leu.f32 	%p1711, %f1, %f1348;
	add.s32 	%r3033, %r4871, 434;
	cvt.rn.f32.s32 	%f1349, %r3033;
	setp.gt.f32 	%p1712, %f1, %f1349;
	selp.b32 	%r3034, 3, 2, %p1712;
	selp.b32 	%r3035, 0, %r3034, %p1711;
	add.s32 	%r3036, %r4871, 432;
	cvt.rn.f32.s32 	%f1350, %r3036;
	setp.gt.f32 	%p1713, %f1, %f1350;
	and.pred  	%p1714, %p1711, %p1713;
	selp.u32 	%r3037, 1, 0, %p1714;
	add.s32 	%r3038, %r3035, %r3037;
	add.s32 	%r3039, %r4871, 437;
	cvt.rn.f32.s32 	%f1351, %r3039;
	setp.leu.f32 	%p1715, %f1, %f1351;
	add.s32 	%r3040, %r4871, 438;
	cvt.rn.f32.s32 	%f1352, %r3040;
	setp.gt.f32 	%p1716, %f1, %f1352;
	add.s32 	%r3041, %r4871, 436;
	cvt.rn.f32.s32 	%f1353, %r3041;
	setp.gt.f32 	%p1717, %f1, %f1353;
	and.pred  	%p1718, %p1715, %p1717;
	selp.u32 	%r3042, 1, 0, %p1718;
	add.s32 	%r3043, %r4871, 441;
	cvt.rn.f32.s32 	%f1354, %r3043;
	setp.leu.f32 	%p1719, %f1, %f1354;
	add.s32 	%r3044, %r4871, 442;
	cvt.rn.f32.s32 	%f1355, %r3044;
	setp.gt.f32 	%p1720, %f1, %f1355;
	selp.b32 	%r3045, 3, 2, %p1720;
	selp.b32 	%r3046, 0, %r3045, %p1719;
	add.s32 	%r3047, %r4871, 440;
	cvt.rn.f32.s32 	%f1356, %r3047;
	setp.gt.f32 	%p1721, %f1, %f1356;
	and.pred  	%p1722, %p1719, %p1721;
	selp.u32 	%r3048, 1, 0, %p1722;
	add.s32 	%r3049, %r3046, %r3048;
	add.s32 	%r3050, %r4871, 445;
	cvt.rn.f32.s32 	%f1357, %r3050;
	setp.leu.f32 	%p1723, %f1, %f1357;
	add.s32 	%r3051, %r4871, 446;
	cvt.rn.f32.s32 	%f1358, %r3051;
	setp.gt.f32 	%p1724, %f1, %f1358;
	add.s32 	%r3052, %r4871, 444;
	cvt.rn.f32.s32 	%f1359, %r3052;
	setp.gt.f32 	%p1725, %f1, %f1359;
	and.pred  	%p1726, %p1723, %p1725;
	selp.u32 	%r3053, 1, 0, %p1726;
	add.s32 	%r3054, %r4871, 449;
	cvt.rn.f32.s32 	%f1360, %r3054;
	setp.leu.f32 	%p1727, %f1, %f1360;
	add.s32 	%r3055, %r4871, 450;
	cvt.rn.f32.s32 	%f1361, %r3055;
	setp.gt.f32 	%p1728, %f1, %f1361;
	selp.b32 	%r3056, 3, 2, %p1728;
	selp.b32 	%r3057, 0, %r3056, %p1727;
	add.s32 	%r3058, %r4871, 448;
	cvt.rn.f32.s32 	%f1362, %r3058;
	setp.gt.f32 	%p1729, %f1, %f1362;
	and.pred  	%p1730, %p1727, %p1729;
	selp.u32 	%r3059, 1, 0, %p1730;
	add.s32 	%r3060, %r3057, %r3059;
	add.s32 	%r3061, %r4871, 453;
	cvt.rn.f32.s32 	%f1363, %r3061;
	setp.leu.f32 	%p1731, %f1, %f1363;
	add.s32 	%r3062, %r4871, 454;
	cvt.rn.f32.s32 	%f1364, %r3062;
	setp.gt.f32 	%p1732, %f1, %f1364;
	add.s32 	%r3063, %r4871, 452;
	cvt.rn.f32.s32 	%f1365, %r3063;
	setp.gt.f32 	%p1733, %f1, %f1365;
	and.pred  	%p1734, %p1731, %p1733;
	selp.u32 	%r3064, 1, 0, %p1734;
	add.s32 	%r3065, %r4871, 457;
	cvt.rn.f32.s32 	%f1366, %r3065;
	setp.leu.f32 	%p1735, %f1, %f1366;
	add.s32 	%r3066, %r4871, 458;
	cvt.rn.f32.s32 	%f1367, %r3066;
	setp.gt.f32 	%p1736, %f1, %f1367;
	selp.b32 	%r3067, 3, 2, %p1736;
	selp.b32 	%r3068, 0, %r3067, %p1735;
	add.s32 	%r3069, %r4871, 456;
	cvt.rn.f32.s32 	%f1368, %r3069;
	setp.gt.f32 	%p1737, %f1, %f1368;
	and.pred  	%p1738, %p1735, %p1737;
	selp.u32 	%r3070, 1, 0, %p1738;
	add.s32 	%r3071, %r3068, %r3070;
	add.s32 	%r3072, %r4871, 461;
	cvt.rn.f32.s32 	%f1369, %r3072;
	setp.leu.f32 	%p1739, %f1, %f1369;
	add.s32 	%r3073, %r4871, 462;
	cvt.rn.f32.s32 	%f1370, %r3073;
	setp.gt.f32 	%p1740, %f1, %f1370;
	add.s32 	%r3074, %r4871, 460;
	cvt.rn.f32.s32 	%f1371, %r3074;
	setp.gt.f32 	%p1741, %f1, %f1371;
	and.pred  	%p1742, %p1739, %p1741;
	selp.u32 	%r3075, 1, 0, %p1742;
	add.s32 	%r3076, %r4871, 465;
	cvt.rn.f32.s32 	%f1372, %r3076;
	setp.leu.f32 	%p1743, %f1, %f1372;
	add.s32 	%r3077, %r4871, 466;
	cvt.rn.f32.s32 	%f1373, %r3077;
	setp.gt.f32 	%p1744, %f1, %f1373;
	selp.b32 	%r3078, 3, 2, %p1744;
	selp.b32 	%r3079, 0, %r3078, %p1743;
	add.s32 	%r3080, %r4871, 464;
	cvt.rn.f32.s32 	%f1374, %r3080;
	setp.gt.f32 	%p1745, %f1, %f1374;
	and.pred  	%p1746, %p1743, %p1745;
	selp.u32 	%r3081, 1, 0, %p1746;
	add.s32 	%r3082, %r3079, %r3081;
	add.s32 	%r3083, %r4871, 469;
	cvt.rn.f32.s32 	%f1375, %r3083;
	setp.leu.f32 	%p1747, %f1, %f1375;
	add.s32 	%r3084, %r4871, 470;
	cvt.rn.f32.s32 	%f1376, %r3084;
	setp.gt.f32 	%p1748, %f1, %f1376;
	add.s32 	%r3085, %r4871, 468;
	cvt.rn.f32.s32 	%f1377, %r3085;
	setp.gt.f32 	%p1749, %f1, %f1377;
	and.pred  	%p1750, %p1747, %p1749;
	selp.u32 	%r3086, 1, 0, %p1750;
	add.s32 	%r3087, %r4871, 473;
	cvt.rn.f32.s32 	%f1378, %r3087;
	setp.leu.f32 	%p1751, %f1, %f1378;
	add.s32 	%r3088, %r4871, 474;
	cvt.rn.f32.s32 	%f1379, %r3088;
	setp.gt.f32 	%p1752, %f1, %f1379;
	selp.b32 	%r3089, 3, 2, %p1752;
	selp.b32 	%r3090, 0, %r3089, %p1751;
	add.s32 	%r3091, %r4871, 472;
	cvt.rn.f32.s32 	%f1380, %r3091;
	setp.gt.f32 	%p1753, %f1, %f1380;
	and.pred  	%p1754, %p1751, %p1753;
	selp.u32 	%r3092, 1, 0, %p1754;
	add.s32 	%r3093, %r3090, %r3092;
	add.s32 	%r3094, %r4871, 477;
	cvt.rn.f32.s32 	%f1381, %r3094;
	setp.leu.f32 	%p1755, %f1, %f1381;
	add.s32 	%r3095, %r4871, 478;
	cvt.rn.f32.s32 	%f1382, %r3095;
	setp.gt.f32 	%p1756, %f1, %f1382;
	add.s32 	%r3096, %r4871, 476;
	cvt.rn.f32.s32 	%f1383, %r3096;
	setp.gt.f32 	%p1757, %f1, %f1383;
	and.pred  	%p1758, %p1755, %p1757;
	selp.u32 	%r3097, 1, 0, %p1758;
	add.s32 	%r3098, %r4871, 481;
	cvt.rn.f32.s32 	%f1384, %r3098;
	setp.leu.f32 	%p1759, %f1, %f1384;
	add.s32 	%r3099, %r4871, 482;
	cvt.rn.f32.s32 	%f1385, %r3099;
	setp.gt.f32 	%p1760, %f1, %f1385;
	selp.b32 	%r3100, 3, 2, %p1760;
	selp.b32 	%r3101, 0, %r3100, %p1759;
	add.s32 	%r3102, %r4871, 480;
	cvt.rn.f32.s32 	%f1386, %r3102;
	setp.gt.f32 	%p1761, %f1, %f1386;
	and.pred  	%p1762, %p1759, %p1761;
	selp.u32 	%r3103, 1, 0, %p1762;
	add.s32 	%r3104, %r3101, %r3103;
	add.s32 	%r3105, %r4871, 485;
	cvt.rn.f32.s32 	%f1387, %r3105;
	setp.leu.f32 	%p1763, %f1, %f1387;
	add.s32 	%r3106, %r4871, 486;
	cvt.rn.f32.s32 	%f1388, %r3106;
	setp.gt.f32 	%p1764, %f1, %f1388;
	add.s32 	%r3107, %r4871, 484;
	cvt.rn.f32.s32 	%f1389, %r3107;
	setp.gt.f32 	%p1765, %f1, %f1389;
	and.pred  	%p1766, %p1763, %p1765;
	selp.u32 	%r3108, 1, 0, %p1766;
	add.s32 	%r3109, %r4871, 489;
	cvt.rn.f32.s32 	%f1390, %r3109;
	setp.leu.f32 	%p1767, %f1, %f1390;
	add.s32 	%r3110, %r4871, 490;
	cvt.rn.f32.s32 	%f1391, %r3110;
	setp.gt.f32 	%p1768, %f1, %f1391;
	selp.b32 	%r3111, 3, 2, %p1768;
	selp.b32 	%r3112, 0, %r3111, %p1767;
	add.s32 	%r3113, %r4871, 488;
	cvt.rn.f32.s32 	%f1392, %r3113;
	setp.gt.f32 	%p1769, %f1, %f1392;
	and.pred  	%p1770, %p1767, %p1769;
	selp.u32 	%r3114, 1, 0, %p1770;
	add.s32 	%r3115, %r3112, %r3114;
	add.s32 	%r3116, %r4871, 493;
	cvt.rn.f32.s32 	%f1393, %r3116;
	setp.leu.f32 	%p1771, %f1, %f1393;
	add.s32 	%r3117, %r4871, 494;
	cvt.rn.f32.s32 	%f1394, %r3117;
	setp.gt.f32 	%p1772, %f1, %f1394;
	add.s32 	%r3118, %r4871, 492;
	cvt.rn.f32.s32 	%f1395, %r3118;
	setp.gt.f32 	%p1773, %f1, %f1395;
	and.pred  	%p1774, %p1771, %p1773;
	selp.u32 	%r3119, 1, 0, %p1774;
	add.s32 	%r3120, %r4871, 497;
	cvt.rn.f32.s32 	%f1396, %r3120;
	setp.leu.f32 	%p1775, %f1, %f1396;
	add.s32 	%r3121, %r4871, 498;
	cvt.rn.f32.s32 	%f1397, %r3121;
	setp.gt.f32 	%p1776, %f1, %f1397;
	selp.b32 	%r3122, 3, 2, %p1776;
	selp.b32 	%r3123, 0, %r3122, %p1775;
	add.s32 	%r3124, %r4871, 496;
	cvt.rn.f32.s32 	%f1398, %r3124;
	setp.gt.f32 	%p1777, %f1, %f1398;
	and.pred  	%p1778, %p1775, %p1777;
	selp.u32 	%r3125, 1, 0, %p1778;
	add.s32 	%r3126, %r3123, %r3125;
	add.s32 	%r3127, %r4871, 501;
	cvt.rn.f32.s32 	%f1399, %r3127;
	setp.leu.f32 	%p1779, %f1, %f1399;
	add.s32 	%r3128, %r4871, 502;
	cvt.rn.f32.s32 	%f1400, %r3128;
	setp.gt.f32 	%p1780, %f1, %f1400;
	add.s32 	%r3129, %r4871, 500;
	cvt.rn.f32.s32 	%f1401, %r3129;
	setp.gt.f32 	%p1781, %f1, %f1401;
	and.pred  	%p1782, %p1779, %p1781;
	selp.u32 	%r3130, 1, 0, %p1782;
	add.s32 	%r3131, %r4871, 505;
	cvt.rn.f32.s32 	%f1402, %r3131;
	setp.leu.f32 	%p1783, %f1, %f1402;
	add.s32 	%r3132, %r4871, 506;
	cvt.rn.f32.s32 	%f1403, %r3132;
	setp.gt.f32 	%p1784, %f1, %f1403;
	selp.b32 	%r3133, 3, 2, %p1784;
	selp.b32 	%r3134, 0, %r3133, %p1783;
	add.s32 	%r3135, %r4871, 504;
	cvt.rn.f32.s32 	%f1404, %r3135;
	setp.gt.f32 	%p1785, %f1, %f1404;
	and.pred  	%p1786, %p1783, %p1785;
	selp.u32 	%r3136, 1, 0, %p1786;
	add.s32 	%r3137, %r3134, %r3136;
	add.s32 	%r3138, %r4871, 509;
	cvt.rn.f32.s32 	%f1405, %r3138;
	setp.leu.f32 	%p1787, %f1, %f1405;
	add.s32 	%r3139, %r4871, 510;
	cvt.rn.f32.s32 	%f1406, %r3139;
	setp.gt.f32 	%p1788, %f1, %f1406;
	add.s32 	%r3140, %r4871, 508;
	cvt.rn.f32.s32 	%f1407, %r3140;
	setp.gt.f32 	%p1789, %f1, %f1407;
	and.pred  	%p1790, %p1787, %p1789;
	selp.u32 	%r3141, 1, 0, %p1790;
	add.s32 	%r3142, %r4871, 3;
	cvt.rn.f32.s32 	%f1408, %r3142;
	setp.leu.f32 	%p1791, %f1, %f1408;
	selp.b32 	%r3143, 7, 6, %p1284;
	selp.b32 	%r3144, 4, %r3143, %p1283;
	add.s32 	%r3145, %r3144, %r2448;
	selp.b32 	%r3146, %r2444, %r3145, %p1791;
	add.s32 	%r3147, %r4871, 11;
	cvt.rn.f32.s32 	%f1409, %r3147;
	setp.leu.f32 	%p1792, %f1, %f1409;
	selp.b32 	%r3148, 7, 6, %p1292;
	selp.b32 	%r3149, 4, %r3148, %p1291;
	add.s32 	%r3150, %r3149, %r2459;
	selp.b32 	%r3151, %r2455, %r3150, %p1792;
	add.s32 	%r3152, %r4871, 19;
	cvt.rn.f32.s32 	%f1410, %r3152;
	setp.leu.f32 	%p1793, %f1, %f1410;
	selp.b32 	%r3153, 7, 6, %p1300;
	selp.b32 	%r3154, 4, %r3153, %p1299;
	add.s32 	%r3155, %r3154, %r2470;
	selp.b32 	%r3156, %r2466, %r3155, %p1793;
	add.s32 	%r3157, %r4871, 27;
	cvt.rn.f32.s32 	%f1411, %r3157;
	setp.leu.f32 	%p1794, %f1, %f1411;
	selp.b32 	%r3158, 7, 6, %p1308;
	selp.b32 	%r3159, 4, %r3158, %p1307;
	add.s32 	%r3160, %r3159, %r2481;
	selp.b32 	%r3161, %r2477, %r3160, %p1794;
	add.s32 	%r3162, %r4871, 35;
	cvt.rn.f32.s32 	%f1412, %r3162;
	setp.leu.f32 	%p1795, %f1, %f1412;
	selp.b32 	%r3163, 7, 6, %p1316;
	selp.b32 	%r3164, 4, %r3163, %p1315;
	add.s32 	%r3165, %r3164, %r2492;
	selp.b32 	%r3166, %r2488, %r3165, %p1795;
	add.s32 	%r3167, %r4871, 43;
	cvt.rn.f32.s32 	%f1413, %r3167;
	setp.leu.f32 	%p1796, %f1, %f1413;
	selp.b32 	%r3168, 7, 6, %p1324;
	selp.b32 	%r3169, 4, %r3168, %p1323;
	add.s32 	%r3170, %r3169, %r2503;
	selp.b32 	%r3171, %r2499, %r3170, %p1796;
	add.s32 	%r3172, %r4871, 51;
	cvt.rn.f32.s32 	%f1414, %r3172;
	setp.leu.f32 	%p1797, %f1, %f1414;
	selp.b32 	%r3173, 7, 6, %p1332;
	selp.b32 	%r3174, 4, %r3173, %p1331;
	add.s32 	%r3175, %r3174, %r2514;
	selp.b32 	%r3176, %r2510, %r3175, %p1797;
	add.s32 	%r3177, %r4871, 59;
	cvt.rn.f32.s32 	%f1415, %r3177;
	setp.leu.f32 	%p1798, %f1, %f1415;
	selp.b32 	%r3178, 7, 6, %p1340;
	selp.b32 	%r3179, 4, %r3178, %p1339;
	add.s32 	%r3180, %r3179, %r2525;
	selp.b32 	%r3181, %r2521, %r3180, %p1798;
	add.s32 	%r3182, %r4871, 67;
	cvt.rn.f32.s32 	%f1416, %r3182;
	setp.leu.f32 	%p1799, %f1, %f1416;
	selp.b32 	%r3183, 7, 6, %p1348;
	selp.b32 	%r3184, 4, %r3183, %p1347;
	add.s32 	%r3185, %r3184, %r2536;
	selp.b32 	%r3186, %r2532, %r3185, %p1799;
	add.s32 	%r3187, %r4871, 75;
	cvt.rn.f32.s32 	%f1417, %r3187;
	setp.leu.f32 	%p1800, %f1, %f1417;
	selp.b32 	%r3188, 7, 6, %p1356;
	selp.b32 	%r3189, 4, %r3188, %p1355;
	add.s32 	%r3190, %r3189, %r2547;
	selp.b32 	%r3191, %r2543, %r3190, %p1800;
	add.s32 	%r3192, %r4871, 83;
	cvt.rn.f32.s32 	%f1418, %r3192;
	setp.leu.f32 	%p1801, %f1, %f1418;
	selp.b32 	%r3193, 7, 6, %p1364;
	selp.b32 	%r3194, 4, %r3193, %p1363;
	add.s32 	%r3195, %r3194, %r2558;
	selp.b32 	%r3196, %r2554, %r3195, %p1801;
	add.s32 	%r3197, %r4871, 91;
	cvt.rn.f32.s32 	%f1419, %r3197;
	setp.leu.f32 	%p1802, %f1, %f1419;
	selp.b32 	%r3198, 7, 6, %p1372;
	selp.b32 	%r3199, 4, %r3198, %p1371;
	add.s32 	%r3200, %r3199, %r2569;
	selp.b32 	%r3201, %r2565, %r3200, %p1802;
	add.s32 	%r3202, %r4871, 99;
	cvt.rn.f32.s32 	%f1420, %r3202;
	setp.leu.f32 	%p1803, %f1, %f1420;
	selp.b32 	%r3203, 7, 6, %p1380;
	selp.b32 	%r3204, 4, %r3203, %p1379;
	add.s32 	%r3205, %r3204, %r2580;
	selp.b32 	%r3206, %r2576, %r3205, %p1803;
	add.s32 	%r3207, %r4871, 107;
	cvt.rn.f32.s32 	%f1421, %r3207;
	setp.leu.f32 	%p1804, %f1, %f1421;
	selp.b32 	%r3208, 7, 6, %p1388;
	selp.b32 	%r3209, 4, %r3208, %p1387;
	add.s32 	%r3210, %r3209, %r2591;
	selp.b32 	%r3211, %r2587, %r3210, %p1804;
	add.s32 	%r3212, %r4871, 115;
	cvt.rn.f32.s32 	%f1422, %r3212;
	setp.leu.f32 	%p1805, %f1, %f1422;
	selp.b32 	%r3213, 7, 6, %p1396;
	selp.b32 	%r3214, 4, %r3213, %p1395;
	add.s32 	%r3215, %r3214, %r2602;
	selp.b32 	%r3216, %r2598, %r3215, %p1805;
	add.s32 	%r3217, %r4871, 123;
	cvt.rn.f32.s32 	%f1423, %r3217;
	setp.leu.f32 	%p1806, %f1, %f1423;
	selp.b32 	%r3218, 7, 6, %p1404;
	selp.b32 	%r3219, 4, %r3218, %p1403;
	add.s32 	%r3220, %r3219, %r2613;
	selp.b32 	%r3221, %r2609, %r3220, %p1806;
	add.s32 	%r3222, %r4871, 131;
	cvt.rn.f32.s32 	%f1424, %r3222;
	setp.leu.f32 	%p1807, %f1, %f1424;
	selp.b32 	%r3223, 7, 6, %p1412;
	selp.b32 	%r3224, 4, %r3223, %p1411;
	add.s32 	%r3225, %r3224, %r2624;
	selp.b32 	%r3226, %r2620, %r3225, %p1807;
	add.s32 	%r3227, %r4871, 139;
	cvt.rn.f32.s32 	%f1425, %r3227;
	setp.leu.f32 	%p1808, %f1, %f1425;
	selp.b32 	%r3228, 7, 6, %p1420;
	selp.b32 	%r3229, 4, %r3228, %p1419;
	add.s32 	%r3230, %r3229, %r2635;
	selp.b32 	%r3231, %r2631, %r3230, %p1808;
	add.s32 	%r3232, %r4871, 147;
	cvt.rn.f32.s32 	%f1426, %r3232;
	setp.leu.f32 	%p1809, %f1, %f1426;
	selp.b32 	%r3233, 7, 6, %p1428;
	selp.b32 	%r3234, 4, %r3233, %p1427;
	add.s32 	%r3235, %r3234, %r2646;
	selp.b32 	%r3236, %r2642, %r3235, %p1809;
	add.s32 	%r3237, %r4871, 155;
	cvt.rn.f32.s32 	%f1427, %r3237;
	setp.leu.f32 	%p1810, %f1, %f1427;
	selp.b32 	%r3238, 7, 6, %p1436;
	selp.b32 	%r3239, 4, %r3238, %p1435;
	add.s32 	%r3240, %r3239, %r2657;
	selp.b32 	%r3241, %r2653, %r3240, %p1810;
	add.s32 	%r3242, %r4871, 163;
	cvt.rn.f32.s32 	%f1428, %r3242;
	setp.leu.f32 	%p1811, %f1, %f1428;
	selp.b32 	%r3243, 7, 6, %p1444;
	selp.b32 	%r3244, 4, %r3243, %p1443;
	add.s32 	%r3245, %r3244, %r2668;
	selp.b32 	%r3246, %r2664, %r3245, %p1811;
	add.s32 	%r3247, %r4871, 171;
	cvt.rn.f32.s32 	%f1429, %r3247;
	setp.leu.f32 	%p1812, %f1, %f1429;
	selp.b32 	%r3248, 7, 6, %p1452;
	selp.b32 	%r3249, 4, %r3248, %p1451;
	add.s32 	%r3250, %r3249, %r2679;
	selp.b32 	%r3251, %r2675, %r3250, %p1812;
	add.s32 	%r3252, %r4871, 179;
	cvt.rn.f32.s32 	%f1430, %r3252;
	setp.leu.f32 	%p1813, %f1, %f1430;
	selp.b32 	%r3253, 7, 6, %p1460;
	selp.b32 	%r3254, 4, %r3253, %p1459;
	add.s32 	%r3255, %r3254, %r2690;
	selp.b32 	%r3256, %r2686, %r3255, %p1813;
	add.s32 	%r3257, %r4871, 187;
	cvt.rn.f32.s32 	%f1431, %r3257;
	setp.leu.f32 	%p1814, %f1, %f1431;
	selp.b32 	%r3258, 7, 6, %p1468;
	selp.b32 	%r3259, 4, %r3258, %p1467;
	add.s32 	%r3260, %r3259, %r2701;
	selp.b32 	%r3261, %r2697, %r3260, %p1814;
	add.s32 	%r3262, %r4871, 195;
	cvt.rn.f32.s32 	%f1432, %r3262;
	setp.leu.f32 	%p1815, %f1, %f1432;
	selp.b32 	%r3263, 7, 6, %p1476;
	selp.b32 	%r3264, 4, %r3263, %p1475;
	add.s32 	%r3265, %r3264, %r2712;
	selp.b32 	%r3266, %r2708, %r3265, %p1815;
	add.s32 	%r3267, %r4871, 203;
	cvt.rn.f32.s32 	%f1433, %r3267;
	setp.leu.f32 	%p1816, %f1, %f1433;
	selp.b32 	%r3268, 7, 6, %p1484;
	selp.b32 	%r3269, 4, %r3268, %p1483;
	add.s32 	%r3270, %r3269, %r2723;
	selp.b32 	%r3271, %r2719, %r3270, %p1816;
	add.s32 	%r3272, %r4871, 211;
	cvt.rn.f32.s32 	%f1434, %r3272;
	setp.leu.f32 	%p1817, %f1, %f1434;
	selp.b32 	%r3273, 7, 6, %p1492;
	selp.b32 	%r3274, 4, %r3273, %p1491;
	add.s32 	%r3275, %r3274, %r2734;
	selp.b32 	%r3276, %r2730, %r3275, %p1817;
	add.s32 	%r3277, %r4871, 219;
	cvt.rn.f32.s32 	%f1435, %r3277;
	setp.leu.f32 	%p1818, %f1, %f1435;
	selp.b32 	%r3278, 7, 6, %p1500;
	selp.b32 	%r3279, 4, %r3278, %p1499;
	add.s32 	%r3280, %r3279, %r2745;
	selp.b32 	%r3281, %r2741, %r3280, %p1818;
	add.s32 	%r3282, %r4871, 227;
	cvt.rn.f32.s32 	%f1436, %r3282;
	setp.leu.f32 	%p1819, %f1, %f1436;
	selp.b32 	%r3283, 7, 6, %p1508;
	selp.b32 	%r3284, 4, %r3283, %p1507;
	add.s32 	%r3285, %r3284, %r2756;
	selp.b32 	%r3286, %r2752, %r3285, %p1819;
	add.s32 	%r3287, %r4871, 235;
	cvt.rn.f32.s32 	%f1437, %r3287;
	setp.leu.f32 	%p1820, %f1, %f1437;
	selp.b32 	%r3288, 7, 6, %p1516;
	selp.b32 	%r3289, 4, %r3288, %p1515;
	add.s32 	%r3290, %r3289, %r2767;
	selp.b32 	%r3291, %r2763, %r3290, %p1820;
	add.s32 	%r3292, %r4871, 243;
	cvt.rn.f32.s32 	%f1438, %r3292;
	setp.leu.f32 	%p1821, %f1, %f1438;
	selp.b32 	%r3293, 7, 6, %p1524;
	selp.b32 	%r3294, 4, %r3293, %p1523;
	add.s32 	%r3295, %r3294, %r2778;
	selp.b32 	%r3296, %r2774, %r3295, %p1821;
	add.s32 	%r3297, %r4871, 251;
	cvt.rn.f32.s32 	%f1439, %r3297;
	setp.leu.f32 	%p1822, %f1, %f1439;
	selp.b32 	%r3298, 7, 6, %p1532;
	selp.b32 	%r3299, 4, %r3298, %p1531;
	add.s32 	%r3300, %r3299, %r2789;
	selp.b32 	%r3301, %r2785, %r3300, %p1822;
	add.s32 	%r3302, %r4871, 259;
	cvt.rn.f32.s32 	%f1440, %r3302;
	setp.leu.f32 	%p1823, %f1, %f1440;
	selp.b32 	%r3303, 7, 6, %p1540;
	selp.b32 	%r3304, 4, %r3303, %p1539;
	add.s32 	%r3305, %r3304, %r2800;
	selp.b32 	%r3306, %r2796, %r3305, %p1823;
	add.s32 	%r3307, %r4871, 267;
	cvt.rn.f32.s32 	%f1441, %r3307;
	setp.leu.f32 	%p1824, %f1, %f1441;
	selp.b32 	%r3308, 7, 6, %p1548;
	selp.b32 	%r3309, 4, %r3308, %p1547;
	add.s32 	%r3310, %r3309, %r2811;
	selp.b32 	%r3311, %r2807, %r3310, %p1824;
	add.s32 	%r3312, %r4871, 275;
	cvt.rn.f32.s32 	%f1442, %r3312;
	setp.leu.f32 	%p1825, %f1, %f1442;
	selp.b32 	%r3313, 7, 6, %p1556;
	selp.b32 	%r3314, 4, %r3313, %p1555;
	add.s32 	%r3315, %r3314, %r2822;
	selp.b32 	%r3316, %r2818, %r3315, %p1825;
	add.s32 	%r3317, %r4871, 283;
	cvt.rn.f32.s32 	%f1443, %r3317;
	setp.leu.f32 	%p1826, %f1, %f1443;
	selp.b32 	%r3318, 7, 6, %p1564;
	selp.b32 	%r3319, 4, %r3318, %p1563;
	add.s32 	%r3320, %r3319, %r2833;
	selp.b32 	%r3321, %r2829, %r3320, %p1826;
	add.s32 	%r3322, %r4871, 291;
	cvt.rn.f32.s32 	%f1444, %r3322;
	setp.leu.f32 	%p1827, %f1, %f1444;
	selp.b32 	%r3323, 7, 6, %p1572;
	selp.b32 	%r3324, 4, %r3323, %p1571;
	add.s32 	%r3325, %r3324, %r2844;
	selp.b32 	%r3326, %r2840, %r3325, %p1827;
	add.s32 	%r3327, %r4871, 299;
	cvt.rn.f32.s32 	%f1445, %r3327;
	setp.leu.f32 	%p1828, %f1, %f1445;
	selp.b32 	%r3328, 7, 6, %p1580;
	selp.b32 	%r3329, 4, %r3328, %p1579;
	add.s32 	%r3330, %r3329, %r2855;
	selp.b32 	%r3331, %r2851, %r3330, %p1828;
	add.s32 	%r3332, %r4871, 307;
	cvt.rn.f32.s32 	%f1446, %r3332;
	setp.leu.f32 	%p1829, %f1, %f1446;
	selp.b32 	%r3333, 7, 6, %p1588;
	selp.b32 	%r3334, 4, %r3333, %p1587;
	add.s32 	%r3335, %r3334, %r2866;
	selp.b32 	%r3336, %r2862, %r3335, %p1829;
	add.s32 	%r3337, %r4871, 315;
	cvt.rn.f32.s32 	%f1447, %r3337;
	setp.leu.f32 	%p1830, %f1, %f1447;
	selp.b32 	%r3338, 7, 6, %p1596;
	selp.b32 	%r3339, 4, %r3338, %p1595;
	add.s32 	%r3340, %r3339, %r2877;
	selp.b32 	%r3341, %r2873, %r3340, %p1830;
	add.s32 	%r3342, %r4871, 323;
	cvt.rn.f32.s32 	%f1448, %r3342;
	setp.leu.f32 	%p1831, %f1, %f1448;
	selp.b32 	%r3343, 7, 6, %p1604;
	selp.b32 	%r3344, 4, %r3343, %p1603;
	add.s32 	%r3345, %r3344, %r2888;
	selp.b32 	%r3346, %r2884, %r3345, %p1831;
	add.s32 	%r3347, %r4871, 331;
	cvt.rn.f32.s32 	%f1449, %r3347;
	setp.leu.f32 	%p1832, %f1, %f1449;
	selp.b32 	%r3348, 7, 6, %p1612;
	selp.b32 	%r3349, 4, %r3348, %p1611;
	add.s32 	%r3350, %r3349, %r2899;
	selp.b32 	%r3351, %r2895, %r3350, %p1832;
	add.s32 	%r3352, %r4871, 339;
	cvt.rn.f32.s32 	%f1450, %r3352;
	setp.leu.f32 	%p1833, %f1, %f1450;
	selp.b32 	%r3353, 7, 6, %p1620;
	selp.b32 	%r3354, 4, %r3353, %p1619;
	add.s32 	%r3355, %r3354, %r2910;
	selp.b32 	%r3356, %r2906, %r3355, %p1833;
	add.s32 	%r3357, %r4871, 347;
	cvt.rn.f32.s32 	%f1451, %r3357;
	setp.leu.f32 	%p1834, %f1, %f1451;
	selp.b32 	%r3358, 7, 6, %p1628;
	selp.b32 	%r3359, 4, %r3358, %p1627;
	add.s32 	%r3360, %r3359, %r2921;
	selp.b32 	%r3361, %r2917, %r3360, %p1834;
	add.s32 	%r3362, %r4871, 355;
	cvt.rn.f32.s32 	%f1452, %r3362;
	setp.leu.f32 	%p1835, %f1, %f1452;
	selp.b32 	%r3363, 7, 6, %p1636;
	selp.b32 	%r3364, 4, %r3363, %p1635;
	add.s32 	%r3365, %r3364, %r2932;
	selp.b32 	%r3366, %r2928, %r3365, %p1835;
	add.s32 	%r3367, %r4871, 363;
	cvt.rn.f32.s32 	%f1453, %r3367;
	setp.leu.f32 	%p1836, %f1, %f1453;
	selp.b32 	%r3368, 7, 6, %p1644;
	selp.b32 	%r3369, 4, %r3368, %p1643;
	add.s32 	%r3370, %r3369, %r2943;
	selp.b32 	%r3371, %r2939, %r3370, %p1836;
	add.s32 	%r3372, %r4871, 371;
	cvt.rn.f32.s32 	%f1454, %r3372;
	setp.leu.f32 	%p1837, %f1, %f1454;
	selp.b32 	%r3373, 7, 6, %p1652;
	selp.b32 	%r3374, 4, %r3373, %p1651;
	add.s32 	%r3375, %r3374, %r2954;
	selp.b32 	%r3376, %r2950, %r3375, %p1837;
	add.s32 	%r3377, %r4871, 379;
	cvt.rn.f32.s32 	%f1455, %r3377;
	setp.leu.f32 	%p1838, %f1, %f1455;
	selp.b32 	%r3378, 7, 6, %p1660;
	selp.b32 	%r3379, 4, %r3378, %p1659;
	add.s32 	%r3380, %r3379, %r2965;
	selp.b32 	%r3381, %r2961, %r3380, %p1838;
	add.s32 	%r3382, %r4871, 387;
	cvt.rn.f32.s32 	%f1456, %r3382;
	setp.leu.f32 	%p1839, %f1, %f1456;
	selp.b32 	%r3383, 7, 6, %p1668;
	selp.b32 	%r3384, 4, %r3383, %p1667;
	add.s32 	%r3385, %r3384, %r2976;
	selp.b32 	%r3386, %r2972, %r3385, %p1839;
	add.s32 	%r3387, %r4871, 395;
	cvt.rn.f32.s32 	%f1457, %r3387;
	setp.leu.f32 	%p1840, %f1, %f1457;
	selp.b32 	%r3388, 7, 6, %p1676;
	selp.b32 	%r3389, 4, %r3388, %p1675;
	add.s32 	%r3390, %r3389, %r2987;
	selp.b32 	%r3391, %r2983, %r3390, %p1840;
	add.s32 	%r3392, %r4871, 403;
	cvt.rn.f32.s32 	%f1458, %r3392;
	setp.leu.f32 	%p1841, %f1, %f1458;
	selp.b32 	%r3393, 7, 6, %p1684;
	selp.b32 	%r3394, 4, %r3393, %p1683;
	add.s32 	%r3395, %r3394, %r2998;
	selp.b32 	%r3396, %r2994, %r3395, %p1841;
	add.s32 	%r3397, %r4871, 411;
	cvt.rn.f32.s32 	%f1459, %r3397;
	setp.leu.f32 	%p1842, %f1, %f1459;
	selp.b32 	%r3398, 7, 6, %p1692;
	selp.b32 	%r3399, 4, %r3398, %p1691;
	add.s32 	%r3400, %r3399, %r3009;
	selp.b32 	%r3401, %r3005, %r3400, %p1842;
	add.s32 	%r3402, %r4871, 419;
	cvt.rn.f32.s32 	%f1460, %r3402;
	setp.leu.f32 	%p1843, %f1, %f1460;
	selp.b32 	%r3403, 7, 6, %p1700;
	selp.b32 	%r3404, 4, %r3403, %p1699;
	add.s32 	%r3405, %r3404, %r3020;
	selp.b32 	%r3406, %r3016, %r3405, %p1843;
	add.s32 	%r3407, %r4871, 427;
	cvt.rn.f32.s32 	%f1461, %r3407;
	setp.leu.f32 	%p1844, %f1, %f1461;
	selp.b32 	%r3408, 7, 6, %p1708;
	selp.b32 	%r3409, 4, %r3408, %p1707;
	add.s32 	%r3410, %r3409, %r3031;
	selp.b32 	%r3411, %r3027, %r3410, %p1844;
	add.s32 	%r3412, %r4871, 435;
	cvt.rn.f32.s32 	%f1462, %r3412;
	setp.leu.f32 	%p1845, %f1, %f1462;
	selp.b32 	%r3413, 7, 6, %p1716;
	selp.b32 	%r3414, 4, %r3413, %p1715;
	add.s32 	%r3415, %r3414, %r3042;
	selp.b32 	%r3416, %r3038, %r3415, %p1845;
	add.s32 	%r3417, %r4871, 443;
	cvt.rn.f32.s32 	%f1463, %r3417;
	setp.leu.f32 	%p1846, %f1, %f1463;
	selp.b32 	%r3418, 7, 6, %p1724;
	selp.b32 	%r3419, 4, %r3418, %p1723;
	add.s32 	%r3420, %r3419, %r3053;
	selp.b32 	%r3421, %r3049, %r3420, %p1846;
	add.s32 	%r3422, %r4871, 451;
	cvt.rn.f32.s32 	%f1464, %r3422;
	setp.leu.f32 	%p1847, %f1, %f1464;
	selp.b32 	%r3423, 7, 6, %p1732;
	selp.b32 	%r3424, 4, %r3423, %p1731;
	add.s32 	%r3425, %r3424, %r3064;
	selp.b32 	%r3426, %r3060, %r3425, %p1847;
	add.s32 	%r3427, %r4871, 459;
	cvt.rn.f32.s32 	%f1465, %r3427;
	setp.leu.f32 	%p1848, %f1, %f1465;
	selp.b32 	%r3428, 7, 6, %p1740;
	selp.b32 	%r3429, 4, %r3428, %p1739;
	add.s32 	%r3430, %r3429, %r3075;
	selp.b32 	%r3431, %r3071, %r3430, %p1848;
	add.s32 	%r3432, %r4871, 467;
	cvt.rn.f32.s32 	%f1466, %r3432;
	setp.leu.f32 	%p1849, %f1, %f1466;
	selp.b32 	%r3433, 7, 6, %p1748;
	selp.b32 	%r3434, 4, %r3433, %p1747;
	add.s32 	%r3435, %r3434, %r3086;
	selp.b32 	%r3436, %r3082, %r3435, %p1849;
	add.s32 	%r3437, %r4871, 475;
	cvt.rn.f32.s32 	%f1467, %r3437;
	setp.leu.f32 	%p1850, %f1, %f1467;
	selp.b32 	%r3438, 7, 6, %p1756;
	selp.b32 	%r3439, 4, %r3438, %p1755;
	add.s32 	%r3440, %r3439, %r3097;
	selp.b32 	%r3441, %r3093, %r3440, %p1850;
	add.s32 	%r3442, %r4871, 483;
	cvt.rn.f32.s32 	%f1468, %r3442;
	setp.leu.f32 	%p1851, %f1, %f1468;
	selp.b32 	%r3443, 7, 6, %p1764;
	selp.b32 	%r3444, 4, %r3443, %p1763;
	add.s32 	%r3445, %r3444, %r3108;
	selp.b32 	%r3446, %r3104, %r3445, %p1851;
	add.s32 	%r3447, %r4871, 491;
	cvt.rn.f32.s32 	%f1469, %r3447;
	setp.leu.f32 	%p1852, %f1, %f1469;
	selp.b32 	%r3448, 7, 6, %p1772;
	selp.b32 	%r3449, 4, %r3448, %p1771;
	add.s32 	%r3450, %r3449, %r3119;
	selp.b32 	%r3451, %r3115, %r3450, %p1852;
	add.s32 	%r3452, %r4871, 499;
	cvt.rn.f32.s32 	%f1470, %r3452;
	setp.leu.f32 	%p1853, %f1, %f1470;
	selp.b32 	%r3453, 7, 6, %p1780;
	selp.b32 	%r3454, 4, %r3453, %p1779;
	add.s32 	%r3455, %r3454, %r3130;
	selp.b32 	%r3456, %r3126, %r3455, %p1853;
	add.s32 	%r3457, %r4871, 507;
	cvt.rn.f32.s32 	%f1471, %r3457;
	setp.leu.f32 	%p1854, %f1, %f1471;
	selp.b32 	%r3458, 7, 6, %p1788;
	selp.b32 	%r3459, 4, %r3458, %p1787;
	add.s32 	%r3460, %r3459, %r3141;
	selp.b32 	%r3461, %r3137, %r3460, %p1854;
	add.s32 	%r3462, %r4871, 7;
	cvt.rn.f32.s32 	%f1472, %r3462;
	setp.leu.f32 	%p1855, %f1, %f1472;
	add.s32 	%r3463, %r3151, 8;
	selp.b32 	%r3464, %r3146, %r3463, %p1855;
	add.s32 	%r3465, %r4871, 23;
	cvt.rn.f32.s32 	%f1473, %r3465;
	setp.leu.f32 	%p1856, %f1, %f1473;
	add.s32 	%r3466, %r3161, 8;
	selp.b32 	%r3467, %r3156, %r3466, %p1856;
	add.s32 	%r3468, %r4871, 39;
	cvt.rn.f32.s32 	%f1474, %r3468;
	setp.leu.f32 	%p1857, %f1, %f1474;
	add.s32 	%r3469, %r3171, 8;
	selp.b32 	%r3470, %r3166, %r3469, %p1857;
	add.s32 	%r3471, %r4871, 55;
	cvt.rn.f32.s32 	%f1475, %r3471;
	setp.leu.f32 	%p1858, %f1, %f1475;
	add.s32 	%r3472, %r3181, 8;
	selp.b32 	%r3473, %r3176, %r3472, %p1858;
	add.s32 	%r3474, %r4871, 71;
	cvt.rn.f32.s32 	%f1476, %r3474;
	setp.leu.f32 	%p1859, %f1, %f1476;
	add.s32 	%r3475, %r3191, 8;
	selp.b32 	%r3476, %r3186, %r3475, %p1859;
	add.s32 	%r3477, %r4871, 87;
	cvt.rn.f32.s32 	%f1477, %r3477;
	setp.leu.f32 	%p1860, %f1, %f1477;
	add.s32 	%r3478, %r3201, 8;
	selp.b32 	%r3479, %r3196, %r3478, %p1860;
	add.s32 	%r3480, %r4871, 103;
	cvt.rn.f32.s32 	%f1478, %r3480;
	setp.leu.f32 	%p1861, %f1, %f1478;
	add.s32 	%r3481, %r3211, 8;
	selp.b32 	%r3482, %r3206, %r3481, %p1861;
	add.s32 	%r3483, %r4871, 119;
	cvt.rn.f32.s32 	%f1479, %r3483;
	setp.leu.f32 	%p1862, %f1, %f1479;
	add.s32 	%r3484, %r3221, 8;
	selp.b32 	%r3485, %r3216, %r3484, %p1862;
	add.s32 	%r3486, %r4871, 135;
	cvt.rn.f32.s32 	%f1480, %r3486;
	setp.leu.f32 	%p1863, %f1, %f1480;
	add.s32 	%r3487, %r3231, 8;
	selp.b32 	%r3488, %r3226, %r3487, %p1863;
	add.s32 	%r3489, %r4871, 151;
	cvt.rn.f32.s32 	%f1481, %r3489;
	setp.leu.f32 	%p1864, %f1, %f1481;
	add.s32 	%r3490, %r3241, 8;
	selp.b32 	%r3491, %r3236, %r3490, %p1864;
	add.s32 	%r3492, %r4871, 167;
	cvt.rn.f32.s32 	%f1482, %r3492;
	setp.leu.f32 	%p1865, %f1, %f1482;
	add.s32 	%r3493, %r3251, 8;
	selp.b32 	%r3494, %r3246, %r3493, %p1865;
	add.s32 	%r3495, %r4871, 183;
	cvt.rn.f32.s32 	%f1483, %r3495;
	setp.leu.f32 	%p1866, %f1, %f1483;
	add.s32 	%r3496, %r3261, 8;
	selp.b32 	%r3497, %r3256, %r3496, %p1866;
	add.s32 	%r3498, %r4871, 199;
	cvt.rn.f32.s32 	%f1484, %r3498;
	setp.leu.f32 	%p1867, %f1, %f1484;
	add.s32 	%r3499, %r3271, 8;
	selp.b32 	%r3500, %r3266, %r3499, %p1867;
	add.s32 	%r3501, %r4871, 215;
	cvt.rn.f32.s32 	%f1485, %r3501;
	setp.leu.f32 	%p1868, %f1, %f1485;
	add.s32 	%r3502, %r3281, 8;
	selp.b32 	%r3503, %r3276, %r3502, %p1868;
	add.s32 	%r3504, %r4871, 231;
	cvt.rn.f32.s32 	%f1486, %r3504;
	setp.leu.f32 	%p1869, %f1, %f1486;
	add.s32 	%r3505, %r3291, 8;
	selp.b32 	%r3506, %r3286, %r3505, %p1869;
	add.s32 	%r3507, %r4871, 247;
	cvt.rn.f32.s32 	%f1487, %r3507;
	setp.leu.f32 	%p1870, %f1, %f1487;
	add.s32 	%r3508, %r3301, 8;
	selp.b32 	%r3509, %r3296, %r3508, %p1870;
	add.s32 	%r3510, %r4871, 263;
	cvt.rn.f32.s32 	%f1488, %r3510;
	setp.leu.f32 	%p1871, %f1, %f1488;
	add.s32 	%r3511, %r3311, 8;
	selp.b32 	%r3512, %r3306, %r3511, %p1871;
	add.s32 	%r3513, %r4871, 279;
	cvt.rn.f32.s32 	%f1489, %r3513;
	setp.leu.f32 	%p1872, %f1, %f1489;
	add.s32 	%r3514, %r3321, 8;
	selp.b32 	%r3515, %r3316, %r3514, %p1872;
	add.s32 	%r3516, %r4871, 295;
	cvt.rn.f32.s32 	%f1490, %r3516;
	setp.leu.f32 	%p1873, %f1, %f1490;
	add.s32 	%r3517, %r3331, 8;
	selp.b32 	%r3518, %r3326, %r3517, %p1873;
	add.s32 	%r3519, %r4871, 311;
	cvt.rn.f32.s32 	%f1491, %r3519;
	setp.leu.f32 	%p1874, %f1, %f1491;
	add.s32 	%r3520, %r3341, 8;
	selp.b32 	%r3521, %r3336, %r3520, %p1874;
	add.s32 	%r3522, %r4871, 327;
	cvt.rn.f32.s32 	%f1492, %r3522;
	setp.leu.f32 	%p1875, %f1, %f1492;
	add.s32 	%r3523, %r3351, 8;
	selp.b32 	%r3524, %r3346, %r3523, %p1875;
	add.s32 	%r3525, %r4871, 343;
	cvt.rn.f32.s32 	%f1493, %r3525;
	setp.leu.f32 	%p1876, %f1, %f1493;
	add.s32 	%r3526, %r3361, 8;
	selp.b32 	%r3527, %r3356, %r3526, %p1876;
	add.s32 	%r3528, %r4871, 359;
	cvt.rn.f32.s32 	%f1494, %r3528;
	setp.leu.f32 	%p1877, %f1, %f1494;
	add.s32 	%r3529, %r3371, 8;
	selp.b32 	%r3530, %r3366, %r3529, %p1877;
	add.s32 	%r3531, %r4871, 375;
	cvt.rn.f32.s32 	%f1495, %r3531;
	setp.leu.f32 	%p1878, %f1, %f1495;
	add.s32 	%r3532, %r3381, 8;
	selp.b32 	%r3533, %r3376, %r3532, %p1878;
	add.s32 	%r3534, %r4871, 391;
	cvt.rn.f32.s32 	%f1496, %r3534;
	setp.leu.f32 	%p1879, %f1, %f1496;
	add.s32 	%r3535, %r3391, 8;
	selp.b32 	%r3536, %r3386, %r3535, %p1879;
	add.s32 	%r3537, %r4871, 407;
	cvt.rn.f32.s32 	%f1497, %r3537;
	setp.leu.f32 	%p1880, %f1, %f1497;
	add.s32 	%r3538, %r3401, 8;
	selp.b32 	%r3539, %r3396, %r3538, %p1880;
	add.s32 	%r3540, %r4871, 423;
	cvt.rn.f32.s32 	%f1498, %r3540;
	setp.leu.f32 	%p1881, %f1, %f1498;
	add.s32 	%r3541, %r3411, 8;
	selp.b32 	%r3542, %r3406, %r3541, %p1881;
	add.s32 	%r3543, %r4871, 439;
	cvt.rn.f32.s32 	%f1499, %r3543;
	setp.leu.f32 	%p1882, %f1, %f1499;
	add.s32 	%r3544, %r3421, 8;
	selp.b32 	%r3545, %r3416, %r3544, %p1882;
	add.s32 	%r3546, %r4871, 455;
	cvt.rn.f32.s32 	%f1500, %r3546;
	setp.leu.f32 	%p1883, %f1, %f1500;
	add.s32 	%r3547, %r3431, 8;
	selp.b32 	%r3548, %r3426, %r3547, %p1883;
	add.s32 	%r3549, %r4871, 471;
	cvt.rn.f32.s32 	%f1501, %r3549;
	setp.leu.f32 	%p1884, %f1, %f1501;
	add.s32 	%r3550, %r3441, 8;
	selp.b32 	%r3551, %r3436, %r3550, %p1884;
	add.s32 	%r3552, %r4871, 487;
	cvt.rn.f32.s32 	%f1502, %r3552;
	setp.leu.f32 	%p1885, %f1, %f1502;
	add.s32 	%r3553, %r3451, 8;
	selp.b32 	%r3554, %r3446, %r3553, %p1885;
	add.s32 	%r3555, %r4871, 503;
	cvt.rn.f32.s32 	%f1503, %r3555;
	setp.leu.f32 	%p1886, %f1, %f1503;
	add.s32 	%r3556, %r3461, 8;
	selp.b32 	%r3557, %r3456, %r3556, %p1886;
	add.s32 	%r3558, %r4871, 15;
	cvt.rn.f32.s32 	%f1504, %r3558;
	setp.leu.f32 	%p1887, %f1, %f1504;
	add.s32 	%r3559, %r3467, 16;
	selp.b32 	%r3560, %r3464, %r3559, %p1887;
	add.s32 	%r3561, %r4871, 47;
	cvt.rn.f32.s32 	%f1505, %r3561;
	setp.leu.f32 	%p1888, %f1, %f1505;
	add.s32 	%r3562, %r3473, 16;
	selp.b32 	%r3563, %r3470, %r3562, %p1888;
	add.s32 	%r3564, %r4871, 79;
	cvt.rn.f32.s32 	%f1506, %r3564;
	setp.leu.f32 	%p1889, %f1, %f1506;
	add.s32 	%r3565, %r3479, 16;
	selp.b32 	%r3566, %r3476, %r3565, %p1889;
	add.s32 	%r3567, %r4871, 111;
	cvt.rn.f32.s32 	%f1507, %r3567;
	setp.leu.f32 	%p1890, %f1, %f1507;
	add.s32 	%r3568, %r3485, 16;
	selp.b32 	%r3569, %r3482, %r3568, %p1890;
	add.s32 	%r3570, %r4871, 143;
	cvt.rn.f32.s32 	%f1508, %r3570;
	setp.leu.f32 	%p1891, %f1, %f1508;
	add.s32 	%r3571, %r3491, 16;
	selp.b32 	%r3572, %r3488, %r3571, %p1891;
	add.s32 	%r3573, %r4871, 175;
	cvt.rn.f32.s32 	%f1509, %r3573;
	setp.leu.f32 	%p1892, %f1, %f1509;
	add.s32 	%r3574, %r3497, 16;
	selp.b32 	%r3575, %r3494, %r3574, %p1892;
	add.s32 	%r3576, %r4871, 207;
	cvt.rn.f32.s32 	%f1510, %r3576;
	setp.leu.f32 	%p1893, %f1, %f1510;
	add.s32 	%r3577, %r3503, 16;
	selp.b32 	%r3578, %r3500, %r3577, %p1893;
	add.s32 	%r3579, %r4871, 239;
	cvt.rn.f32.s32 	%f1511, %r3579;
	setp.leu.f32 	%p1894, %f1, %f1511;
	add.s32 	%r3580, %r3509, 16;
	selp.b32 	%r3581, %r3506, %r3580, %p1894;
	add.s32 	%r3582, %r4871, 271;
	cvt.rn.f32.s32 	%f1512, %r3582;
	setp.leu.f32 	%p1895, %f1, %f1512;
	add.s32 	%r3583, %r3515, 16;
	selp.b32 	%r3584, %r3512, %r3583, %p1895;
	add.s32 	%r3585, %r4871, 303;
	cvt.rn.f32.s32 	%f1513, %r3585;
	setp.leu.f32 	%p1896, %f1, %f1513;
	add.s32 	%r3586, %r3521, 16;
	selp.b32 	%r3587, %r3518, %r3586, %p1896;
	add.s32 	%r3588, %r4871, 335;
	cvt.rn.f32.s32 	%f1514, %r3588;
	setp.leu.f32 	%p1897, %f1, %f1514;
	add.s32 	%r3589, %r3527, 16;
	selp.b32 	%r3590, %r3524, %r3589, %p1897;
	add.s32 	%r3591, %r4871, 367;
	cvt.rn.f32.s32 	%f1515, %r3591;
	setp.leu.f32 	%p1898, %f1, %f1515;
	add.s32 	%r3592, %r3533, 16;
	selp.b32 	%r3593, %r3530, %r3592, %p1898;
	add.s32 	%r3594, %r4871, 399;
	cvt.rn.f32.s32 	%f1516, %r3594;
	setp.leu.f32 	%p1899, %f1, %f1516;
	add.s32 	%r3595, %r3539, 16;
	selp.b32 	%r3596, %r3536, %r3595, %p1899;
	add.s32 	%r3597, %r4871, 431;
	cvt.rn.f32.s32 	%f1517, %r3597;
	setp.leu.f32 	%p1900, %f1, %f1517;
	add.s32 	%r3598, %r3545, 16;
	selp.b32 	%r3599, %r3542, %r3598, %p1900;
	add.s32 	%r3600, %r4871, 463;
	cvt.rn.f32.s32 	%f1518, %r3600;
	setp.leu.f32 	%p1901, %f1, %f1518;
	add.s32 	%r3601, %r3551, 16;
	selp.b32 	%r3602, %r3548, %r3601, %p1901;
	add.s32 	%r3603, %r4871, 495;
	cvt.rn.f32.s32 	%f1519, %r3603;
	setp.leu.f32 	%p1902, %f1, %f1519;
	add.s32 	%r3604, %r3557, 16;
	selp.b32 	%r3605, %r3554, %r3604, %p1902;
	add.s32 	%r3606, %r4871, 31;
	cvt.rn.f32.s32 	%f1520, %r3606;
	setp.leu.f32 	%p1903, %f1, %f1520;
	add.s32 	%r3607, %r3563, 32;
	selp.b32 	%r3608, %r3560, %r3607, %p1903;
	add.s32 	%r3609, %r4871, 95;
	cvt.rn.f32.s32 	%f1521, %r3609;
	setp.leu.f32 	%p1904, %f1, %f1521;
	add.s32 	%r3610, %r3569, 32;
	selp.b32 	%r3611, %r3566, %r3610, %p1904;
	add.s32 	%r3612, %r4871, 159;
	cvt.rn.f32.s32 	%f1522, %r3612;
	setp.leu.f32 	%p1905, %f1, %f1522;
	add.s32 	%r3613, %r3575, 32;
	selp.b32 	%r3614, %r3572, %r3613, %p1905;
	add.s32 	%r3615, %r4871, 223;
	cvt.rn.f32.s32 	%f1523, %r3615;
	setp.leu.f32 	%p1906, %f1, %f1523;
	add.s32 	%r3616, %r3581, 32;
	selp.b32 	%r3617, %r3578, %r3616, %p1906;
	add.s32 	%r3618, %r4871, 287;
	cvt.rn.f32.s32 	%f1524, %r3618;
	setp.leu.f32 	%p1907, %f1, %f1524;
	add.s32 	%r3619, %r3587, 32;
	selp.b32 	%r3620, %r3584, %r3619, %p1907;
	add.s32 	%r3621, %r4871, 351;
	cvt.rn.f32.s32 	%f1525, %r3621;
	setp.leu.f32 	%p1908, %f1, %f1525;
	add.s32 	%r3622, %r3593, 32;
	selp.b32 	%r3623, %r3590, %r3622, %p1908;
	add.s32 	%r3624, %r4871, 415;
	cvt.rn.f32.s32 	%f1526, %r3624;
	setp.leu.f32 	%p1909, %f1, %f1526;
	add.s32 	%r3625, %r3599, 32;
	selp.b32 	%r3626, %r3596, %r3625, %p1909;
	add.s32 	%r3627, %r4871, 479;
	cvt.rn.f32.s32 	%f1527, %r3627;
	setp.leu.f32 	%p1910, %f1, %f1527;
	add.s32 	%r3628, %r3605, 32;
	selp.b32 	%r3629, %r3602, %r3628, %p1910;
	add.s32 	%r3630, %r4871, 63;
	cvt.rn.f32.s32 	%f1528, %r3630;
	setp.leu.f32 	%p1911, %f1, %f1528;
	add.s32 	%r3631, %r3611, 64;
	selp.b32 	%r3632, %r3608, %r3631, %p1911;
	add.s32 	%r3633, %r4871, 191;
	cvt.rn.f32.s32 	%f1529, %r3633;
	setp.leu.f32 	%p1912, %f1, %f1529;
	add.s32 	%r3634, %r3617, 64;
	selp.b32 	%r3635, %r3614, %r3634, %p1912;
	add.s32 	%r3636, %r4871, 319;
	cvt.rn.f32.s32 	%f1530, %r3636;
	setp.leu.f32 	%p1913, %f1, %f1530;
	add.s32 	%r3637, %r3623, 64;
	selp.b32 	%r3638, %r3620, %r3637, %p1913;
	add.s32 	%r3639, %r4871, 447;
	cvt.rn.f32.s32 	%f1531, %r3639;
	setp.leu.f32 	%p1914, %f1, %f1531;
	add.s32 	%r3640, %r3629, 64;
	selp.b32 	%r3641, %r3626, %r3640, %p1914;
	add.s32 	%r3642, %r4871, 127;
	cvt.rn.f32.s32 	%f1532, %r3642;
	setp.leu.f32 	%p1915, %f1, %f1532;
	add.s32 	%r3643, %r3635, 128;
	selp.b32 	%r3644, %r3632, %r3643, %p1915;
	add.s32 	%r3645, %r4871, 383;
	cvt.rn.f32.s32 	%f1533, %r3645;
	setp.leu.f32 	%p1916, %f1, %f1533;
	add.s32 	%r3646, %r3641, 128;
	selp.b32 	%r3647, %r3638, %r3646, %p1916;
	add.s32 	%r3648, %r4871, 255;
	cvt.rn.f32.s32 	%f1534, %r3648;
	setp.leu.f32 	%p1917, %f1, %f1534;
	add.s32 	%r3649, %r3647, 256;
	selp.b32 	%r3650, %r3644, %r3649, %p1917;
	add.s32 	%r3651, %r4872, 1;
	cvt.rn.f32.s32 	%f1535, %r3651;
	setp.leu.f32 	%p1918, %f1, %f1535;
	add.s32 	%r3652, %r4872, 2;
	cvt.rn.f32.s32 	%f1536, %r3652;
	setp.gt.f32 	%p1919, %f1, %f1536;
	selp.b32 	%r3653, 3, 2, %p1919;
	selp.b32 	%r3654, 0, %r3653, %p1918;
	cvt.rn.f32.s32 	%f1537, %r4872;
	setp.gt.f32 	%p1920, %f1, %f1537;
	and.pred  	%p1921, %p1918, %p1920;
	selp.u32 	%r3655, 1, 0, %p1921;
	add.s32 	%r3656, %r3654, %r3655;
	add.s32 	%r3657, %r4872, 5;
	cvt.rn.f32.s32 	%f1538, %r3657;
	setp.leu.f32 	%p1922, %f1, %f1538;
	add.s32 	%r3658, %r4872, 6;
	cvt.rn.f32.s32 	%f1539, %r3658;
	setp.gt.f32 	%p1923, %f1, %f1539;
	add.s32 	%r3659, %r4872, 4;
	cvt.rn.f32.s32 	%f1540, %r3659;
	setp.gt.f32 	%p1924, %f1, %f1540;
	and.pred  	%p1925, %p1922, %p1924;
	selp.u32 	%r3660, 1, 0, %p1925;
	add.s32 	%r3661, %r4872, 9;
	cvt.rn.f32.s32 	%f1541, %r3661;
	setp.leu.f32 	%p1926, %f1, %f1541;
	add.s32 	%r3662, %r4872, 10;
	cvt.rn.f32.s32 	%f1542, %r3662;
	setp.gt.f32 	%p1927, %f1, %f1542;
	selp.b32 	%r3663, 3, 2, %p1927;
	selp.b32 	%r3664, 0, %r3663, %p1926;
	add.s32 	%r3665, %r4872, 8;
	cvt.rn.f32.s32 	%f1543, %r3665;
	setp.gt.f32 	%p1928, %f1, %f1543;
	and.pred  	%p1929, %p1926, %p1928;
	selp.u32 	%r3666, 1, 0, %p1929;
	add.s32 	%r3667, %r3664, %r3666;
	add.s32 	%r3668, %r4872, 13;
	cvt.rn.f32.s32 	%f1544, %r3668;
	setp.leu.f32 	%p1930, %f1, %f1544;
	add.s32 	%r3669, %r4872, 14;
	cvt.rn.f32.s32 	%f1545, %r3669;
	setp.gt.f32 	%p1931, %f1, %f1545;
	add.s32 	%r3670, %r4872, 12;
	cvt.rn.f32.s32 	%f1546, %r3670;
	setp.gt.f32 	%p1932, %f1, %f1546;
	and.pred  	%p1933, %p1930, %p1932;
	selp.u32 	%r3671, 1, 0, %p1933;
	add.s32 	%r3672, %r4872, 17;
	cvt.rn.f32.s32 	%f1547, %r3672;
	setp.leu.f32 	%p1934, %f1, %f1547;
	add.s32 	%r3673, %r4872, 18;
	cvt.rn.f32.s32 	%f1548, %r3673;
	setp.gt.f32 	%p1935, %f1, %f1548;
	selp.b32 	%r3674, 3, 2, %p1935;
	selp.b32 	%r3675, 0, %r3674, %p1934;
	add.s32 	%r3676, %r4872, 16;
	cvt.rn.f32.s32 	%f1549, %r3676;
	setp.gt.f32 	%p1936, %f1, %f1549;
	and.pred  	%p1937, %p1934, %p1936;
	selp.u32 	%r3677, 1, 0, %p1937;
	add.s32 	%r3678, %r3675, %r3677;
	add.s32 	%r3679, %r4872, 21;
	cvt.rn.f32.s32 	%f1550, %r3679;
	setp.leu.f32 	%p1938, %f1, %f1550;
	add.s32 	%r3680, %r4872, 22;
	cvt.rn.f32.s32 	%f1551, %r3680;
	setp.gt.f32 	%p1939, %f1, %f1551;
	add.s32 	%r3681, %r4872, 20;
	cvt.rn.f32.s32 	%f1552, %r3681;
	setp.gt.f32 	%p1940, %f1, %f1552;
	and.pred  	%p1941, %p1938, %p1940;
	selp.u32 	%r3682, 1, 0, %p1941;
	add.s32 	%r3683, %r4872, 25;
	cvt.rn.f32.s32 	%f1553, %r3683;
	setp.leu.f32 	%p1942, %f1, %f1553;
	add.s32 	%r3684, %r4872, 26;
	cvt.rn.f32.s32 	%f1554, %r3684;
	setp.gt.f32 	%p1943, %f1, %f1554;
	selp.b32 	%r3685, 3, 2, %p1943;
	selp.b32 	%r3686, 0, %r3685, %p1942;
	add.s32 	%r3687, %r4872, 24;
	cvt.rn.f32.s32 	%f1555, %r3687;
	setp.gt.f32 	%p1944, %f1, %f1555;
	and.pred  	%p1945, %p1942, %p1944;
	selp.u32 	%r3688, 1, 0, %p1945;
	add.s32 	%r3689, %r3686, %r3688;
	add.s32 	%r3690, %r4872, 29;
	cvt.rn.f32.s32 	%f1556, %r3690;
	setp.leu.f32 	%p1946, %f1, %f1556;
	add.s32 	%r3691, %r4872, 30;
	cvt.rn.f32.s32 	%f1557, %r3691;
	setp.gt.f32 	%p1947, %f1, %f1557;
	add.s32 	%r3692, %r4872, 28;
	cvt.rn.f32.s32 	%f1558, %r3692;
	setp.gt.f32 	%p1948, %f1, %f1558;
	and.pred  	%p1949, %p1946, %p1948;
	selp.u32 	%r3693, 1, 0, %p1949;
	add.s32 	%r3694, %r4872, 33;
	cvt.rn.f32.s32 	%f1559, %r3694;
	setp.leu.f32 	%p1950, %f1, %f1559;
	add.s32 	%r3695, %r4872, 34;
	cvt.rn.f32.s32 	%f1560, %r3695;
	setp.gt.f32 	%p1951, %f1, %f1560;
	selp.b32 	%r3696, 3, 2, %p1951;
	selp.b32 	%r3697, 0, %r3696, %p1950;
	add.s32 	%r3698, %r4872, 32;
	cvt.rn.f32.s32 	%f1561, %r3698;
	setp.gt.f32 	%p1952, %f1, %f1561;
	and.pred  	%p1953, %p1950, %p1952;
	selp.u32 	%r3699, 1, 0, %p1953;
	add.s32 	%r3700, %r3697, %r3699;
	add.s32 	%r3701, %r4872, 37;
	cvt.rn.f32.s32 	%f1562, %r3701;
	setp.leu.f32 	%p1954, %f1, %f1562;
	add.s32 	%r3702, %r4872, 38;
	cvt.rn.f32.s32 	%f1563, %r3702;
	setp.gt.f32 	%p1955, %f1, %f1563;
	add.s32 	%r3703, %r4872, 36;
	cvt.rn.f32.s32 	%f1564, %r3703;
	setp.gt.f32 	%p1956, %f1, %f1564;
	and.pred  	%p1957, %p1954, %p1956;
	selp.u32 	%r3704, 1, 0, %p1957;
	add.s32 	%r3705, %r4872, 41;
	cvt.rn.f32.s32 	%f1565, %r3705;
	setp.leu.f32 	%p1958, %f1, %f1565;
	add.s32 	%r3706, %r4872, 42;
	cvt.rn.f32.s32 	%f1566, %r3706;
	setp.gt.f32 	%p1959, %f1, %f1566;
	selp.b32 	%r3707, 3, 2, %p1959;
	selp.b32 	%r3708, 0, %r3707, %p1958;
	add.s32 	%r3709, %r4872, 40;
	cvt.rn.f32.s32 	%f1567, %r3709;
	setp.gt.f32 	%p1960, %f1, %f1567;
	and.pred  	%p1961, %p1958, %p1960;
	selp.u32 	%r3710, 1, 0, %p1961;
	add.s32 	%r3711, %r3708, %r3710;
	add.s32 	%r3712, %r4872, 45;
	cvt.rn.f32.s32 	%f1568, %r3712;
	setp.leu.f32 	%p1962, %f1, %f1568;
	add.s32 	%r3713, %r4872, 46;
	cvt.rn.f32.s32 	%f1569, %r3713;
	setp.gt.f32 	%p1963, %f1, %f1569;
	add.s32 	%r3714, %r4872, 44;
	cvt.rn.f32.s32 	%f1570, %r3714;
	setp.gt.f32 	%p1964, %f1, %f1570;
	and.pred  	%p1965, %p1962, %p1964;
	selp.u32 	%r3715, 1, 0, %p1965;
	add.s32 	%r3716, %r4872, 49;
	cvt.rn.f32.s32 	%f1571, %r3716;
	setp.leu.f32 	%p1966, %f1, %f1571;
	add.s32 	%r3717, %r4872, 50;
	cvt.rn.f32.s32 	%f1572, %r3717;
	setp.gt.f32 	%p1967, %f1, %f1572;
	selp.b32 	%r3718, 3, 2, %p1967;
	selp.b32 	%r3719, 0, %r3718, %p1966;
	add.s32 	%r3720, %r4872, 48;
	cvt.rn.f32.s32 	%f1573, %r3720;
	setp.gt.f32 	%p1968, %f1, %f1573;
	and.pred  	%p1969, %p1966, %p1968;
	selp.u32 	%r3721, 1, 0, %p1969;
	add.s32 	%r3722, %r3719, %r3721;
	add.s32 	%r3723, %r4872, 53;
	cvt.rn.f32.s32 	%f1574, %r3723;
	setp.leu.f32 	%p1970, %f1, %f1574;
	add.s32 	%r3724, %r4872, 54;
	cvt.rn.f32.s32 	%f1575, %r3724;
	setp.gt.f32 	%p1971, %f1, %f1575;
	add.s32 	%r3725, %r4872, 52;
	cvt.rn.f32.s32 	%f1576, %r3725;
	setp.gt.f32 	%p1972, %f1, %f1576;
	and.pred  	%p1973, %p1970, %p1972;
	selp.u32 	%r3726, 1, 0, %p1973;
	add.s32 	%r3727, %r4872, 57;
	cvt.rn.f32.s32 	%f1577, %r3727;
	setp.leu.f32 	%p1974, %f1, %f1577;
	add.s32 	%r3728, %r4872, 58;
	cvt.rn.f32.s32 	%f1578, %r3728;
	setp.gt.f32 	%p1975, %f1, %f1578;
	selp.b32 	%r3729, 3, 2, %p1975;
	selp.b32 	%r3730, 0, %r3729, %p1974;
	add.s32 	%r3731, %r4872, 56;
	cvt.rn.f32.s32 	%f1579, %r3731;
	setp.gt.f32 	%p1976, %f1, %f1579;
	and.pred  	%p1977, %p1974, %p1976;
	selp.u32 	%r3732, 1, 0, %p1977;
	add.s32 	%r3733, %r3730, %r3732;
	add.s32 	%r3734, %r4872, 61;
	cvt.rn.f32.s32 	%f1580, %r3734;
	setp.leu.f32 	%p1978, %f1, %f1580;
	add.s32 	%r3735, %r4872, 62;
	cvt.rn.f32.s32 	%f1581, %r3735;
	setp.gt.f32 	%p1979, %f1, %f1581;
	add.s32 	%r3736, %r4872, 60;
	cvt.rn.f32.s32 	%f1582, %r3736;
	setp.gt.f32 	%p1980, %f1, %f1582;
	and.pred  	%p1981, %p1978, %p1980;
	selp.u32 	%r3737, 1, 0, %p1981;
	add.s32 	%r3738, %r4872, 65;
	cvt.rn.f32.s32 	%f1583, %r3738;
	setp.leu.f32 	%p1982, %f1, %f1583;
	add.s32 	%r3739, %r4872, 66;
	cvt.rn.f32.s32 	%f1584, %r3739;
	setp.gt.f32 	%p1983, %f1, %f1584;
	selp.b32 	%r3740, 3, 2, %p1983;
	selp.b32 	%r3741, 0, %r3740, %p1982;
	add.s32 	%r3742, %r4872, 64;
	cvt.rn.f32.s32 	%f1585, %r3742;
	setp.gt.f32 	%p1984, %f1, %f1585;
	and.pred  	%p1985, %p1982, %p1984;
	selp.u32 	%r3743, 1, 0, %p1985;
	add.s32 	%r3744, %r3741, %r3743;
	add.s32 	%r3745, %r4872, 69;
	cvt.rn.f32.s32 	%f1586, %r3745;
	setp.leu.f32 	%p1986, %f1, %f1586;
	add.s32 	%r3746, %r4872, 70;
	cvt.rn.f32.s32 	%f1587, %r3746;
	setp.gt.f32 	%p1987, %f1, %f1587;
	add.s32 	%r3747, %r4872, 68;
	cvt.rn.f32.s32 	%f1588, %r3747;
	setp.gt.f32 	%p1988, %f1, %f1588;
	and.pred  	%p1989, %p1986, %p1988;
	selp.u32 	%r3748, 1, 0, %p1989;
	add.s32 	%r3749, %r4872, 73;
	cvt.rn.f32.s32 	%f1589, %r3749;
	setp.leu.f32 	%p1990, %f1, %f1589;
	add.s32 	%r3750, %r4872, 74;
	cvt.rn.f32.s32 	%f1590, %r3750;
	setp.gt.f32 	%p1991, %f1, %f1590;
	selp.b32 	%r3751, 3, 2, %p1991;
	selp.b32 	%r3752, 0, %r3751, %p1990;
	add.s32 	%r3753, %r4872, 72;
	cvt.rn.f32.s32 	%f1591, %r3753;
	setp.gt.f32 	%p1992, %f1, %f1591;
	and.pred  	%p1993, %p1990, %p1992;
	selp.u32 	%r3754, 1, 0, %p1993;
	add.s32 	%r3755, %r3752, %r3754;
	add.s32 	%r3756, %r4872, 77;
	cvt.rn.f32.s32 	%f1592, %r3756;
	setp.leu.f32 	%p1994, %f1, %f1592;
	add.s32 	%r3757, %r4872, 78;
	cvt.rn.f32.s32 	%f1593, %r3757;
	setp.gt.f32 	%p1995, %f1, %f1593;
	add.s32 	%r3758, %r4872, 76;
	cvt.rn.f32.s32 	%f1594, %r3758;
	setp.gt.f32 	%p1996, %f1, %f1594;
	and.pred  	%p1997, %p1994, %p1996;
	selp.u32 	%r3759, 1, 0, %p1997;
	add.s32 	%r3760, %r4872, 81;
	cvt.rn.f32.s32 	%f1595, %r3760;
	setp.leu.f32 	%p1998, %f1, %f1595;
	add.s32 	%r3761, %r4872, 82;
	cvt.rn.f32.s32 	%f1596, %r3761;
	setp.gt.f32 	%p1999, %f1, %f1596;
	selp.b32 	%r3762, 3, 2, %p1999;
	selp.b32 	%r3763, 0, %r3762, %p1998;
	add.s32 	%r3764, %r4872, 80;
	cvt.rn.f32.s32 	%f1597, %r3764;
	setp.gt.f32 	%p2000, %f1, %f1597;
	and.pred  	%p2001, %p1998, %p2000;
	selp.u32 	%r3765, 1, 0, %p2001;
	add.s32 	%r3766, %r3763, %r3765;
	add.s32 	%r3767, %r4872, 85;
	cvt.rn.f32.s32 	%f1598, %r3767;
	setp.leu.f32 	%p2002, %f1, %f1598;
	add.s32 	%r3768, %r4872, 86;
	cvt.rn.f32.s32 	%f1599, %r3768;
	setp.gt.f32 	%p2003, %f1, %f1599;
	add.s32 	%r3769, %r4872, 84;
	cvt.rn.f32.s32 	%f1600, %r3769;
	setp.gt.f32 	%p2004, %f1, %f1600;
	and.pred  	%p2005, %p2002, %p2004;
	selp.u32 	%r3770, 1, 0, %p2005;
	add.s32 	%r3771, %r4872, 89;
	cvt.rn.f32.s32 	%f1601, %r3771;
	setp.leu.f32 	%p2006, %f1, %f1601;
	add.s32 	%r3772, %r4872, 90;
	cvt.rn.f32.s32 	%f1602, %r3772;
	setp.gt.f32 	%p2007, %f1, %f1602;
	selp.b32 	%r3773, 3, 2, %p2007;
	selp.b32 	%r3774, 0, %r3773, %p2006;
	add.s32 	%r3775, %r4872, 88;
	cvt.rn.f32.s32 	%f1603, %r3775;
	setp.gt.f32 	%p2008, %f1, %f1603;
	and.pred  	%p2009, %p2006, %p2008;
	selp.u32 	%r3776, 1, 0, %p2009;
	add.s32 	%r3777, %r3774, %r3776;
	add.s32 	%r3778, %r4872, 93;
	cvt.rn.f32.s32 	%f1604, %r3778;
	setp.leu.f32 	%p2010, %f1, %f1604;
	add.s32 	%r3779, %r4872, 94;
	cvt.rn.f32.s32 	%f1605, %r3779;
	setp.gt.f32 	%p2011, %f1, %f1605;
	add.s32 	%r3780, %r4872, 92;
	cvt.rn.f32.s32 	%f1606, %r3780;
	setp.gt.f32 	%p2012, %f1, %f1606;
	and.pred  	%p2013, %p2010, %p2012;
	selp.u32 	%r3781, 1, 0, %p2013;
	add.s32 	%r3782, %r4872, 97;
	cvt.rn.f32.s32 	%f1607, %r3782;
	setp.leu.f32 	%p2014, %f1, %f1607;
	add.s32 	%r3783, %r4872, 98;
	cvt.rn.f32.s32 	%f1608, %r3783;
	setp.gt.f32 	%p2015, %f1, %f1608;
	selp.b32 	%r3784, 3, 2, %p2015;
	selp.b32 	%r3785, 0, %r3784, %p2014;
	add.s32 	%r3786, %r4872, 96;
	cvt.rn.f32.s32 	%f1609, %r3786;
	setp.gt.f32 	%p2016, %f1, %f1609;
	and.pred  	%p2017, %p2014, %p2016;
	selp.u32 	%r3787, 1, 0, %p2017;
	add.s32 	%r3788, %r3785, %r3787;
	add.s32 	%r3789, %r4872, 101;
	cvt.rn.f32.s32 	%f1610, %r3789;
	setp.leu.f32 	%p2018, %f1, %f1610;
	add.s32 	%r3790, %r4872, 102;
	cvt.rn.f32.s32 	%f1611, %r3790;
	setp.gt.f32 	%p2019, %f1, %f1611;
	add.s32 	%r3791, %r4872, 100;
	cvt.rn.f32.s32 	%f1612, %r3791;
	setp.gt.f32 	%p2020, %f1, %f1612;
	and.pred  	%p2021, %p2018, %p2020;
	selp.u32 	%r3792, 1, 0, %p2021;
	add.s32 	%r3793, %r4872, 105;
	cvt.rn.f32.s32 	%f1613, %r3793;
	setp.leu.f32 	%p2022, %f1, %f1613;
	add.s32 	%r3794, %r4872, 106;
	cvt.rn.f32.s32 	%f1614, %r3794;
	setp.gt.f32 	%p2023, %f1, %f1614;
	selp.b32 	%r3795, 3, 2, %p2023;
	selp.b32 	%r3796, 0, %r3795, %p2022;
	add.s32 	%r3797, %r4872, 104;
	cvt.rn.f32.s32 	%f1615, %r3797;
	setp.gt.f32 	%p2024, %f1, %f1615;
	and.pred  	%p2025, %p2022, %p2024;
	selp.u32 	%r3798, 1, 0, %p2025;
	add.s32 	%r3799, %r3796, %r3798;
	add.s32 	%r3800, %r4872, 109;
	cvt.rn.f32.s32 	%f1616, %r3800;
	setp.leu.f32 	%p2026, %f1, %f1616;
	add.s32 	%r3801, %r4872, 110;
	cvt.rn.f32.s32 	%f1617, %r3801;
	setp.gt.f32 	%p2027, %f1, %f1617;
	add.s32 	%r3802, %r4872, 108;
	cvt.rn.f32.s32 	%f1618, %r3802;
	setp.gt.f32 	%p2028, %f1, %f1618;
	and.pred  	%p2029, %p2026, %p2028;
	selp.u32 	%r3803, 1, 0, %p2029;
	add.s32 	%r3804, %r4872, 113;
	cvt.rn.f32.s32 	%f1619, %r3804;
	setp.leu.f32 	%p2030, %f1, %f1619;
	add.s32 	%r3805, %r4872, 114;
	cvt.rn.f32.s32 	%f1620, %r3805;
	setp.gt.f32 	%p2031, %f1, %f1620;
	selp.b32 	%r3806, 3, 2, %p2031;
	selp.b32 	%r3807, 0, %r3806, %p2030;
	add.s32 	%r3808, %r4872, 112;
	cvt.rn.f32.s32 	%f1621, %r3808;
	setp.gt.f32 	%p2032, %f1, %f1621;
	and.pred  	%p2033, %p2030, %p2032;
	selp.u32 	%r3809, 1, 0, %p2033;
	add.s32 	%r3810, %r3807, %r3809;
	add.s32 	%r3811, %r4872, 117;
	cvt.rn.f32.s32 	%f1622, %r3811;
	setp.leu.f32 	%p2034, %f1, %f1622;
	add.s32 	%r3812, %r4872, 118;
	cvt.rn.f32.s32 	%f1623, %r3812;
	setp.gt.f32 	%p2035, %f1, %f1623;
	add.s32 	%r3813, %r4872, 116;
	cvt.rn.f32.s32 	%f1624, %r3813;
	setp.gt.f32 	%p2036, %f1, %f1624;
	and.pred  	%p2037, %p2034, %p2036;
	selp.u32 	%r3814, 1, 0, %p2037;
	add.s32 	%r3815, %r4872, 121;
	cvt.rn.f32.s32 	%f1625, %r3815;
	setp.leu.f32 	%p2038, %f1, %f1625;
	add.s32 	%r3816, %r4872, 122;
	cvt.rn.f32.s32 	%f1626, %r3816;
	setp.gt.f32 	%p2039, %f1, %f1626;
	selp.b32 	%r3817, 3, 2, %p2039;
	selp.b32 	%r3818, 0, %r3817, %p2038;
	add.s32 	%r3819, %r4872, 120;
	cvt.rn.f32.s32 	%f1627, %r3819;
	setp.gt.f32 	%p2040, %f1, %f1627;
	and.pred  	%p2041, %p2038, %p2040;
	selp.u32 	%r3820, 1, 0, %p2041;
	add.s32 	%r3821, %r3818, %r3820;
	add.s32 	%r3822, %r4872, 125;
	cvt.rn.f32.s32 	%f1628, %r3822;
	setp.leu.f32 	%p2042, %f1, %f1628;
	add.s32 	%r3823, %r4872, 126;
	cvt.rn.f32.s32 	%f1629, %r3823;
	setp.gt.f32 	%p2043, %f1, %f1629;
	add.s32 	%r3824, %r4872, 124;
	cvt.rn.f32.s32 	%f1630, %r3824;
	setp.gt.f32 	%p2044, %f1, %f1630;
	and.pred  	%p2045, %p2042, %p2044;
	selp.u32 	%r3825, 1, 0, %p2045;
	add.s32 	%r3826, %r4872, 129;
	cvt.rn.f32.s32 	%f1631, %r3826;
	setp.leu.f32 	%p2046, %f1, %f1631;
	add.s32 	%r3827, %r4872, 130;
	cvt.rn.f32.s32 	%f1632, %r3827;
	setp.gt.f32 	%p2047, %f1, %f1632;
	selp.b32 	%r3828, 3, 2, %p2047;
	selp.b32 	%r3829, 0, %r3828, %p2046;
	add.s32 	%r3830, %r4872, 128;
	cvt.rn.f32.s32 	%f1633, %r3830;
	setp.gt.f32 	%p2048, %f1, %f1633;
	and.pred  	%p2049, %p2046, %p2048;
	selp.u32 	%r3831, 1, 0, %p2049;
	add.s32 	%r3832, %r3829, %r3831;
	add.s32 	%r3833, %r4872, 133;
	cvt.rn.f32.s32 	%f1634, %r3833;
	setp.leu.f32 	%p2050, %f1, %f1634;
	add.s32 	%r3834, %r4872, 134;
	cvt.rn.f32.s32 	%f1635, %r3834;
	setp.gt.f32 	%p2051, %f1, %f1635;
	add.s32 	%r3835, %r4872, 132;
	cvt.rn.f32.s32 	%f1636, %r3835;
	setp.gt.f32 	%p2052, %f1, %f1636;
	and.pred  	%p2053, %p2050, %p2052;
	selp.u32 	%r3836, 1, 0, %p2053;
	add.s32 	%r3837, %r4872, 137;
	cvt.rn.f32.s32 	%f1637, %r3837;
	setp.leu.f32 	%p2054, %f1, %f1637;
	add.s32 	%r3838, %r4872, 138;
	cvt.rn.f32.s32 	%f1638, %r3838;
	setp.gt.f32 	%p2055, %f1, %f1638;
	selp.b32 	%r3839, 3, 2, %p2055;
	selp.b32 	%r3840, 0, %r3839, %p2054;
	add.s32 	%r3841, %r4872, 136;
	cvt.rn.f32.s32 	%f1639, %r3841;
	setp.gt.f32 	%p2056, %f1, %f1639;
	and.pred  	%p2057, %p2054, %p2056;
	selp.u32 	%r3842, 1, 0, %p2057;
	add.s32 	%r3843, %r3840, %r3842;
	add.s32 	%r3844, %r4872, 141;
	cvt.rn.f32.s32 	%f1640, %r3844;
	setp.leu.f32 	%p2058, %f1, %f1640;
	add.s32 	%r3845, %r4872, 142;
	cvt.rn.f32.s32 	%f1641, %r3845;
	setp.gt.f32 	%p2059, %f1, %f1641;
	add.s32 	%r3846, %r4872, 140;
	cvt.rn.f32.s32 	%f1642, %r3846;
	setp.gt.f32 	%p2060, %f1, %f1642;
	and.pred  	%p2061, %p2058, %p2060;
	selp.u32 	%r3847, 1, 0, %p2061;
	add.s32 	%r3848, %r4872, 145;
	cvt.rn.f32.s32 	%f1643, %r3848;
	setp.leu.f32 	%p2062, %f1, %f1643;
	add.s32 	%r3849, %r4872, 146;
	cvt.rn.f32.s32 	%f1644, %r3849;
	setp.gt.f32 	%p2063, %f1, %f1644;
	selp.b32 	%r3850, 3, 2, %p2063;
	selp.b32 	%r3851, 0, %r3850, %p2062;
	add.s32 	%r3852, %r4872, 144;
	cvt.rn.f32.s32 	%f1645, %r3852;
	setp.gt.f32 	%p2064, %f1, %f1645;
	and.pred  	%p2065, %p2062, %p2064;
	selp.u32 	%r3853, 1, 0, %p2065;
	add.s32 	%r3854, %r3851, %r3853;
	add.s32 	%r3855, %r4872, 149;
	cvt.rn.f32.s32 	%f1646, %r3855;
	setp.leu.f32 	%p2066, %f1, %f1646;
	add.s32 	%r3856, %r4872, 150;
	cvt.rn.f32.s32 	%f1647, %r3856;
	setp.gt.f32 	%p2067, %f1, %f1647;
	add.s32 	%r3857, %r4872, 148;
	cvt.rn.f32.s32 	%f1648, %r3857;
	setp.gt.f32 	%p2068, %f1, %f1648;
	and.pred  	%p2069, %p2066, %p2068;
	selp.u32 	%r3858, 1, 0, %p2069;
	add.s32 	%r3859, %r4872, 153;
	cvt.rn.f32.s32 	%f1649, %r3859;
	setp.leu.f32 	%p2070, %f1, %f1649;
	add.s32 	%r3860, %r4872, 154;
	cvt.rn.f32.s32 	%f1650, %r3860;
	setp.gt.f32 	%p2071, %f1, %f1650;
	selp.b32 	%r3861, 3, 2, %p2071;
	selp.b32 	%r3862, 0, %r3861, %p2070;
	add.s32 	%r3863, %r4872, 152;
	cvt.rn.f32.s32 	%f1651, %r3863;
	setp.gt.f32 	%p2072, %f1, %f1651;
	and.pred  	%p2073, %p2070, %p2072;
	selp.u32 	%r3864, 1, 0, %p2073;
	add.s32 	%r3865, %r3862, %r3864;
	add.s32 	%r3866, %r4872, 157;
	cvt.rn.f32.s32 	%f1652, %r3866;
	setp.leu.f32 	%p2074, %f1, %f1652;
	add.s32 	%r3867, %r4872, 158;
	cvt.rn.f32.s32 	%f1653, %r3867;
	setp.gt.f32 	%p2075, %f1, %f1653;
	add.s32 	%r3868, %r4872, 156;
	cvt.rn.f32.s32 	%f1654, %r3868;
	setp.gt.f32 	%p2076, %f1, %f1654;
	and.pred  	%p2077, %p2074, %p2076;
	selp.u32 	%r3869, 1, 0, %p2077;
	add.s32 	%r3870, %r4872, 161;
	cvt.rn.f32.s32 	%f1655, %r3870;
	setp.leu.f32 	%p2078, %f1, %f1655;
	add.s32 	%r3871, %r4872, 162;
	cvt.rn.f32.s32 	%f1656, %r3871;
	setp.gt.f32 	%p2079, %f1, %f1656;
	selp.b32 	%r3872, 3, 2, %p2079;
	selp.b32 	%r3873, 0, %r3872, %p2078;
	add.s32 	%r3874, %r4872, 160;
	cvt.rn.f32.s32 	%f1657, %r3874;
	setp.gt.f32 	%p2080, %f1, %f1657;
	and.pred  	%p2081, %p2078, %p2080;
	selp.u32 	%r3875, 1, 0, %p2081;
	add.s32 	%r3876, %r3873, %r3875;
	add.s32 	%r3877, %r4872, 165;
	cvt.rn.f32.s32 	%f1658, %r3877;
	setp.leu.f32 	%p2082, %f1, %f1658;
	add.s32 	%r3878, %r4872, 166;
	cvt.rn.f32.s32 	%f1659, %r3878;
	setp.gt.f32 	%p2083, %f1, %f1659;
	add.s32 	%r3879, %r4872, 164;
	cvt.rn.f32.s32 	%f1660, %r3879;
	setp.gt.f32 	%p2084, %f1, %f1660;
	and.pred  	%p2085, %p2082, %p2084;
	selp.u32 	%r3880, 1, 0, %p2085;
	add.s32 	%r3881, %r4872, 169;
	cvt.rn.f32.s32 	%f1661, %r3881;
	setp.leu.f32 	%p2086, %f1, %f1661;
	add.s32 	%r3882, %r4872, 170;
	cvt.rn.f32.s32 	%f1662, %r3882;
	setp.gt.f32 	%p2087, %f1, %f1662;
	selp.b32 	%r3883, 3, 2, %p2087;
	selp.b32 	%r3884, 0, %r3883, %p2086;
	add.s32 	%r3885, %r4872, 168;
	cvt.rn.f32.s32 	%f1663, %r3885;
	setp.gt.f32 	%p2088, %f1, %f1663;
	and.pred  	%p2089, %p2086, %p2088;
	selp.u32 	%r3886, 1, 0, %p2089;
	add.s32 	%r3887, %r3884, %r3886;
	add.s32 	%r3888, %r4872, 173;
	cvt.rn.f32.s32 	%f1664, %r3888;
	setp.leu.f32 	%p2090, %f1, %f1664;
	add.s32 	%r3889, %r4872, 174;
	cvt.rn.f32.s32 	%f1665, %r3889;
	setp.gt.f32 	%p2091, %f1, %f1665;
	add.s32 	%r3890, %r4872, 172;
	cvt.rn.f32.s32 	%f1666, %r3890;
	setp.gt.f32 	%p2092, %f1, %f1666;
	and.pred  	%p2093, %p2090, %p2092;
	selp.u32 	%r3891, 1, 0, %p2093;
	add.s32 	%r3892, %r4872, 177;
	cvt.rn.f32.s32 	%f1667, %r3892;
	setp.leu.f32 	%p2094, %f1, %f1667;
	add.s32 	%r3893, %r4872, 178;
	cvt.rn.f32.s32 	%f1668, %r3893;
	setp.gt.f32 	%p2095, %f1, %f1668;
	selp.b32 	%r3894, 3, 2, %p2095;
	selp.b32 	%r3895, 0, %r3894, %p2094;
	add.s32 	%r3896, %r4872, 176;
	cvt.rn.f32.s32 	%f1669, %r3896;
	setp.gt.f32 	%p2096, %f1, %f1669;
	and.pred  	%p2097, %p2094, %p2096;
	selp.u32 	%r3897, 1, 0, %p2097;
	add.s32 	%r3898, %r3895, %r3897;
	add.s32 	%r3899, %r4872, 181;
	cvt.rn.f32.s32 	%f1670, %r3899;
	setp.leu.f32 	%p2098, %f1, %f1670;
	add.s32 	%r3900, %r4872, 182;
	cvt.rn.f32.s32 	%f1671, %r3900;
	setp.gt.f32 	%p2099, %f1, %f1671;
	add.s32 	%r3901, %r4872, 180;
	cvt.rn.f32.s32 	%f1672, %r3901;
	setp.gt.f32 	%p2100, %f1, %f1672;
	and.pred  	%p2101, %p2098, %p2100;
	selp.u32 	%r3902, 1, 0, %p2101;
	add.s32 	%r3903, %r4872, 185;
	cvt.rn.f32.s32 	%f1673, %r3903;
	setp.leu.f32 	%p2102, %f1, %f1673;
	add.s32 	%r3904, %r4872, 186;
	cvt.rn.f32.s32 	%f1674, %r3904;
	setp.gt.f32 	%p2103, %f1, %f1674;
	selp.b32 	%r3905, 3, 2, %p2103;
	selp.b32 	%r3906, 0, %r3905, %p2102;
	add.s32 	%r3907, %r4872, 184;
	cvt.rn.f32.s32 	%f1675, %r3907;
	setp.gt.f32 	%p2104, %f1, %f1675;
	and.pred  	%p2105, %p2102, %p2104;
	selp.u32 	%r3908, 1, 0, %p2105;
	add.s32 	%r3909, %r3906, %r3908;
	add.s32 	%r3910, %r4872, 189;
	cvt.rn.f32.s32 	%f1676, %r3910;
	setp.leu.f32 	%p2106, %f1, %f1676;
	add.s32 	%r3911, %r4872, 190;
	cvt.rn.f32.s32 	%f1677, %r3911;
	setp.gt.f32 	%p2107, %f1, %f1677;
	add.s32 	%r3912, %r4872, 188;
	cvt.rn.f32.s32 	%f1678, %r3912;
	setp.gt.f32 	%p2108, %f1, %f1678;
	and.pred  	%p2109, %p2106, %p2108;
	selp.u32 	%r3913, 1, 0, %p2109;
	add.s32 	%r3914, %r4872, 193;
	cvt.rn.f32.s32 	%f1679, %r3914;
	setp.leu.f32 	%p2110, %f1, %f1679;
	add.s32 	%r3915, %r4872, 194;
	cvt.rn.f32.s32 	%f1680, %r3915;
	setp.gt.f32 	%p2111, %f1, %f1680;
	selp.b32 	%r3916, 3, 2, %p2111;
	selp.b32 	%r3917, 0, %r3916, %p2110;
	add.s32 	%r3918, %r4872, 192;
	cvt.rn.f32.s32 	%f1681, %r3918;
	setp.gt.f32 	%p2112, %f1, %f1681;
	and.pred  	%p2113, %p2110, %p2112;
	selp.u32 	%r3919, 1, 0, %p2113;
	add.s32 	%r3920, %r3917, %r3919;
	add.s32 	%r3921, %r4872, 197;
	cvt.rn.f32.s32 	%f1682, %r3921;
	setp.leu.f32 	%p2114, %f1, %f1682;
	add.s32 	%r3922, %r4872, 198;
	cvt.rn.f32.s32 	%f1683, %r3922;
	setp.gt.f32 	%p2115, %f1, %f1683;
	add.s32 	%r3923, %r4872, 196;
	cvt.rn.f32.s32 	%f1684, %r3923;
	setp.gt.f32 	%p2116, %f1, %f1684;
	and.pred  	%p2117, %p2114, %p2116;
	selp.u32 	%r3924, 1, 0, %p2117;
	add.s32 	%r3925, %r4872, 201;
	cvt.rn.f32.s32 	%f1685, %r3925;
	setp.leu.f32 	%p2118, %f1, %f1685;
	add.s32 	%r3926, %r4872, 202;
	cvt.rn.f32.s32 	%f1686, %r3926;
	setp.gt.f32 	%p2119, %f1, %f1686;
	selp.b32 	%r3927, 3, 2, %p2119;
	selp.b32 	%r3928, 0, %r3927, %p2118;
	add.s32 	%r3929, %r4872, 200;
	cvt.rn.f32.s32 	%f1687, %r3929;
	setp.gt.f32 	%p2120, %f1, %f1687;
	and.pred  	%p2121, %p2118, %p2120;
	selp.u32 	%r3930, 1, 0, %p2121;
	add.s32 	%r3931, %r3928, %r3930;
	add.s32 	%r3932, %r4872, 205;
	cvt.rn.f32.s32 	%f1688, %r3932;
	setp.leu.f32 	%p2122, %f1, %f1688;
	add.s32 	%r3933, %r4872, 206;
	cvt.rn.f32.s32 	%f1689, %r3933;
	setp.gt.f32 	%p2123, %f1, %f1689;
	add.s32 	%r3934, %r4872, 204;
	cvt.rn.f32.s32 	%f1690, %r3934;
	setp.gt.f32 	%p2124, %f1, %f1690;
	and.pred  	%p2125, %p2122, %p2124;
	selp.u32 	%r3935, 1, 0, %p2125;
	add.s32 	%r3936, %r4872, 209;
	cvt.rn.f32.s32 	%f1691, %r3936;
	setp.leu.f32 	%p2126, %f1, %f1691;
	add.s32 	%r3937, %r4872, 210;
	cvt.rn.f32.s32 	%f1692, %r3937;
	setp.gt.f32 	%p2127, %f1, %f1692;
	selp.b32 	%r3938, 3, 2, %p2127;
	selp.b32 	%r3939, 0, %r3938, %p2126;
	add.s32 	%r3940, %r4872, 208;
	cvt.rn.f32.s32 	%f1693, %r3940;
	setp.gt.f32 	%p2128, %f1, %f1693;
	and.pred  	%p2129, %p2126, %p2128;
	selp.u32 	%r3941, 1, 0, %p2129;
	add.s32 	%r3942, %r3939, %r3941;
	add.s32 	%r3943, %r4872, 213;
	cvt.rn.f32.s32 	%f1694, %r3943;
	setp.leu.f32 	%p2130, %f1, %f1694;
	add.s32 	%r3944, %r4872, 214;
	cvt.rn.f32.s32 	%f1695, %r3944;
	setp.gt.f32 	%p2131, %f1, %f1695;
	add.s32 	%r3945, %r4872, 212;
	cvt.rn.f32.s32 	%f1696, %r3945;
	setp.gt.f32 	%p2132, %f1, %f1696;
	and.pred  	%p2133, %p2130, %p2132;
	selp.u32 	%r3946, 1, 0, %p2133;
	add.s32 	%r3947, %r4872, 217;
	cvt.rn.f32.s32 	%f1697, %r3947;
	setp.leu.f32 	%p2134, %f1, %f1697;
	add.s32 	%r3948, %r4872, 218;
	cvt.rn.f32.s32 	%f1698, %r3948;
	setp.gt.f32 	%p2135, %f1, %f1698;
	selp.b32 	%r3949, 3, 2, %p2135;
	selp.b32 	%r3950, 0, %r3949, %p2134;
	add.s32 	%r3951, %r4872, 216;
	cvt.rn.f32.s32 	%f1699, %r3951;
	setp.gt.f32 	%p2136, %f1, %f1699;
	and.pred  	%p2137, %p2134, %p2136;
	selp.u32 	%r3952, 1, 0, %p2137;
	add.s32 	%r3953, %r3950, %r3952;
	add.s32 	%r3954, %r4872, 221;
	cvt.rn.f32.s32 	%f1700, %r3954;
	setp.leu.f32 	%p2138, %f1, %f1700;
	add.s32 	%r3955, %r4872, 222;
	cvt.rn.f32.s32 	%f1701, %r3955;
	setp.gt.f32 	%p2139, %f1, %f1701;
	add.s32 	%r3956, %r4872, 220;
	cvt.rn.f32.s32 	%f1702, %r3956;
	setp.gt.f32 	%p2140, %f1, %f1702;
	and.pred  	%p2141, %p2138, %p2140;
	selp.u32 	%r3957, 1, 0, %p2141;
	add.s32 	%r3958, %r4872, 225;
	cvt.rn.f32.s32 	%f1703, %r3958;
	setp.leu.f32 	%p2142, %f1, %f1703;
	add.s32 	%r3959, %r4872, 226;
	cvt.rn.f32.s32 	%f1704, %r3959;
	setp.gt.f32 	%p2143, %f1, %f1704;
	selp.b32 	%r3960, 3, 2, %p2143;
	selp.b32 	%r3961, 0, %r3960, %p2142;
	add.s32 	%r3962, %r4872, 224;
	cvt.rn.f32.s32 	%f1705, %r3962;
	setp.gt.f32 	%p2144, %f1, %f1705;
	and.pred  	%p2145, %p2142, %p2144;
	selp.u32 	%r3963, 1, 0, %p2145;
	add.s32 	%r3964, %r3961, %r3963;
	add.s32 	%r3965, %r4872, 229;
	cvt.rn.f32.s32 	%f1706, %r3965;
	setp.leu.f32 	%p2146, %f1, %f1706;
	add.s32 	%r3966, %r4872, 230;
	cvt.rn.f32.s32 	%f1707, %r3966;
	setp.gt.f32 	%p2147, %f1, %f1707;
	add.s32 	%r3967, %r4872, 228;
	cvt.rn.f32.s32 	%f1708, %r3967;
	setp.gt.f32 	%p2148, %f1, %f1708;
	and.pred  	%p2149, %p2146, %p2148;
	selp.u32 	%r3968, 1, 0, %p2149;
	add.s32 	%r3969, %r4872, 233;
	cvt.rn.f32.s32 	%f1709, %r3969;
	setp.leu.f32 	%p2150, %f1, %f1709;
	add.s32 	%r3970, %r4872, 234;
	cvt.rn.f32.s32 	%f1710, %r3970;
	setp.gt.f32 	%p2151, %f1, %f1710;
	selp.b32 	%r3971, 3, 2, %p2151;
	selp.b32 	%r3972, 0, %r3971, %p2150;
	add.s32 	%r3973, %r4872, 232;
	cvt.rn.f32.s32 	%f1711, %r3973;
	setp.gt.f32 	%p2152, %f1, %f1711;
	and.pred  	%p2153, %p2150, %p2152;
	selp.u32 	%r3974, 1, 0, %p2153;
	add.s32 	%r3975, %r3972, %r3974;
	add.s32 	%r3976, %r4872, 237;
	cvt.rn.f32.s32 	%f1712, %r3976;
	setp.leu.f32 	%p2154, %f1, %f1712;
	add.s32 	%r3977, %r4872, 238;
	cvt.rn.f32.s32 	%f1713, %r3977;
	setp.gt.f32 	%p2155, %f1, %f1713;
	add.s32 	%r3978, %r4872, 236;
	cvt.rn.f32.s32 	%f1714, %r3978;
	setp.gt.f32 	%p2156, %f1, %f1714;
	and.pred  	%p2157, %p2154, %p2156;
	selp.u32 	%r3979, 1, 0, %p2157;
	add.s32 	%r3980, %r4872, 241;
	cvt.rn.f32.s32 	%f1715, %r3980;
	setp.leu.f32 	%p2158, %f1, %f1715;
	add.s32 	%r3981, %r4872, 242;
	cvt.rn.f32.s32 	%f1716, %r3981;
	setp.gt.f32 	%p2159, %f1, %f1716;
	selp.b32 	%r3982, 3, 2, %p2159;
	selp.b32 	%r3983, 0, %r3982, %p2158;
	add.s32 	%r3984, %r4872, 240;
	cvt.rn.f32.s32 	%f1717, %r3984;
	setp.gt.f32 	%p2160, %f1, %f1717;
	and.pred  	%p2161, %p2158, %p2160;
	selp.u32 	%r3985, 1, 0, %p2161;
	add.s32 	%r3986, %r3983, %r3985;
	add.s32 	%r3987, %r4872, 245;
	cvt.rn.f32.s32 	%f1718, %r3987;
	setp.leu.f32 	%p2162, %f1, %f1718;
	add.s32 	%r3988, %r4872, 246;
	cvt.rn.f32.s32 	%f1719, %r3988;
	setp.gt.f32 	%p2163, %f1, %f1719;
	add.s32 	%r3989, %r4872, 244;
	cvt.rn.f32.s32 	%f1720, %r3989;
	setp.gt.f32 	%p2164, %f1, %f1720;
	and.pred  	%p2165, %p2162, %p2164;
	selp.u32 	%r3990, 1, 0, %p2165;
	add.s32 	%r3991, %r4872, 249;
	cvt.rn.f32.s32 	%f1721, %r3991;
	setp.leu.f32 	%p2166, %f1, %f1721;
	add.s32 	%r3992, %r4872, 250;
	cvt.rn.f32.s32 	%f1722, %r3992;
	setp.gt.f32 	%p2167, %f1, %f1722;
	selp.b32 	%r3993, 3, 2, %p2167;
	selp.b32 	%r3994, 0, %r3993, %p2166;
	add.s32 	%r3995, %r4872, 248;
	cvt.rn.f32.s32 	%f1723, %r3995;
	setp.gt.f32 	%p2168, %f1, %f1723;
	and.pred  	%p2169, %p2166, %p2168;
	selp.u32 	%r3996, 1, 0, %p2169;
	add.s32 	%r3997, %r3994, %r3996;
	add.s32 	%r3998, %r4872, 253;
	cvt.rn.f32.s32 	%f1724, %r3998;
	setp.leu.f32 	%p2170, %f1, %f1724;
	add.s32 	%r3999, %r4872, 254;
	cvt.rn.f32.s32 	%f1725, %r3999;
	setp.gt.f32 	%p2171, %f1, %f1725;
	add.s32 	%r4000, %r4872, 252;
	cvt.rn.f32.s32 	%f1726, %r4000;
	setp.gt.f32 	%p2172, %f1, %f1726;
	and.pred  	%p2173, %p2170, %p2172;
	selp.u32 	%r4001, 1, 0, %p2173;
	add.s32 	%r4002, %r4872, 257;
	cvt.rn.f32.s32 	%f1727, %r4002;
	setp.leu.f32 	%p2174, %f1, %f1727;
	add.s32 	%r4003, %r4872, 258;
	cvt.rn.f32.s32 	%f1728, %r4003;
	setp.gt.f32 	%p2175, %f1, %f1728;
	selp.b32 	%r4004, 3, 2, %p2175;
	selp.b32 	%r4005, 0, %r4004, %p2174;
	add.s32 	%r4006, %r4872, 256;
	cvt.rn.f32.s32 	%f1729, %r4006;
	setp.gt.f32 	%p2176, %f1, %f1729;
	and.pred  	%p2177, %p2174, %p2176;
	selp.u32 	%r4007, 1, 0, %p2177;
	add.s32 	%r4008, %r4005, %r4007;
	add.s32 	%r4009, %r4872, 261;
	cvt.rn.f32.s32 	%f1730, %r4009;
	setp.leu.f32 	%p2178, %f1, %f1730;
	add.s32 	%r4010, %r4872, 262;
	cvt.rn.f32.s32 	%f1731, %r4010;
	setp.gt.f32 	%p2179, %f1, %f1731;
	add.s32 	%r4011, %r4872, 260;
	cvt.rn.f32.s32 	%f1732, %r4011;
	setp.gt.f32 	%p2180, %f1, %f1732;
	and.pred  	%p2181, %p2178, %p2180;
	selp.u32 	%r4012, 1, 0, %p2181;
	add.s32 	%r4013, %r4872, 265;
	cvt.rn.f32.s32 	%f1733, %r4013;
	setp.leu.f32 	%p2182, %f1, %f1733;
	add.s32 	%r4014, %r4872, 266;
	cvt.rn.f32.s32 	%f1734, %r4014;
	setp.gt.f32 	%p2183, %f1, %f1734;
	selp.b32 	%r4015, 3, 2, %p2183;
	selp.b32 	%r4016, 0, %r4015, %p2182;
	add.s32 	%r4017, %r4872, 264;
	cvt.rn.f32.s32 	%f1735, %r4017;
	setp.gt.f32 	%p2184, %f1, %f1735;
	and.pred  	%p2185, %p2182, %p2184;
	selp.u32 	%r4018, 1, 0, %p2185;
	add.s32 	%r4019, %r4016, %r4018;
	add.s32 	%r4020, %r4872, 269;
	cvt.rn.f32.s32 	%f1736, %r4020;
	setp.leu.f32 	%p2186, %f1, %f1736;
	add.s32 	%r4021, %r4872, 270;
	cvt.rn.f32.s32 	%f1737, %r4021;
	setp.gt.f32 	%p2187, %f1, %f1737;
	add.s32 	%r4022, %r4872, 268;
	cvt.rn.f32.s32 	%f1738, %r4022;
	setp.gt.f32 	%p2188, %f1, %f1738;
	and.pred  	%p2189, %p2186, %p2188;
	selp.u32 	%r4023, 1, 0, %p2189;
	add.s32 	%r4024, %r4872, 273;
	cvt.rn.f32.s32 	%f1739, %r4024;
	setp.leu.f32 	%p2190, %f1, %f1739;
	add.s32 	%r4025, %r4872, 274;
	cvt.rn.f32.s32 	%f1740, %r4025;
	setp.gt.f32 	%p2191, %f1, %f1740;
	selp.b32 	%r4026, 3, 2, %p2191;
	selp.b32 	%r4027, 0, %r4026, %p2190;
	add.s32 	%r4028, %r4872, 272;
	cvt.rn.f32.s32 	%f1741, %r4028;
	setp.gt.f32 	%p2192, %f1, %f1741;
	and.pred  	%p2193, %p2190, %p2192;
	selp.u32 	%r4029, 1, 0, %p2193;
	add.s32 	%r4030, %r4027, %r4029;
	add.s32 	%r4031, %r4872, 277;
	cvt.rn.f32.s32 	%f1742, %r4031;
	setp.leu.f32 	%p2194, %f1, %f1742;
	add.s32 	%r4032, %r4872, 278;
	cvt.rn.f32.s32 	%f1743, %r4032;
	setp.gt.f32 	%p2195, %f1, %f1743;
	add.s32 	%r4033, %r4872, 276;
	cvt.rn.f32.s32 	%f1744, %r4033;
	setp.gt.f32 	%p2196, %f1, %f1744;
	and.pred  	%p2197, %p2194, %p2196;
	selp.u32 	%r4034, 1, 0, %p2197;
	add.s32 	%r4035, %r4872, 281;
	cvt.rn.f32.s32 	%f1745, %r4035;
	setp.leu.f32 	%p2198, %f1, %f1745;
	add.s32 	%r4036, %r4872, 282;
	cvt.rn.f32.s32 	%f1746, %r4036;
	setp.gt.f32 	%p2199, %f1, %f1746;
	selp.b32 	%r4037, 3, 2, %p2199;
	selp.b32 	%r4038, 0, %r4037, %p2198;
	add.s32 	%r4039, %r4872, 280;
	cvt.rn.f32.s32 	%f1747, %r4039;
	setp.gt.f32 	%p2200, %f1, %f1747;
	and.pred  	%p2201, %p2198, %p2200;
	selp.u32 	%r4040, 1, 0, %p2201;
	add.s32 	%r4041, %r4038, %r4040;
	add.s32 	%r4042, %r4872, 285;
	cvt.rn.f32.s32 	%f1748, %r4042;
	setp.leu.f32 	%p2202, %f1, %f1748;
	add.s32 	%r4043, %r4872, 286;
	cvt.rn.f32.s32 	%f1749, %r4043;
	setp.gt.f32 	%p2203, %f1, %f1749;
	add.s32 	%r4044, %r4872, 284;
	cvt.rn.f32.s32 	%f1750, %r4044;
	setp.gt.f32 	%p2204, %f1, %f1750;
	and.pred  	%p2205, %p2202, %p2204;
	selp.u32 	%r4045, 1, 0, %p2205;
	add.s32 	%r4046, %r4872, 289;
	cvt.rn.f32.s32 	%f1751, %r4046;
	setp.leu.f32 	%p2206, %f1, %f1751;
	add.s32 	%r4047, %r4872, 290;
	cvt.rn.f32.s32 	%f1752, %r4047;
	setp.gt.f32 	%p2207, %f1, %f1752;
	selp.b32 	%r4048, 3, 2, %p2207;
	selp.b32 	%r4049, 0, %r4048, %p2206;
	add.s32 	%r4050, %r4872, 288;
	cvt.rn.f32.s32 	%f1753, %r4050;
	setp.gt.f32 	%p2208, %f1, %f1753;
	and.pred  	%p2209, %p2206, %p2208;
	selp.u32 	%r4051, 1, 0, %p2209;
	add.s32 	%r4052, %r4049, %r4051;
	add.s32 	%r4053, %r4872, 293;
	cvt.rn.f32.s32 	%f1754, %r4053;
	setp.leu.f32 	%p2210, %f1, %f1754;
	add.s32 	%r4054, %r4872, 294;
	cvt.rn.f32.s32 	%f1755, %r4054;
	setp.gt.f32 	%p2211, %f1, %f1755;
	add.s32 	%r4055, %r4872, 292;
	cvt.rn.f32.s32 	%f1756, %r4055;
	setp.gt.f32 	%p2212, %f1, %f1756;
	and.pred  	%p2213, %p2210, %p2212;
	selp.u32 	%r4056, 1, 0, %p2213;
	add.s32 	%r4057, %r4872, 297;
	cvt.rn.f32.s32 	%f1757, %r4057;
	setp.leu.f32 	%p2214, %f1, %f1757;
	add.s32 	%r4058, %r4872, 298;
	cvt.rn.f32.s32 	%f1758, %r4058;
	setp.gt.f32 	%p2215, %f1, %f1758;
	selp.b32 	%r4059, 3, 2, %p2215;
	selp.b32 	%r4060, 0, %r4059, %p2214;
	add.s32 	%r4061, %r4872, 296;
	cvt.rn.f32.s32 	%f1759, %r4061;
	setp.gt.f32 	%p2216, %f1, %f1759;
	and.pred  	%p2217, %p2214, %p2216;
	selp.u32 	%r4062, 1, 0, %p2217;
	add.s32 	%r4063, %r4060, %r4062;
	add.s32 	%r4064, %r4872, 301;
	cvt.rn.f32.s32 	%f1760, %r4064;
	setp.leu.f32 	%p2218, %f1, %f1760;
	add.s32 	%r4065, %r4872, 302;
	cvt.rn.f32.s32 	%f1761, %r4065;
	setp.gt.f32 	%p2219, %f1, %f1761;
	add.s32 	%r4066, %r4872, 300;
	cvt.rn.f32.s32 	%f1762, %r4066;
	setp.gt.f32 	%p2220, %f1, %f1762;
	and.pred  	%p2221, %p2218, %p2220;
	selp.u32 	%r4067, 1, 0, %p2221;
	add.s32 	%r4068, %r4872, 305;
	cvt.rn.f32.s32 	%f1763, %r4068;
	setp.leu.f32 	%p2222, %f1, %f1763;
	add.s32 	%r4069, %r4872, 306;
	cvt.rn.f32.s32 	%f1764, %r4069;
	setp.gt.f32 	%p2223, %f1, %f1764;
	selp.b32 	%r4070, 3, 2, %p2223;
	selp.b32 	%r4071, 0, %r4070, %p2222;
	add.s32 	%r4072, %r4872, 304;
	cvt.rn.f32.s32 	%f1765, %r4072;
	setp.gt.f32 	%p2224, %f1, %f1765;
	and.pred  	%p2225, %p2222, %p2224;
	selp.u32 	%r4073, 1, 0, %p2225;
	add.s32 	%r4074, %r4071, %r4073;
	add.s32 	%r4075, %r4872, 309;
	cvt.rn.f32.s32 	%f1766, %r4075;
	setp.leu.f32 	%p2226, %f1, %f1766;
	add.s32 	%r4076, %r4872, 310;
	cvt.rn.f32.s32 	%f1767, %r4076;
	setp.gt.f32 	%p2227, %f1, %f1767;
	add.s32 	%r4077, %r4872, 308;
	cvt.rn.f32.s32 	%f1768, %r4077;
	setp.gt.f32 	%p2228, %f1, %f1768;
	and.pred  	%p2229, %p2226, %p2228;
	selp.u32 	%r4078, 1, 0, %p2229;
	add.s32 	%r4079, %r4872, 313;
	cvt.rn.f32.s32 	%f1769, %r4079;
	setp.leu.f32 	%p2230, %f1, %f1769;
	add.s32 	%r4080, %r4872, 314;
	cvt.rn.f32.s32 	%f1770, %r4080;
	setp.gt.f32 	%p2231, %f1, %f1770;
	selp.b32 	%r4081, 3, 2, %p2231;
	selp.b32 	%r4082, 0, %r4081, %p2230;
	add.s32 	%r4083, %r4872, 312;
	cvt.rn.f32.s32 	%f1771, %r4083;
	setp.gt.f32 	%p2232, %f1, %f1771;
	and.pred  	%p2233, %p2230, %p2232;
	selp.u32 	%r4084, 1, 0, %p2233;
	add.s32 	%r4085, %r4082, %r4084;
	add.s32 	%r4086, %r4872, 317;
	cvt.rn.f32.s32 	%f1772, %r4086;
	setp.leu.f32 	%p2234, %f1, %f1772;
	add.s32 	%r4087, %r4872, 318;
	cvt.rn.f32.s32 	%f1773, %r4087;
	setp.gt.f32 	%p2235, %f1, %f1773;
	add.s32 	%r4088, %r4872, 316;
	cvt.rn.f32.s32 	%f1774, %r4088;
	setp.gt.f32 	%p2236, %f1, %f1774;
	and.pred  	%p2237, %p2234, %p2236;
	selp.u32 	%r4089, 1, 0, %p2237;
	add.s32 	%r4090, %r4872, 321;
	cvt.rn.f32.s32 	%f1775, %r4090;
	setp.leu.f32 	%p2238, %f1, %f1775;
	add.s32 	%r4091, %r4872, 322;
	cvt.rn.f32.s32 	%f1776, %r4091;
	setp.gt.f32 	%p2239, %f1, %f1776;
	selp.b32 	%r4092, 3, 2, %p2239;
	selp.b32 	%r4093, 0, %r4092, %p2238;
	add.s32 	%r4094, %r4872, 320;
	cvt.rn.f32.s32 	%f1777, %r4094;
	setp.gt.f32 	%p2240, %f1, %f1777;
	and.pred  	%p2241, %p2238, %p2240;
	selp.u32 	%r4095, 1, 0, %p2241;
	add.s32 	%r4096, %r4093, %r4095;
	add.s32 	%r4097, %r4872, 325;
	cvt.rn.f32.s32 	%f1778, %r4097;
	setp.leu.f32 	%p2242, %f1, %f1778;
	add.s32 	%r4098, %r4872, 326;
	cvt.rn.f32.s32 	%f1779, %r4098;
	setp.gt.f32 	%p2243, %f1, %f1779;
	add.s32 	%r4099, %r4872, 324;
	cvt.rn.f32.s32 	%f1780, %r4099;
	setp.gt.f32 	%p2244, %f1, %f1780;
	and.pred  	%p2245, %p2242, %p2244;
	selp.u32 	%r4100, 1, 0, %p2245;
	add.s32 	%r4101, %r4872, 329;
	cvt.rn.f32.s32 	%f1781, %r4101;
	setp.leu.f32 	%p2246, %f1, %f1781;
	add.s32 	%r4102, %r4872, 330;
	cvt.rn.f32.s32 	%f1782, %r4102;
	setp.gt.f32 	%p2247, %f1, %f1782;
	selp.b32 	%r4103, 3, 2, %p2247;
	selp.b32 	%r4104, 0, %r4103, %p2246;
	add.s32 	%r4105, %r4872, 328;
	cvt.rn.f32.s32 	%f1783, %r4105;
	setp.gt.f32 	%p2248, %f1, %f1783;
	and.pred  	%p2249, %p2246, %p2248;
	selp.u32 	%r4106, 1, 0, %p2249;
	add.s32 	%r4107, %r4104, %r4106;
	add.s32 	%r4108, %r4872, 333;
	cvt.rn.f32.s32 	%f1784, %r4108;
	setp.leu.f32 	%p2250, %f1, %f1784;
	add.s32 	%r4109, %r4872, 334;
	cvt.rn.f32.s32 	%f1785, %r4109;
	setp.gt.f32 	%p2251, %f1, %f1785;
	add.s32 	%r4110, %r4872, 332;
	cvt.rn.f32.s32 	%f1786, %r4110;
	setp.gt.f32 	%p2252, %f1, %f1786;
	and.pred  	%p2253, %p2250, %p2252;
	selp.u32 	%r4111, 1, 0, %p2253;
	add.s32 	%r4112, %r4872, 337;
	cvt.rn.f32.s32 	%f1787, %r4112;
	setp.leu.f32 	%p2254, %f1, %f1787;
	add.s32 	%r4113, %r4872, 338;
	cvt.rn.f32.s32 	%f1788, %r4113;
	setp.gt.f32 	%p2255, %f1, %f1788;
	selp.b32 	%r4114, 3, 2, %p2255;
	selp.b32 	%r4115, 0, %r4114, %p2254;
	add.s32 	%r4116, %r4872, 336;
	cvt.rn.f32.s32 	%f1789, %r4116;
	setp.gt.f32 	%p2256, %f1, %f1789;
	and.pred  	%p2257, %p2254, %p2256;
	selp.u32 	%r4117, 1, 0, %p2257;
	add.s32 	%r4118, %r4115, %r4117;
	add.s32 	%r4119, %r4872, 341;
	cvt.rn.f32.s32 	%f1790, %r4119;
	setp.leu.f32 	%p2258, %f1, %f1790;
	add.s32 	%r4120, %r4872, 342;
	cvt.rn.f32.s32 	%f1791, %r4120;
	setp.gt.f32 	%p2259, %f1, %f1791;
	add.s32 	%r4121, %r4872, 340;
	cvt.rn.f32.s32 	%f1792, %r4121;
	setp.gt.f32 	%p2260, %f1, %f1792;
	and.pred  	%p2261, %p2258, %p2260;
	selp.u32 	%r4122, 1, 0, %p2261;
	add.s32 	%r4123, %r4872, 345;
	cvt.rn.f32.s32 	%f1793, %r4123;
	setp.leu.f32 	%p2262, %f1, %f1793;
	add.s32 	%r4124, %r4872, 346;
	cvt.rn.f32.s32 	%f1794, %r4124;
	setp.gt.f32 	%p2263, %f1, %f1794;
	selp.b32 	%r4125, 3, 2, %p2263;
	selp.b32 	%r4126, 0, %r4125, %p2262;
	add.s32 	%r4127, %r4872, 344;
	cvt.rn.f32.s32 	%f1795, %r4127;
	setp.gt.f32 	%p2264, %f1, %f1795;
	and.pred  	%p2265, %p2262, %p2264;
	selp.u32 	%r4128, 1, 0, %p2265;
	add.s32 	%r4129, %r4126, %r4128;
	add.s32 	%r4130, %r4872, 349;
	cvt.rn.f32.s32 	%f1796, %r4130;
	setp.leu.f32 	%p2266, %f1, %f1796;
	add.s32 	%r4131, %r4872, 350;
	cvt.rn.f32.s32 	%f1797, %r4131;
	setp.gt.f32 	%p2267, %f1, %f1797;
	add.s32 	%r4132, %r4872, 348;
	cvt.rn.f32.s32 	%f1798, %r4132;
	setp.gt.f32 	%p2268, %f1, %f1798;
	and.pred  	%p2269, %p2266, %p2268;
	selp.u32 	%r4133, 1, 0, %p2269;
	add.s32 	%r4134, %r4872, 353;
	cvt.rn.f32.s32 	%f1799, %r4134;
	setp.leu.f32 	%p2270, %f1, %f1799;
	add.s32 	%r4135, %r4872, 354;
	cvt.rn.f32.s32 	%f1800, %r4135;
	setp.gt.f32 	%p2271, %f1, %f1800;
	selp.b32 	%r4136, 3, 2, %p2271;
	selp.b32 	%r4137, 0, %r4136, %p2270;
	add.s32 	%r4138, %r4872, 352;
	cvt.rn.f32.s32 	%f1801, %r4138;
	setp.gt.f32 	%p2272, %f1, %f1801;
	and.pred  	%p2273, %p2270, %p2272;
	selp.u32 	%r4139, 1, 0, %p2273;
	add.s32 	%r4140, %r4137, %r4139;
	add.s32 	%r4141, %r4872, 357;
	cvt.rn.f32.s32 	%f1802, %r4141;
	setp.leu.f32 	%p2274, %f1, %f1802;
	add.s32 	%r4142, %r4872, 358;
	cvt.rn.f32.s32 	%f1803, %r4142;
	setp.gt.f32 	%p2275, %f1, %f1803;
	add.s32 	%r4143, %r4872, 356;
	cvt.rn.f32.s32 	%f1804, %r4143;
	setp.gt.f32 	%p2276, %f1, %f1804;
	and.pred  	%p2277, %p2274, %p2276;
	selp.u32 	%r4144, 1, 0, %p2277;
	add.s32 	%r4145, %r4872, 361;
	cvt.rn.f32.s32 	%f1805, %r4145;
	setp.leu.f32 	%p2278, %f1, %f1805;
	add.s32 	%r4146, %r4872, 362;
	cvt.rn.f32.s32 	%f1806, %r4146;
	setp.gt.f32 	%p2279, %f1, %f1806;
	selp.b32 	%r4147, 3, 2, %p2279;
	selp.b32 	%r4148, 0, %r4147, %p2278;
	add.s32 	%r4149, %r4872, 360;
	cvt.rn.f32.s32 	%f1807, %r4149;
	setp.gt.f32 	%p2280, %f1, %f1807;
	and.pred  	%p2281, %p2278, %p2280;
	selp.u32 	%r4150, 1, 0, %p2281;
	add.s32 	%r4151, %r4148, %r4150;
	add.s32 	%r4152, %r4872, 365;
	cvt.rn.f32.s32 	%f1808, %r4152;
	setp.leu.f32 	%p2282, %f1, %f1808;
	add.s32 	%r4153, %r4872, 366;
	cvt.rn.f32.s32 	%f1809, %r4153;
	setp.gt.f32 	%p2283, %f1, %f1809;
	add.s32 	%r4154, %r4872, 364;
	cvt.rn.f32.s32 	%f1810, %r4154;
	setp.gt.f32 	%p2284, %f1, %f1810;
	and.pred  	%p2285, %p2282, %p2284;
	selp.u32 	%r4155, 1, 0, %p2285;
	add.s32 	%r4156, %r4872, 369;
	cvt.rn.f32.s32 	%f1811, %r4156;
	setp.leu.f32 	%p2286, %f1, %f1811;
	add.s32 	%r4157, %r4872, 370;
	cvt.rn.f32.s32 	%f1812, %r4157;
	setp.gt.f32 	%p2287, %f1, %f1812;
	selp.b32 	%r4158, 3, 2, %p2287;
	selp.b32 	%r4159, 0, %r4158, %p2286;
	add.s32 	%r4160, %r4872, 368;
	cvt.rn.f32.s32 	%f1813, %r4160;
	setp.gt.f32 	%p2288, %f1, %f1813;
	and.pred  	%p2289, %p2286, %p2288;
	selp.u32 	%r4161, 1, 0, %p2289;
	add.s32 	%r4162, %r4159, %r4161;
	add.s32 	%r4163, %r4872, 373;
	cvt.rn.f32.s32 	%f1814, %r4163;
	setp.leu.f32 	%p2290, %f1, %f1814;
	add.s32 	%r4164, %r4872, 374;
	cvt.rn.f32.s32 	%f1815, %r4164;
	setp.gt.f32 	%p2291, %f1, %f1815;
	add.s32 	%r4165, %r4872, 372;
	cvt.rn.f32.s32 	%f1816, %r4165;
	setp.gt.f32 	%p2292, %f1, %f1816;
	and.pred  	%p2293, %p2290, %p2292;
	selp.u32 	%r4166, 1, 0, %p2293;
	add.s32 	%r4167, %r4872, 377;
	cvt.rn.f32.s32 	%f1817, %r4167;
	setp.leu.f32 	%p2294, %f1, %f1817;
	add.s32 	%r4168, %r4872, 378;
	cvt.rn.f32.s32 	%f1818, %r4168;
	setp.gt.f32 	%p2295, %f1, %f1818;
	selp.b32 	%r4169, 3, 2, %p2295;
	selp.b32 	%r4170, 0, %r4169, %p2294;
	add.s32 	%r4171, %r4872, 376;
	cvt.rn.f32.s32 	%f1819, %r4171;
	setp.gt.f32 	%p2296, %f1, %f1819;
	and.pred  	%p2297, %p2294, %p2296;
	selp.u32 	%r4172, 1, 0, %p2297;
	add.s32 	%r4173, %r4170, %r4172;
	add.s32 	%r4174, %r4872, 381;
	cvt.rn.f32.s32 	%f1820, %r4174;
	setp.leu.f32 	%p2298, %f1, %f1820;
	add.s32 	%r4175, %r4872, 382;
	cvt.rn.f32.s32 	%f1821, %r4175;
	setp.gt.f32 	%p2299, %f1, %f1821;
	add.s32 	%r4176, %r4872, 380;
	cvt.rn.f32.s32 	%f1822, %r4176;
	setp.gt.f32 	%p2300, %f1, %f1822;
	and.pred  	%p2301, %p2298, %p2300;
	selp.u32 	%r4177, 1, 0, %p2301;
	add.s32 	%r4178, %r4872, 385;
	cvt.rn.f32.s32 	%f1823, %r4178;
	setp.leu.f32 	%p2302, %f1, %f1823;
	add.s32 	%r4179, %r4872, 386;
	cvt.rn.f32.s32 	%f1824, %r4179;
	setp.gt.f32 	%p2303, %f1, %f1824;
	selp.b32 	%r4180, 3, 2, %p2303;
	selp.b32 	%r4181, 0, %r4180, %p2302;
	add.s32 	%r4182, %r4872, 384;
	cvt.rn.f32.s32 	%f1825, %r4182;
	setp.gt.f32 	%p2304, %f1, %f1825;
	and.pred  	%p2305, %p2302, %p2304;
	selp.u32 	%r4183, 1, 0, %p2305;
	add.s32 	%r4184, %r4181, %r4183;
	add.s32 	%r4185, %r4872, 389;
	cvt.rn.f32.s32 	%f1826, %r4185;
	setp.leu.f32 	%p2306, %f1, %f1826;
	add.s32 	%r4186, %r4872, 390;
	cvt.rn.f32.s32 	%f1827, %r4186;
	setp.gt.f32 	%p2307, %f1, %f1827;
	add.s32 	%r4187, %r4872, 388;
	cvt.rn.f32.s32 	%f1828, %r4187;
	setp.gt.f32 	%p2308, %f1, %f1828;
	and.pred  	%p2309, %p2306, %p2308;
	selp.u32 	%r4188, 1, 0, %p2309;
	add.s32 	%r4189, %r4872, 393;
	cvt.rn.f32.s32 	%f1829, %r4189;
	setp.leu.f32 	%p2310, %f1, %f1829;
	add.s32 	%r4190, %r4872, 394;
	cvt.rn.f32.s32 	%f1830, %r4190;
	setp.gt.f32 	%p2311, %f1, %f1830;
	selp.b32 	%r4191, 3, 2, %p2311;
	selp.b32 	%r4192, 0, %r4191, %p2310;
	add.s32 	%r4193, %r4872, 392;
	cvt.rn.f32.s32 	%f1831, %r4193;
	setp.gt.f32 	%p2312, %f1, %f1831;
	and.pred  	%p2313, %p2310, %p2312;
	selp.u32 	%r4194, 1, 0, %p2313;
	add.s32 	%r4195, %r4192, %r4194;
	add.s32 	%r4196, %r4872, 397;
	cvt.rn.f32.s32 	%f1832, %r4196;
	setp.leu.f32 	%p2314, %f1, %f1832;
	add.s32 	%r4197, %r4872, 398;
	cvt.rn.f32.s32 	%f1833, %r4197;
	setp.gt.f32 	%p2315, %f1, %f1833;
	add.s32 	%r4198, %r4872, 396;
	cvt.rn.f32.s32 	%f1834, %r4198;
	setp.gt.f32 	%p2316, %f1, %f1834;
	and.pred  	%p2317, %p2314, %p2316;
	selp.u32 	%r4199, 1, 0, %p2317;
	add.s32 	%r4200, %r4872, 401;
	cvt.rn.f32.s32 	%f1835, %r4200;
	setp.leu.f32 	%p2318, %f1, %f1835;
	add.s32 	%r4201, %r4872, 402;
	cvt.rn.f32.s32 	%f1836, %r4201;
	setp.gt.f32 	%p2319, %f1, %f1836;
	selp.b32 	%r4202, 3, 2, %p2319;
	selp.b32 	%r4203, 0, %r4202, %p2318;
	add.s32 	%r4204, %r4872, 400;
	cvt.rn.f32.s32 	%f1837, %r4204;
	setp.gt.f32 	%p2320, %f1, %f1837;
	and.pred  	%p2321, %p2318, %p2320;
	selp.u32 	%r4205, 1, 0, %p2321;
	add.s32 	%r4206, %r4203, %r4205;
	add.s32 	%r4207, %r4872, 405;
	cvt.rn.f32.s32 	%f1838, %r4207;
	setp.leu.f32 	%p2322, %f1, %f1838;
	add.s32 	%r4208, %r4872, 406;
	cvt.rn.f32.s32 	%f1839, %r4208;
	setp.gt.f32 	%p2323, %f1, %f1839;
	add.s32 	%r4209, %r4872, 404;
	cvt.rn.f32.s32 	%f1840, %r4209;
	setp.gt.f32 	%p2324, %f1, %f1840;
	and.pred  	%p2325, %p2322, %p2324;
	selp.u32 	%r4210, 1, 0, %p2325;
	add.s32 	%r4211, %r4872, 409;
	cvt.rn.f32.s32 	%f1841, %r4211;
	setp.leu.f32 	%p2326, %f1, %f1841;
	add.s32 	%r4212, %r4872, 410;
	cvt.rn.f32.s32 	%f1842, %r4212;
	setp.gt.f32 	%p2327, %f1, %f1842;
	selp.b32 	%r4213, 3, 2, %p2327;
	selp.b32 	%r4214, 0, %r4213, %p2326;
	add.s32 	%r4215, %r4872, 408;
	cvt.rn.f32.s32 	%f1843, %r4215;
	setp.gt.f32 	%p2328, %f1, %f1843;
	and.pred  	%p2329, %p2326, %p2328;
	selp.u32 	%r4216, 1, 0, %p2329;
	add.s32 	%r4217, %r4214, %r4216;
	add.s32 	%r4218, %r4872, 413;
	cvt.rn.f32.s32 	%f1844, %r4218;
	setp.leu.f32 	%p2330, %f1, %f1844;
	add.s32 	%r4219, %r4872, 414;
	cvt.rn.f32.s32 	%f1845, %r4219;
	setp.gt.f32 	%p2331, %f1, %f1845;
	add.s32 	%r4220, %r4872, 412;
	cvt.rn.f32.s32 	%f1846, %r4220;
	setp.gt.f32 	%p2332, %f1, %f1846;
	and.pred  	%p2333, %p2330, %p2332;
	selp.u32 	%r4221, 1, 0, %p2333;
	add.s32 	%r4222, %r4872, 417;
	cvt.rn.f32.s32 	%f1847, %r4222;
	setp.leu.f32 	%p2334, %f1, %f1847;
	add.s32 	%r4223, %r4872, 418;
	cvt.rn.f32.s32 	%f1848, %r4223;
	setp.gt.f32 	%p2335, %f1, %f1848;
	selp.b32 	%r4224, 3, 2, %p2335;
	selp.b32 	%r4225, 0, %r4224, %p2334;
	add.s32 	%r4226, %r4872, 416;
	cvt.rn.f32.s32 	%f1849, %r4226;
	setp.gt.f32 	%p2336, %f1, %f1849;
	and.pred  	%p2337, %p2334, %p2336;
	selp.u32 	%r4227, 1, 0, %p2337;
	add.s32 	%r4228, %r4225, %r4227;
	add.s32 	%r4229, %r4872, 421;
	cvt.rn.f32.s32 	%f1850, %r4229;
	setp.leu.f32 	%p2338, %f1, %f1850;
	add.s32 	%r4230, %r4872, 422;
	cvt.rn.f32.s32 	%f1851, %r4230;
	setp.gt.f32 	%p2339, %f1, %f1851;
	add.s32 	%r4231, %r4872, 420;
	cvt.rn.f32.s32 	%f1852, %r4231;
	setp.gt.f32 	%p2340, %f1, %f1852;
	and.pred  	%p2341, %p2338, %p2340;
	selp.u32 	%r4232, 1, 0, %p2341;
	add.s32 	%r4233, %r4872, 425;
	cvt.rn.f32.s32 	%f1853, %r4233;
	setp.leu.f32 	%p2342, %f1, %f1853;
	add.s32 	%r4234, %r4872, 426;
	cvt.rn.f32.s32 	%f1854, %r4234;
	setp.gt.f32 	%p2343, %f1, %f1854;
	selp.b32 	%r4235, 3, 2, %p2343;
	selp.b32 	%r4236, 0, %r4235, %p2342;
	add.s32 	%r4237, %r4872, 424;
	cvt.rn.f32.s32 	%f1855, %r4237;
	setp.gt.f32 	%p2344, %f1, %f1855;
	and.pred  	%p2345, %p2342, %p2344;
	selp.u32 	%r4238, 1, 0, %p2345;
	add.s32 	%r4239, %r4236, %r4238;
	add.s32 	%r4240, %r4872, 429;
	cvt.rn.f32.s32 	%f1856, %r4240;
	setp.leu.f32 	%p2346, %f1, %f1856;
	add.s32 	%r4241, %r4872, 430;
	cvt.rn.f32.s32 	%f1857, %r4241;
	setp.gt.f32 	%p2347, %f1, %f1857;
	add.s32 	%r4242, %r4872, 428;
	cvt.rn.f32.s32 	%f1858, %r4242;
	setp.gt.f32 	%p2348, %f1, %f1858;
	and.pred  	%p2349, %p2346, %p2348;
	selp.u32 	%r4243, 1, 0, %p2349;
	add.s32 	%r4244, %r4872, 433;
	cvt.rn.f32.s32 	%f1859, %r4244;
	setp.leu.f32 	%p2350, %f1, %f1859;
	add.s32 	%r4245, %r4872, 434;
	cvt.rn.f32.s32 	%f1860, %r4245;
	setp.gt.f32 	%p2351, %f1, %f1860;
	selp.b32 	%r4246, 3, 2, %p2351;
	selp.b32 	%r4247, 0, %r4246, %p2350;
	add.s32 	%r4248, %r4872, 432;
	cvt.rn.f32.s32 	%f1861, %r4248;
	setp.gt.f32 	%p2352, %f1, %f1861;
	and.pred  	%p2353, %p2350, %p2352;
	selp.u32 	%r4249, 1, 0, %p2353;
	add.s32 	%r4250, %r4247, %r4249;
	add.s32 	%r4251, %r4872, 437;
	cvt.rn.f32.s32 	%f1862, %r4251;
	setp.leu.f32 	%p2354, %f1, %f1862;
	add.s32 	%r4252, %r4872, 438;
	cvt.rn.f32.s32 	%f1863, %r4252;
	setp.gt.f32 	%p2355, %f1, %f1863;
	add.s32 	%r4253, %r4872, 436;
	cvt.rn.f32.s32 	%f1864, %r4253;
	setp.gt.f32 	%p2356, %f1, %f1864;
	and.pred  	%p2357, %p2354, %p2356;
	selp.u32 	%r4254, 1, 0, %p2357;
	add.s32 	%r4255, %r4872, 441;
	cvt.rn.f32.s32 	%f1865, %r4255;
	setp.leu.f32 	%p2358, %f1, %f1865;
	add.s32 	%r4256, %r4872, 442;
	cvt.rn.f32.s32 	%f1866, %r4256;
	setp.gt.f32 	%p2359, %f1, %f1866;
	selp.b32 	%r4257, 3, 2, %p2359;
	selp.b32 	%r4258, 0, %r4257, %p2358;
	add.s32 	%r4259, %r4872, 440;
	cvt.rn.f32.s32 	%f1867, %r4259;
	setp.gt.f32 	%p2360, %f1, %f1867;
	and.pred  	%p2361, %p2358, %p2360;
	selp.u32 	%r4260, 1, 0, %p2361;
	add.s32 	%r4261, %r4258, %r4260;
	add.s32 	%r4262, %r4872, 445;
	cvt.rn.f32.s32 	%f1868, %r4262;
	setp.leu.f32 	%p2362, %f1, %f1868;
	add.s32 	%r4263, %r4872, 446;
	cvt.rn.f32.s32 	%f1869, %r4263;
	setp.gt.f32 	%p2363, %f1, %f1869;
	add.s32 	%r4264, %r4872, 444;
	cvt.rn.f32.s32 	%f1870, %r4264;
	setp.gt.f32 	%p2364, %f1, %f1870;
	and.pred  	%p2365, %p2362, %p2364;
	selp.u32 	%r4265, 1, 0, %p2365;
	add.s32 	%r4266, %r4872, 449;
	cvt.rn.f32.s32 	%f1871, %r4266;
	setp.leu.f32 	%p2366, %f1, %f1871;
	add.s32 	%r4267, %r4872, 450;
	cvt.rn.f32.s32 	%f1872, %r4267;
	setp.gt.f32 	%p2367, %f1, %f1872;
	selp.b32 	%r4268, 3, 2, %p2367;
	selp.b32 	%r4269, 0, %r4268, %p2366;
	add.s32 	%r4270, %r4872, 448;
	cvt.rn.f32.s32 	%f1873, %r4270;
	setp.gt.f32 	%p2368, %f1, %f1873;
	and.pred  	%p2369, %p2366, %p2368;
	selp.u32 	%r4271, 1, 0, %p2369;
	add.s32 	%r4272, %r4269, %r4271;
	add.s32 	%r4273, %r4872, 453;
	cvt.rn.f32.s32 	%f1874, %r4273;
	setp.leu.f32 	%p2370, %f1, %f1874;
	add.s32 	%r4274, %r4872, 454;
	cvt.rn.f32.s32 	%f1875, %r4274;
	setp.gt.f32 	%p2371, %f1, %f1875;
	add.s32 	%r4275, %r4872, 452;
	cvt.rn.f32.s32 	%f1876, %r4275;
	setp.gt.f32 	%p2372, %f1, %f1876;
	and.pred  	%p2373, %p2370, %p2372;
	selp.u32 	%r4276, 1, 0, %p2373;
	add.s32 	%r4277, %r4872, 457;
	cvt.rn.f32.s32 	%f1877, %r4277;
	setp.leu.f32 	%p2374, %f1, %f1877;
	add.s32 	%r4278, %r4872, 458;
	cvt.rn.f32.s32 	%f1878, %r4278;
	setp.gt.f32 	%p2375, %f1, %f1878;
	selp.b32 	%r4279, 3, 2, %p2375;
	selp.b32 	%r4280, 0, %r4279, %p2374;
	add.s32 	%r4281, %r4872, 456;
	cvt.rn.f32.s32 	%f1879, %r4281;
	setp.gt.f32 	%p2376, %f1, %f1879;
	and.pred  	%p2377, %p2374, %p2376;
	selp.u32 	%r4282, 1, 0, %p2377;
	add.s32 	%r4283, %r4280, %r4282;
	add.s32 	%r4284, %r4872, 461;
	cvt.rn.f32.s32 	%f1880, %r4284;
	setp.leu.f32 	%p2378, %f1, %f1880;
	add.s32 	%r4285, %r4872, 462;
	cvt.rn.f32.s32 	%f1881, %r4285;
	setp.gt.f32 	%p2379, %f1, %f1881;
	add.s32 	%r4286, %r4872, 460;
	cvt.rn.f32.s32 	%f1882, %r4286;
	setp.gt.f32 	%p2380, %f1, %f1882;
	and.pred  	%p2381, %p2378, %p2380;
	selp.u32 	%r4287, 1, 0, %p2381;
	add.s32 	%r4288, %r4872, 465;
	cvt.rn.f32.s32 	%f1883, %r4288;
	setp.leu.f32 	%p2382, %f1, %f1883;
	add.s32 	%r4289, %r4872, 466;
	cvt.rn.f32.s32 	%f1884, %r4289;
	setp.gt.f32 	%p2383, %f1, %f1884;
	selp.b32 	%r4290, 3, 2, %p2383;
	selp.b32 	%r4291, 0, %r4290, %p2382;
	add.s32 	%r4292, %r4872, 464;
	cvt.rn.f32.s32 	%f1885, %r4292;
	setp.gt.f32 	%p2384, %f1, %f1885;
	and.pred  	%p2385, %p2382, %p2384;
	selp.u32 	%r4293, 1, 0, %p2385;
	add.s32 	%r4294, %r4291, %r4293;
	add.s32 	%r4295, %r4872, 469;
	cvt.rn.f32.s32 	%f1886, %r4295;
	setp.leu.f32 	%p2386, %f1, %f1886;
	add.s32 	%r4296, %r4872, 470;
	cvt.rn.f32.s32 	%f1887, %r4296;
	setp.gt.f32 	%p2387, %f1, %f1887;
	add.s32 	%r4297, %r4872, 468;
	cvt.rn.f32.s32 	%f1888, %r4297;
	setp.gt.f32 	%p2388, %f1, %f1888;
	and.pred  	%p2389, %p2386, %p2388;
	selp.u32 	%r4298, 1, 0, %p2389;
	add.s32 	%r4299, %r4872, 473;
	cvt.rn.f32.s32 	%f1889, %r4299;
	setp.leu.f32 	%p2390, %f1, %f1889;
	add.s32 	%r4300, %r4872, 474;
	cvt.rn.f32.s32 	%f1890, %r4300;
	setp.gt.f32 	%p2391, %f1, %f1890;
	selp.b32 	%r4301, 3, 2, %p2391;
	selp.b32 	%r4302, 0, %r4301, %p2390;
	add.s32 	%r4303, %r4872, 472;
	cvt.rn.f32.s32 	%f1891, %r4303;
	setp.gt.f32 	%p2392, %f1, %f1891;
	and.pred  	%p2393, %p2390, %p2392;
	selp.u32 	%r4304, 1, 0, %p2393;
	add.s32 	%r4305, %r4302, %r4304;
	add.s32 	%r4306, %r4872, 477;
	cvt.rn.f32.s32 	%f1892, %r4306;
	setp.leu.f32 	%p2394, %f1, %f1892;
	add.s32 	%r4307, %r4872, 478;
	cvt.rn.f32.s32 	%f1893, %r4307;
	setp.gt.f32 	%p2395, %f1, %f1893;
	add.s32 	%r4308, %r4872, 476;
	cvt.rn.f32.s32 	%f1894, %r4308;
	setp.gt.f32 	%p2396, %f1, %f1894;
	and.pred  	%p2397, %p2394, %p2396;
	selp.u32 	%r4309, 1, 0, %p2397;
	add.s32 	%r4310, %r4872, 481;
	cvt.rn.f32.s32 	%f1895, %r4310;
	setp.leu.f32 	%p2398, %f1, %f1895;
	add.s32 	%r4311, %r4872, 482;
	cvt.rn.f32.s32 	%f1896, %r4311;
	setp.gt.f32 	%p2399, %f1, %f1896;
	selp.b32 	%r4312, 3, 2, %p2399;
	selp.b32 	%r4313, 0, %r4312, %p2398;
	add.s32 	%r4314, %r4872, 480;
	cvt.rn.f32.s32 	%f1897, %r4314;
	setp.gt.f32 	%p2400, %f1, %f1897;
	and.pred  	%p2401, %p2398, %p2400;
	selp.u32 	%r4315, 1, 0, %p2401;
	add.s32 	%r4316, %r4313, %r4315;
	add.s32 	%r4317, %r4872, 485;
	cvt.rn.f32.s32 	%f1898, %r4317;
	setp.leu.f32 	%p2402, %f1, %f1898;
	add.s32 	%r4318, %r4872, 486;
	cvt.rn.f32.s32 	%f1899, %r4318;
	setp.gt.f32 	%p2403, %f1, %f1899;
	add.s32 	%r4319, %r4872, 484;
	cvt.rn.f32.s32 	%f1900, %r4319;
	setp.gt.f32 	%p2404, %f1, %f1900;
	and.pred  	%p2405, %p2402, %p2404;
	selp.u32 	%r4320, 1, 0, %p2405;
	add.s32 	%r4321, %r4872, 489;
	cvt.rn.f32.s32 	%f1901, %r4321;
	setp.leu.f32 	%p2406, %f1, %f1901;
	add.s32 	%r4322, %r4872, 490;
	cvt.rn.f32.s32 	%f1902, %r4322;
	setp.gt.f32 	%p2407, %f1, %f1902;
	selp.b32 	%r4323, 3, 2, %p2407;
	selp.b32 	%r4324, 0, %r4323, %p2406;
	add.s32 	%r4325, %r4872, 488;
	cvt.rn.f32.s32 	%f1903, %r4325;
	setp.gt.f32 	%p2408, %f1, %f1903;
	and.pred  	%p2409, %p2406, %p2408;
	selp.u32 	%r4326, 1, 0, %p2409;
	add.s32 	%r4327, %r4324, %r4326;
	add.s32 	%r4328, %r4872, 493;
	cvt.rn.f32.s32 	%f1904, %r4328;
	setp.leu.f32 	%p2410, %f1, %f1904;
	add.s32 	%r4329, %r4872, 494;
	cvt.rn.f32.s32 	%f1905, %r4329;
	setp.gt.f32 	%p2411, %f1, %f1905;
	add.s32 	%r4330, %r4872, 492;
	cvt.rn.f32.s32 	%f1906, %r4330;
	setp.gt.f32 	%p2412, %f1, %f1906;
	and.pred  	%p2413, %p2410, %p2412;
	selp.u32 	%r4331, 1, 0, %p2413;
	add.s32 	%r4332, %r4872, 497;
	cvt.rn.f32.s32 	%f1907, %r4332;
	setp.leu.f32 	%p2414, %f1, %f1907;
	add.s32 	%r4333, %r4872, 498;
	cvt.rn.f32.s32 	%f1908, %r4333;
	setp.gt.f32 	%p2415, %f1, %f1908;
	selp.b32 	%r4334, 3, 2, %p2415;
	selp.b32 	%r4335, 0, %r4334, %p2414;
	add.s32 	%r4336, %r4872, 496;
	cvt.rn.f32.s32 	%f1909, %r4336;
	setp.gt.f32 	%p2416, %f1, %f1909;
	and.pred  	%p2417, %p2414, %p2416;
	selp.u32 	%r4337, 1, 0, %p2417;
	add.s32 	%r4338, %r4335, %r4337;
	add.s32 	%r4339, %r4872, 501;
	cvt.rn.f32.s32 	%f1910, %r4339;
	setp.leu.f32 	%p2418, %f1, %f1910;
	add.s32 	%r4340, %r4872, 502;
	cvt.rn.f32.s32 	%f1911, %r4340;
	setp.gt.f32 	%p2419, %f1, %f1911;
	add.s32 	%r4341, %r4872, 500;
	cvt.rn.f32.s32 	%f1912, %r4341;
	setp.gt.f32 	%p2420, %f1, %f1912;
	and.pred  	%p2421, %p2418, %p2420;
	selp.u32 	%r4342, 1, 0, %p2421;
	add.s32 	%r4343, %r4872, 505;
	cvt.rn.f32.s32 	%f1913, %r4343;
	setp.leu.f32 	%p2422, %f1, %f1913;
	add.s32 	%r4344, %r4872, 506;
	cvt.rn.f32.s32 	%f1914, %r4344;
	setp.gt.f32 	%p2423, %f1, %f1914;
	selp.b32 	%r4345, 3, 2, %p2423;
	selp.b32 	%r4346, 0, %r4345, %p2422;
	add.s32 	%r4347, %r4872, 504;
	cvt.rn.f32.s32 	%f1915, %r4347;
	setp.gt.f32 	%p2424, %f1, %f1915;
	and.pred  	%p2425, %p2422, %p2424;
	selp.u32 	%r4348, 1, 0, %p2425;
	add.s32 	%r4349, %r4346, %r4348;
	add.s32 	%r4350, %r4872, 509;
	cvt.rn.f32.s32 	%f1916, %r4350;
	setp.leu.f32 	%p2426, %f1, %f1916;
	add.s32 	%r4351, %r4872, 510;
	cvt.rn.f32.s32 	%f1917, %r4351;
	setp.gt.f32 	%p2427, %f1, %f1917;
	add.s32 	%r4352, %r4872, 508;
	cvt.rn.f32.s32 	%f1918, %r4352;
	setp.gt.f32 	%p2428, %f1, %f1918;
	and.pred  	%p2429, %p2426, %p2428;
	selp.u32 	%r4353, 1, 0, %p2429;
	add.s32 	%r4354, %r4872, 3;
	cvt.rn.f32.s32 	%f1919, %r4354;
	setp.leu.f32 	%p2430, %f1, %f1919;
	selp.b32 	%r4355, 7, 6, %p1923;
	selp.b32 	%r4356, 4, %r4355, %p1922;
	add.s32 	%r4357, %r4356, %r3660;
	selp.b32 	%r4358, %r3656, %r4357, %p2430;
	add.s32 	%r4359, %r4872, 11;
	cvt.rn.f32.s32 	%f1920, %r4359;
	setp.leu.f32 	%p2431, %f1, %f1920;
	selp.b32 	%r4360, 7, 6, %p1931;
	selp.b32 	%r4361, 4, %r4360, %p1930;
	add.s32 	%r4362, %r4361, %r3671;
	selp.b32 	%r4363, %r3667, %r4362, %p2431;
	add.s32 	%r4364, %r4872, 19;
	cvt.rn.f32.s32 	%f1921, %r4364;
	setp.leu.f32 	%p2432, %f1, %f1921;
	selp.b32 	%r4365, 7, 6, %p1939;
	selp.b32 	%r4366, 4, %r4365, %p1938;
	add.s32 	%r4367, %r4366, %r3682;
	selp.b32 	%r4368, %r3678, %r4367, %p2432;
	add.s32 	%r4369, %r4872, 27;
	cvt.rn.f32.s32 	%f1922, %r4369;
	setp.leu.f32 	%p2433, %f1, %f1922;
	selp.b32 	%r4370, 7, 6, %p1947;
	selp.b32 	%r4371, 4, %r4370, %p1946;
	add.s32 	%r4372, %r4371, %r3693;
	selp.b32 	%r4373, %r3689, %r4372, %p2433;
	add.s32 	%r4374, %r4872, 35;
	cvt.rn.f32.s32 	%f1923, %r4374;
	setp.leu.f32 	%p2434, %f1, %f1923;
	selp.b32 	%r4375, 7, 6, %p1955;
	selp.b32 	%r4376, 4, %r4375, %p1954;
	add.s32 	%r4377, %r4376, %r3704;
	selp.b32 	%r4378, %r3700, %r4377, %p2434;
	add.s32 	%r4379, %r4872, 43;
	cvt.rn.f32.s32 	%f1924, %r4379;
	setp.leu.f32 	%p2435, %f1, %f1924;
	selp.b32 	%r4380, 7, 6, %p1963;
	selp.b32 	%r4381, 4, %r4380, %p1962;
	add.s32 	%r4382, %r4381, %r3715;
	selp.b32 	%r4383, %r3711, %r4382, %p2435;
	add.s32 	%r4384, %r4872, 51;
	cvt.rn.f32.s32 	%f1925, %r4384;
	setp.leu.f32 	%p2436, %f1, %f1925;
	selp.b32 	%r4385, 7, 6, %p1971;
	selp.b32 	%r4386, 4, %r4385, %p1970;
	add.s32 	%r4387, %r4386, %r3726;
	selp.b32 	%r4388, %r3722, %r4387, %p2436;
	add.s32 	%r4389, %r4872, 59;
	cvt.rn.f32.s32 	%f1926, %r4389;
	setp.leu.f32 	%p2437, %f1, %f1926;
	selp.b32 	%r4390, 7, 6, %p1979;
	selp.b32 	%r4391, 4, %r4390, %p1978;
	add.s32 	%r4392, %r4391, %r3737;
	selp.b32 	%r4393, %r3733, %r4392, %p2437;
	add.s32 	%r4394, %r4872, 67;
	cvt.rn.f32.s32 	%f1927, %r4394;
	setp.leu.f32 	%p2438, %f1, %f1927;
	selp.b32 	%r4395, 7, 6, %p1987;
	selp.b32 	%r4396, 4, %r4395, %p1986;
	add.s32 	%r4397, %r4396, %r3748;
	selp.b32 	%r4398, %r3744, %r4397, %p2438;
	add.s32 	%r4399, %r4872, 75;
	cvt.rn.f32.s32 	%f1928, %r4399;
	setp.leu.f32 	%p2439, %f1, %f1928;
	selp.b32 	%r4400, 7, 6, %p1995;
	selp.b32 	%r4401, 4, %r4400, %p1994;
	add.s32 	%r4402, %r4401, %r3759;
	selp.b32 	%r4403, %r3755, %r4402, %p2439;
	add.s32 	%r4404, %r4872, 83;
	cvt.rn.f32.s32 	%f1929, %r4404;
	setp.leu.f32 	%p2440, %f1, %f1929;
	selp.b32 	%r4405, 7, 6, %p2003;
	selp.b32 	%r4406, 4, %r4405, %p2002;
	add.s32 	%r4407, %r4406, %r3770;
	selp.b32 	%r4408, %r3766, %r4407, %p2440;
	add.s32 	%r4409, %r4872, 91;
	cvt.rn.f32.s32 	%f1930, %r4409;
	setp.leu.f32 	%p2441, %f1, %f1930;
	selp.b32 	%r4410, 7, 6, %p2011;
	selp.b32 	%r4411, 4, %r4410, %p2010;
	add.s32 	%r4412, %r4411, %r3781;
	selp.b32 	%r4413, %r3777, %r4412, %p2441;
	add.s32 	%r4414, %r4872, 99;
	cvt.rn.f32.s32 	%f1931, %r4414;
	setp.leu.f32 	%p2442, %f1, %f1931;
	selp.b32 	%r4415, 7, 6, %p2019;
	selp.b32 	%r4416, 4, %r4415, %p2018;
	add.s32 	%r4417, %r4416, %r3792;
	selp.b32 	%r4418, %r3788, %r4417, %p2442;
	add.s32 	%r4419, %r4872, 107;
	cvt.rn.f32.s32 	%f1932, %r4419;
	setp.leu.f32 	%p2443, %f1, %f1932;
	selp.b32 	%r4420, 7, 6, %p2027;
	selp.b32 	%r4421, 4, %r4420, %p2026;
	add.s32 	%r4422, %r4421, %r3803;
	selp.b32 	%r4423, %r3799, %r4422, %p2443;
	add.s32 	%r4424, %r4872, 115;
	cvt.rn.f32.s32 	%f1933, %r4424;
	setp.leu.f32 	%p2444, %f1, %f1933;
	selp.b32 	%r4425, 7, 6, %p2035;
	selp.b32 	%r4426, 4, %r4425, %p2034;
	add.s32 	%r4427, %r4426, %r3814;
	selp.b32 	%r4428, %r3810, %r4427, %p2444;
	add.s32 	%r4429, %r4872, 123;
	cvt.rn.f32.s32 	%f1934, %r4429;
	setp.leu.f32 	%p2445, %f1, %f1934;
	selp.b32 	%r4430, 7, 6, %p2043;
	selp.b32 	%r4431, 4, %r4430, %p2042;
	add.s32 	%r4432, %r4431, %r3825;
	selp.b32 	%r4433, %r3821, %r4432, %p2445;
	add.s32 	%r4434, %r4872, 131;
	cvt.rn.f32.s32 	%f1935, %r4434;
	setp.leu.f32 	%p2446, %f1, %f1935;
	selp.b32 	%r4435, 7, 6, %p2051;
	selp.b32 	%r4436, 4, %r4435, %p2050;
	add.s32 	%r4437, %r4436, %r3836;
	selp.b32 	%r4438, %r3832, %r4437, %p2446;
	add.s32 	%r4439, %r4872, 139;
	cvt.rn.f32.s32 	%f1936, %r4439;
	setp.leu.f32 	%p2447, %f1, %f1936;
	selp.b32 	%r4440, 7, 6, %p2059;
	selp.b32 	%r4441, 4, %r4440, %p2058;
	add.s32 	%r4442, %r4441, %r3847;
	selp.b32 	%r4443, %r3843, %r4442, %p2447;
	add.s32 	%r4444, %r4872, 147;
	cvt.rn.f32.s32 	%f1937, %r4444;
	setp.leu.f32 	%p2448, %f1, %f1937;
	selp.b32 	%r4445, 7, 6, %p2067;
	selp.b32 	%r4446, 4, %r4445, %p2066;
	add.s32 	%r4447, %r4446, %r3858;
	selp.b32 	%r4448, %r3854, %r4447, %p2448;
	add.s32 	%r4449, %r4872, 155;
	cvt.rn.f32.s32 	%f1938, %r4449;
	setp.leu.f32 	%p2449, %f1, %f1938;
	selp.b32 	%r4450, 7, 6, %p2075;
	selp.b32 	%r4451, 4, %r4450, %p2074;
	add.s32 	%r4452, %r4451, %r3869;
	selp.b32 	%r4453, %r3865, %r4452, %p2449;
	add.s32 	%r4454, %r4872, 163;
	cvt.rn.f32.s32 	%f1939, %r4454;
	setp.leu.f32 	%p2450, %f1, %f1939;
	selp.b32 	%r4455, 7, 6, %p2083;
	selp.b32 	%r4456, 4, %r4455, %p2082;
	add.s32 	%r4457, %r4456, %r3880;
	selp.b32 	%r4458, %r3876, %r4457, %p2450;
	add.s32 	%r4459, %r4872, 171;
	cvt.rn.f32.s32 	%f1940, %r4459;
	setp.leu.f32 	%p2451, %f1, %f1940;
	selp.b32 	%r4460, 7, 6, %p2091;
	selp.b32 	%r4461, 4, %r4460, %p2090;
	add.s32 	%r4462, %r4461, %r3891;
	selp.b32 	%r4463, %r3887, %r4462, %p2451;
	add.s32 	%r4464, %r4872, 179;
	cvt.rn.f32.s32 	%f1941, %r4464;
	setp.leu.f32 	%p2452, %f1, %f1941;
	selp.b32 	%r4465, 7, 6, %p2099;
	selp.b32 	%r4466, 4, %r4465, %p2098;
	add.s32 	%r4467, %r4466, %r3902;
	selp.b32 	%r4468, %r3898, %r4467, %p2452;
	add.s32 	%r4469, %r4872, 187;
	cvt.rn.f32.s32 	%f1942, %r4469;
	setp.leu.f32 	%p2453, %f1, %f1942;
	selp.b32 	%r4470, 7, 6, %p2107;
	selp.b32 	%r4471, 4, %r4470, %p2106;
	add.s32 	%r4472, %r4471, %r3913;
	selp.b32 	%r4473, %r3909, %r4472, %p2453;
	add.s32 	%r4474, %r4872, 195;
	cvt.rn.f32.s32 	%f1943, %r4474;
	setp.leu.f32 	%p2454, %f1, %f1943;
	selp.b32 	%r4475, 7, 6, %p2115;
	selp.b32 	%r4476, 4, %r4475, %p2114;
	add.s32 	%r4477, %r4476, %r3924;
	selp.b32 	%r4478, %r3920, %r4477, %p2454;
	add.s32 	%r4479, %r4872, 203;
	cvt.rn.f32.s32 	%f1944, %r4479;
	setp.leu.f32 	%p2455, %f1, %f1944;
	selp.b32 	%r4480, 7, 6, %p2123;
	selp.b32 	%r4481, 4, %r4480, %p2122;
	add.s32 	%r4482, %r4481, %r3935;
	selp.b32 	%r4483, %r3931, %r4482, %p2455;
	add.s32 	%r4484, %r4872, 211;
	cvt.rn.f32.s32 	%f1945, %r4484;
	setp.leu.f32 	%p2456, %f1, %f1945;
	selp.b32 	%r4485, 7, 6, %p2131;
	selp.b32 	%r4486, 4, %r4485, %p2130;
	add.s32 	%r4487, %r4486, %r3946;
	selp.b32 	%r4488, %r3942, %r4487, %p2456;
	add.s32 	%r4489, %r4872, 219;
	cvt.rn.f32.s32 	%f1946, %r4489;
	setp.leu.f32 	%p2457, %f1, %f1946;
	selp.b32 	%r4490, 7, 6, %p2139;
	selp.b32 	%r4491, 4, %r4490, %p2138;
	add.s32 	%r4492, %r4491, %r3957;
	selp.b32 	%r4493, %r3953, %r4492, %p2457;
	add.s32 	%r4494, %r4872, 227;
	cvt.rn.f32.s32 	%f1947, %r4494;
	setp.leu.f32 	%p2458, %f1, %f1947;
	selp.b32 	%r4495, 7, 6, %p2147;
	selp.b32 	%r4496, 4, %r4495, %p2146;
	add.s32 	%r4497, %r4496, %r3968;
	selp.b32 	%r4498, %r3964, %r4497, %p2458;
	add.s32 	%r4499, %r4872, 235;
	cvt.rn.f32.s32 	%f1948, %r4499;
	setp.leu.f32 	%p2459, %f1, %f1948;
	selp.b32 	%r4500, 7, 6, %p2155;
	selp.b32 	%r4501, 4, %r4500, %p2154;
	add.s32 	%r4502, %r4501, %r3979;
	selp.b32 	%r4503, %r3975, %r4502, %p2459;
	add.s32 	%r4504, %r4872, 243;
	cvt.rn.f32.s32 	%f1949, %r4504;
	setp.leu.f32 	%p2460, %f1, %f1949;
	selp.b32 	%r4505, 7, 6, %p2163;
	selp.b32 	%r4506, 4, %r4505, %p2162;
	add.s32 	%r4507, %r4506, %r3990;
	selp.b32 	%r4508, %r3986, %r4507, %p2460;
	add.s32 	%r4509, %r4872, 251;
	cvt.rn.f32.s32 	%f1950, %r4509;
	setp.leu.f32 	%p2461, %f1, %f1950;
	selp.b32 	%r4510, 7, 6, %p2171;
	selp.b32 	%r4511, 4, %r4510, %p2170;
	add.s32 	%r4512, %r4511, %r4001;
	selp.b32 	%r4513, %r3997, %r4512, %p2461;
	add.s32 	%r4514, %r4872, 259;
	cvt.rn.f32.s32 	%f1951, %r4514;
	setp.leu.f32 	%p2462, %f1, %f1951;
	selp.b32 	%r4515, 7, 6, %p2179;
	selp.b32 	%r4516, 4, %r4515, %p2178;
	add.s32 	%r4517, %r4516, %r4012;
	selp.b32 	%r4518, %r4008, %r4517, %p2462;
	add.s32 	%r4519, %r4872, 267;
	cvt.rn.f32.s32 	%f1952, %r4519;
	setp.leu.f32 	%p2463, %f1, %f1952;
	selp.b32 	%r4520, 7, 6, %p2187;
	selp.b32 	%r4521, 4, %r4520, %p2186;
	add.s32 	%r4522, %r4521, %r4023;
	selp.b32 	%r4523, %r4019, %r4522, %p2463;
	add.s32 	%r4524, %r4872, 275;
	cvt.rn.f32.s32 	%f1953, %r4524;
	setp.leu.f32 	%p2464, %f1, %f1953;
	selp.b32 	%r4525, 7, 6, %p2195;
	selp.b32 	%r4526, 4, %r4525, %p2194;
	add.s32 	%r4527, %r4526, %r4034;
	selp.b32 	%r4528, %r4030, %r4527, %p2464;
	add.s32 	%r4529, %r4872, 283;
	cvt.rn.f32.s32 	%f1954, %r4529;
	setp.leu.f32 	%p2465, %f1, %f1954;
	selp.b32 	%r4530, 7, 6, %p2203;
	selp.b32 	%r4531, 4, %r4530, %p2202;
	add.s32 	%r4532, %r4531, %r4045;
	selp.b32 	%r4533, %r4041, %r4532, %p2465;
	add.s32 	%r4534, %r4872, 291;
	cvt.rn.f32.s32 	%f1955, %r4534;
	setp.leu.f32 	%p2466, %f1, %f1955;
	selp.b32 	%r4535, 7, 6, %p2211;
	selp.b32 	%r4536, 4, %r4535, %p2210;
	add.s32 	%r4537, %r4536, %r4056;
	selp.b32 	%r4538, %r4052, %r4537, %p2466;
	add.s32 	%r4539, %r4872, 299;
	cvt.rn.f32.s32 	%f1956, %r4539;
	setp.leu.f32 	%p2467, %f1, %f1956;
	selp.b32 	%r4540, 7, 6, %p2219;
	selp.b32 	%r4541, 4, %r4540, %p2218;
	add.s32 	%r4542, %r4541, %r4067;
	selp.b32 	%r4543, %r4063, %r4542, %p2467;
	add.s32 	%r4544, %r4872, 307;
	cvt.rn.f32.s32 	%f1957, %r4544;
	setp.leu.f32 	%p2468, %f1, %f1957;
	selp.b32 	%r4545, 7, 6, %p2227;
	selp.b32 	%r4546, 4, %r4545, %p2226;
	add.s32 	%r4547, %r4546, %r4078;
	selp.b32 	%r4548, %r4074, %r4547, %p2468;
	add.s32 	%r4549, %r4872, 315;
	cvt.rn.f32.s32 	%f1958, %r4549;
	setp.leu.f32 	%p2469, %f1, %f1958;
	selp.b32 	%r4550, 7, 6, %p2235;
	selp.b32 	%r4551, 4, %r4550, %p2234;
	add.s32 	%r4552, %r4551, %r4089;
	selp.b32 	%r4553, %r4085, %r4552, %p2469;
	add.s32 	%r4554, %r4872, 323;
	cvt.rn.f32.s32 	%f1959, %r4554;
	setp.leu.f32 	%p2470, %f1, %f1959;
	selp.b32 	%r4555, 7, 6, %p2243;
	selp.b32 	%r4556, 4, %r4555, %p2242;
	add.s32 	%r4557, %r4556, %r4100;
	selp.b32 	%r4558, %r4096, %r4557, %p2470;
	add.s32 	%r4559, %r4872, 331;
	cvt.rn.f32.s32 	%f1960, %r4559;
	setp.leu.f32 	%p2471, %f1, %f1960;
	selp.b32 	%r4560, 7, 6, %p2251;
	selp.b32 	%r4561, 4, %r4560, %p2250;
	add.s32 	%r4562, %r4561, %r4111;
	selp.b32 	%r4563, %r4107, %r4562, %p2471;
	add.s32 	%r4564, %r4872, 339;
	cvt.rn.f32.s32 	%f1961, %r4564;
	setp.leu.f32 	%p2472, %f1, %f1961;
	selp.b32 	%r4565, 7, 6, %p2259;
	selp.b32 	%r4566, 4, %r4565, %p2258;
	add.s32 	%r4567, %r4566, %r4122;
	selp.b32 	%r4568, %r4118, %r4567, %p2472;
	add.s32 	%r4569, %r4872, 347;
	cvt.rn.f32.s32 	%f1962, %r4569;
	setp.leu.f32 	%p2473, %f1, %f1962;
	selp.b32 	%r4570, 7, 6, %p2267;
	selp.b32 	%r4571, 4, %r4570, %p2266;
	add.s32 	%r4572, %r4571, %r4133;
	selp.b32 	%r4573, %r4129, %r4572, %p2473;
	add.s32 	%r4574, %r4872, 355;
	cvt.rn.f32.s32 	%f1963, %r4574;
	setp.leu.f32 	%p2474, %f1, %f1963;
	selp.b32 	%r4575, 7, 6, %p2275;
	selp.b32 	%r4576, 4, %r4575, %p2274;
	add.s32 	%r4577, %r4576, %r4144;
	selp.b32 	%r4578, %r4140, %r4577, %p2474;
	add.s32 	%r4579, %r4872, 363;
	cvt.rn.f32.s32 	%f1964, %r4579;
	setp.leu.f32 	%p2475, %f1, %f1964;
	selp.b32 	%r4580, 7, 6, %p2283;
	selp.b32 	%r4581, 4, %r4580, %p2282;
	add.s32 	%r4582, %r4581, %r4155;
	selp.b32 	%r4583, %r4151, %r4582, %p2475;
	add.s32 	%r4584, %r4872, 371;
	cvt.rn.f32.s32 	%f1965, %r4584;
	setp.leu.f32 	%p2476, %f1, %f1965;
	selp.b32 	%r4585, 7, 6, %p2291;
	selp.b32 	%r4586, 4, %r4585, %p2290;
	add.s32 	%r4587, %r4586, %r4166;
	selp.b32 	%r4588, %r4162, %r4587, %p2476;
	add.s32 	%r4589, %r4872, 379;
	cvt.rn.f32.s32 	%f1966, %r4589;
	setp.leu.f32 	%p2477, %f1, %f1966;
	selp.b32 	%r4590, 7, 6, %p2299;
	selp.b32 	%r4591, 4, %r4590, %p2298;
	add.s32 	%r4592, %r4591, %r4177;
	selp.b32 	%r4593, %r4173, %r4592, %p2477;
	add.s32 	%r4594, %r4872, 387;
	cvt.rn.f32.s32 	%f1967, %r4594;
	setp.leu.f32 	%p2478, %f1, %f1967;
	selp.b32 	%r4595, 7, 6, %p2307;
	selp.b32 	%r4596, 4, %r4595, %p2306;
	add.s32 	%r4597, %r4596, %r4188;
	selp.b32 	%r4598, %r4184, %r4597, %p2478;
	add.s32 	%r4599, %r4872, 395;
	cvt.rn.f32.s32 	%f1968, %r4599;
	setp.leu.f32 	%p2479, %f1, %f1968;
	selp.b32 	%r4600, 7, 6, %p2315;
	selp.b32 	%r4601, 4, %r4600, %p2314;
	add.s32 	%r4602, %r4601, %r4199;
	selp.b32 	%r4603, %r4195, %r4602, %p2479;
	add.s32 	%r4604, %r4872, 403;
	cvt.rn.f32.s32 	%f1969, %r4604;
	setp.leu.f32 	%p2480, %f1, %f1969;
	selp.b32 	%r4605, 7, 6, %p2323;
	selp.b32 	%r4606, 4, %r4605, %p2322;
	add.s32 	%r4607, %r4606, %r4210;
	selp.b32 	%r4608, %r4206, %r4607, %p2480;
	add.s32 	%r4609, %r4872, 411;
	cvt.rn.f32.s32 	%f1970, %r4609;
	setp.leu.f32 	%p2481, %f1, %f1970;
	selp.b32 	%r4610, 7, 6, %p2331;
	selp.b32 	%r4611, 4, %r4610, %p2330;
	add.s32 	%r4612, %r4611, %r4221;
	selp.b32 	%r4613, %r4217, %r4612, %p2481;
	add.s32 	%r4614, %r4872, 419;
	cvt.rn.f32.s32 	%f1971, %r4614;
	setp.leu.f32 	%p2482, %f1, %f1971;
	selp.b32 	%r4615, 7, 6, %p2339;
	selp.b32 	%r4616, 4, %r4615, %p2338;
	add.s32 	%r4617, %r4616, %r4232;
	selp.b32 	%r4618, %r4228, %r4617, %p2482;
	add.s32 	%r4619, %r4872, 427;
	cvt.rn.f32.s32 	%f1972, %r4619;
	setp.leu.f32 	%p2483, %f1, %f1972;
	selp.b32 	%r4620, 7, 6, %p2347;
	selp.b32 	%r4621, 4, %r4620, %p2346;
	add.s32 	%r4622, %r4621, %r4243;
	selp.b32 	%r4623, %r4239, %r4622, %p2483;
	add.s32 	%r4624, %r4872, 435;
	cvt.rn.f32.s32 	%f1973, %r4624;
	setp.leu.f32 	%p2484, %f1, %f1973;
	selp.b32 	%r4625, 7, 6, %p2355;
	selp.b32 	%r4626, 4, %r4625, %p2354;
	add.s32 	%r4627, %r4626, %r4254;
	selp.b32 	%r4628, %r4250, %r4627, %p2484;
	add.s32 	%r4629, %r4872, 443;
	cvt.rn.f32.s32 	%f1974, %r4629;
	setp.leu.f32 	%p2485, %f1, %f1974;
	selp.b32 	%r4630, 7, 6, %p2363;
	selp.b32 	%r4631, 4, %r4630, %p2362;
	add.s32 	%r4632, %r4631, %r4265;
	selp.b32 	%r4633, %r4261, %r4632, %p2485;
	add.s32 	%r4634, %r4872, 451;
	cvt.rn.f32.s32 	%f1975, %r4634;
	setp.leu.f32 	%p2486, %f1, %f1975;
	selp.b32 	%r4635, 7, 6, %p2371;
	selp.b32 	%r4636, 4, %r4635, %p2370;
	add.s32 	%r4637, %r4636, %r4276;
	selp.b32 	%r4638, %r4272, %r4637, %p2486;
	add.s32 	%r4639, %r4872, 459;
	cvt.rn.f32.s32 	%f1976, %r4639;
	setp.leu.f32 	%p2487, %f1, %f1976;
	selp.b32 	%r4640, 7, 6, %p2379;
	selp.b32 	%r4641, 4, %r4640, %p2378;
	add.s32 	%r4642, %r4641, %r4287;
	selp.b32 	%r4643, %r4283, %r4642, %p2487;
	add.s32 	%r4644, %r4872, 467;
	cvt.rn.f32.s32 	%f1977, %r4644;
	setp.leu.f32 	%p2488, %f1, %f1977;
	selp.b32 	%r4645, 7, 6, %p2387;
	selp.b32 	%r4646, 4, %r4645, %p2386;
	add.s32 	%r4647, %r4646, %r4298;
	selp.b32 	%r4648, %r4294, %r4647, %p2488;
	add.s32 	%r4649, %r4872, 475;
	cvt.rn.f32.s32 	%f1978, %r4649;
	setp.leu.f32 	%p2489, %f1, %f1978;
	selp.b32 	%r4650, 7, 6, %p2395;
	selp.b32 	%r4651, 4, %r4650, %p2394;
	add.s32 	%r4652, %r4651, %r4309;
	selp.b32 	%r4653, %r4305, %r4652, %p2489;
	add.s32 	%r4654, %r4872, 483;
	cvt.rn.f32.s32 	%f1979, %r4654;
	setp.leu.f32 	%p2490, %f1, %f1979;
	selp.b32 	%r4655, 7, 6, %p2403;
	selp.b32 	%r4656, 4, %r4655, %p2402;
	add.s32 	%r4657, %r4656, %r4320;
	selp.b32 	%r4658, %r4316, %r4657, %p2490;
	add.s32 	%r4659, %r4872, 491;
	cvt.rn.f32.s32 	%f1980, %r4659;
	setp.leu.f32 	%p2491, %f1, %f1980;
	selp.b32 	%r4660, 7, 6, %p2411;
	selp.b32 	%r4661, 4, %r4660, %p2410;
	add.s32 	%r4662, %r4661, %r4331;
	selp.b32 	%r4663, %r4327, %r4662, %p2491;
	add.s32 	%r4664, %r4872, 499;
	cvt.rn.f32.s32 	%f1981, %r4664;
	setp.leu.f32 	%p2492, %f1, %f1981;
	selp.b32 	%r4665, 7, 6, %p2419;
	selp.b32 	%r4666, 4, %r4665, %p2418;
	add.s32 	%r4667, %r4666, %r4342;
	selp.b32 	%r4668, %r4338, %r4667, %p2492;
	add.s32 	%r4669, %r4872, 507;
	cvt.rn.f32.s32 	%f1982, %r4669;
	setp.leu.f32 	%p2493, %f1, %f1982;
	selp.b32 	%r4670, 7, 6, %p2427;
	selp.b32 	%r4671, 4, %r4670, %p2426;
	add.s32 	%r4672, %r4671, %r4353;
	selp.b32 	%r4673, %r4349, %r4672, %p2493;
	add.s32 	%r4674, %r4872, 7;
	cvt.rn.f32.s32 	%f1983, %r4674;
	setp.leu.f32 	%p2494, %f1, %f1983;
	add.s32 	%r4675, %r4363, 8;
	selp.b32 	%r4676, %r4358, %r4675, %p2494;
	add.s32 	%r4677, %r4872, 23;
	cvt.rn.f32.s32 	%f1984, %r4677;
	setp.leu.f32 	%p2495, %f1, %f1984;
	add.s32 	%r4678, %r4373, 8;
	selp.b32 	%r4679, %r4368, %r4678, %p2495;
	add.s32 	%r4680, %r4872, 39;
	cvt.rn.f32.s32 	%f1985, %r4680;
	setp.leu.f32 	%p2496, %f1, %f1985;
	add.s32 	%r4681, %r4383, 8;
	selp.b32 	%r4682, %r4378, %r4681, %p2496;
	add.s32 	%r4683, %r4872, 55;
	cvt.rn.f32.s32 	%f1986, %r4683;
	setp.leu.f32 	%p2497, %f1, %f1986;
	add.s32 	%r4684, %r4393, 8;
	selp.b32 	%r4685, %r4388, %r4684, %p2497;
	add.s32 	%r4686, %r4872, 71;
	cvt.rn.f32.s32 	%f1987, %r4686;
	setp.leu.f32 	%p2498, %f1, %f1987;
	add.s32 	%r4687, %r4403, 8;
	selp.b32 	%r4688, %r4398, %r4687, %p2498;
	add.s32 	%r4689, %r4872, 87;
	cvt.rn.f32.s32 	%f1988, %r4689;
	setp.leu.f32 	%p2499, %f1, %f1988;
	add.s32 	%r4690, %r4413, 8;
	selp.b32 	%r4691, %r4408, %r4690, %p2499;
	add.s32 	%r4692, %r4872, 103;
	cvt.rn.f32.s32 	%f1989, %r4692;
	setp.leu.f32 	%p2500, %f1, %f1989;
	add.s32 	%r4693, %r4423, 8;
	selp.b32 	%r4694, %r4418, %r4693, %p2500;
	add.s32 	%r4695, %r4872, 119;
	cvt.rn.f32.s32 	%f1990, %r4695;
	setp.leu.f32 	%p2501, %f1, %f1990;
	add.s32 	%r4696, %r4433, 8;
	selp.b32 	%r4697, %r4428, %r4696, %p2501;
	add.s32 	%r4698, %r4872, 135;
	cvt.rn.f32.s32 	%f1991, %r4698;
	setp.leu.f32 	%p2502, %f1, %f1991;
	add.s32 	%r4699, %r4443, 8;
	selp.b32 	%r4700, %r4438, %r4699, %p2502;
	add.s32 	%r4701, %r4872, 151;
	cvt.rn.f32.s32 	%f1992, %r4701;
	setp.leu.f32 	%p2503, %f1, %f1992;
	add.s32 	%r4702, %r4453, 8;
	selp.b32 	%r4703, %r4448, %r4702, %p2503;
	add.s32 	%r4704, %r4872, 167;
	cvt.rn.f32.s32 	%f1993, %r4704;
	setp.leu.f32 	%p2504, %f1, %f1993;
	add.s32 	%r4705, %r4463, 8;
	selp.b32 	%r4706, %r4458, %r4705, %p2504;
	add.s32 	%r4707, %r4872, 183;
	cvt.rn.f32.s32 	%f1994, %r4707;
	setp.leu.f32 	%p2505, %f1, %f1994;
	add.s32 	%r4708, %r4473, 8;
	selp.b32 	%r4709, %r4468, %r4708, %p2505;
	add.s32 	%r4710, %r4872, 199;
	cvt.rn.f32.s32 	%f1995, %r4710;
	setp.leu.f32 	%p2506, %f1, %f1995;
	add.s32 	%r4711, %r4483, 8;
	selp.b32 	%r4712, %r4478, %r4711, %p2506;
	add.s32 	%r4713, %r4872, 215;
	cvt.rn.f32.s32 	%f1996, %r4713;
	setp.leu.f32 	%p2507, %f1, %f1996;
	add.s32 	%r4714, %r4493, 8;
	selp.b32 	%r4715, %r4488, %r4714, %p2507;
	add.s32 	%r4716, %r4872, 231;
	cvt.rn.f32.s32 	%f1997, %r4716;
	setp.leu.f32 	%p2508, %f1, %f1997;
	add.s32 	%r4717, %r4503, 8;
	selp.b32 	%r4718, %r4498, %r4717, %p2508;
	add.s32 	%r4719, %r4872, 247;
	cvt.rn.f32.s32 	%f1998, %r4719;
	setp.leu.f32 	%p2509, %f1, %f1998;
	add.s32 	%r4720, %r4513, 8;
	selp.b32 	%r4721, %r4508, %r4720, %p2509;
	add.s32 	%r4722, %r4872, 263;
	cvt.rn.f32.s32 	%f1999, %r4722;
	setp.leu.f32 	%p2510, %f1, %f1999;
	add.s32 	%r4723, %r4523, 8;
	selp.b32 	%r4724, %r4518, %r4723, %p2510;
	add.s32 	%r4725, %r4872, 279;
	cvt.rn.f32.s32 	%f2000, %r4725;
	setp.leu.f32 	%p2511, %f1, %f2000;
	add.s32 	%r4726, %r4533, 8;
	selp.b32 	%r4727, %r4528, %r4726, %p2511;
	add.s32 	%r4728, %r4872, 295;
	cvt.rn.f32.s32 	%f2001, %r4728;
	setp.leu.f32 	%p2512, %f1, %f2001;
	add.s32 	%r4729, %r4543, 8;
	selp.b32 	%r4730, %r4538, %r4729, %p2512;
	add.s32 	%r4731, %r4872, 311;
	cvt.rn.f32.s32 	%f2002, %r4731;
	setp.leu.f32 	%p2513, %f1, %f2002;
	add.s32 	%r4732, %r4553, 8;
	selp.b32 	%r4733, %r4548, %r4732, %p2513;
	add.s32 	%r4734, %r4872, 327;
	cvt.rn.f32.s32 	%f2003, %r4734;
	setp.leu.f32 	%p2514, %f1, %f2003;
	add.s32 	%r4735, %r4563, 8;
	selp.b32 	%r4736, %r4558, %r4735, %p2514;
	add.s32 	%r4737, %r4872, 343;
	cvt.rn.f32.s32 	%f2004, %r4737;
	setp.leu.f32 	%p2515, %f1, %f2004;
	add.s32 	%r4738, %r4573, 8;
	selp.b32 	%r4739, %r4568, %r4738, %p2515;
	add.s32 	%r4740, %r4872, 359;
	cvt.rn.f32.s32 	%f2005, %r4740;
	setp.leu.f32 	%p2516, %f1, %f2005;
	add.s32 	%r4741, %r4583, 8;
	selp.b32 	%r4742, %r4578, %r4741, %p2516;
	add.s32 	%r4743, %r4872, 375;
	cvt.rn.f32.s32 	%f2006, %r4743;
	setp.leu.f32 	%p2517, %f1, %f2006;
	add.s32 	%r4744, %r4593, 8;
	selp.b32 	%r4745, %r4588, %r4744, %p2517;
	add.s32 	%r4746, %r4872, 391;
	cvt.rn.f32.s32 	%f2007, %r4746;
	setp.leu.f32 	%p2518, %f1, %f2007;
	add.s32 	%r4747, %r4603, 8;
	selp.b32 	%r4748, %r4598, %r4747, %p2518;
	add.s32 	%r4749, %r4872, 407;
	cvt.rn.f32.s32 	%f2008, %r4749;
	setp.leu.f32 	%p2519, %f1, %f2008;
	add.s32 	%r4750, %r4613, 8;
	selp.b32 	%r4751, %r4608, %r4750, %p2519;
	add.s32 	%r4752, %r4872, 423;
	cvt.rn.f32.s32 	%f2009, %r4752;
	setp.leu.f32 	%p2520, %f1, %f2009;
	add.s32 	%r4753, %r4623, 8;
	selp.b32 	%r4754, %r4618, %r4753, %p2520;
	add.s32 	%r4755, %r4872, 439;
	cvt.rn.f32.s32 	%f2010, %r4755;
	setp.leu.f32 	%p2521, %f1, %f2010;
	add.s32 	%r4756, %r4633, 8;
	selp.b32 	%r4757, %r4628, %r4756, %p2521;
	add.s32 	%r4758, %r4872, 455;
	cvt.rn.f32.s32 	%f2011, %r4758;
	setp.leu.f32 	%p2522, %f1, %f2011;
	add.s32 	%r4759, %r4643, 8;
	selp.b32 	%r4760, %r4638, %r4759, %p2522;
	add.s32 	%r4761, %r4872, 471;
	cvt.rn.f32.s32 	%f2012, %r4761;
	setp.leu.f32 	%p2523, %f1, %f2012;
	add.s32 	%r4762, %r4653, 8;
	selp.b32 	%r4763, %r4648, %r4762, %p2523;
	add.s32 	%r4764, %r4872, 487;
	cvt.rn.f32.s32 	%f2013, %r4764;
	setp.leu.f32 	%p2524, %f1, %f2013;
	add.s32 	%r4765, %r4663, 8;
	selp.b32 	%r4766, %r4658, %r4765, %p2524;
	add.s32 	%r4767, %r4872, 503;
	cvt.rn.f32.s32 	%f2014, %r4767;
	setp.leu.f32 	%p2525, %f1, %f2014;
	add.s32 	%r4768, %r4673, 8;
	selp.b32 	%r4769, %r4668, %r4768, %p2525;
	add.s32 	%r4770, %r4872, 15;
	cvt.rn.f32.s32 	%f2015, %r4770;
	setp.leu.f32 	%p2526, %f1, %f2015;
	add.s32 	%r4771, %r4679, 16;
	selp.b32 	%r4772, %r4676, %r4771, %p2526;
	add.s32 	%r4773, %r4872, 47;
	cvt.rn.f32.s32 	%f2016, %r4773;
	setp.leu.f32 	%p2527, %f1, %f2016;
	add.s32 	%r4774, %r4685, 16;
	selp.b32 	%r4775, %r4682, %r4774, %p2527;
	add.s32 	%r4776, %r4872, 79;
	cvt.rn.f32.s32 	%f2017, %r4776;
	setp.leu.f32 	%p2528, %f1, %f2017;
	add.s32 	%r4777, %r4691, 16;
	selp.b32 	%r4778, %r4688, %r4777, %p2528;
	add.s32 	%r4779, %r4872, 111;
	cvt.rn.f32.s32 	%f2018, %r4779;
	setp.leu.f32 	%p2529, %f1, %f2018;
	add.s32 	%r4780, %r4697, 16;
	selp.b32 	%r4781, %r4694, %r4780, %p2529;
	add.s32 	%r4782, %r4872, 143;
	cvt.rn.f32.s32 	%f2019, %r4782;
	setp.leu.f32 	%p2530, %f1, %f2019;
	add.s32 	%r4783, %r4703, 16;
	selp.b32 	%r4784, %r4700, %r4783, %p2530;
	add.s32 	%r4785, %r4872, 175;
	cvt.rn.f32.s32 	%f2020, %r4785;
	setp.leu.f32 	%p2531, %f1, %f2020;
	add.s32 	%r4786, %r4709, 16;
	selp.b32 	%r4787, %r4706, %r4786, %p2531;
	add.s32 	%r4788, %r4872, 207;
	cvt.rn.f32.s32 	%f2021, %r4788;
	setp.leu.f32 	%p2532, %f1, %f2021;
	add.s32 	%r4789, %r4715, 16;
	selp.b32 	%r4790, %r4712, %r4789, %p2532;
	add.s32 	%r4791, %r4872, 239;
	cvt.rn.f32.s32 	%f2022, %r4791;
	setp.leu.f32 	%p2533, %f1, %f2022;
	add.s32 	%r4792, %r4721, 16;
	selp.b32 	%r4793, %r4718, %r4792, %p2533;
	add.s32 	%r4794, %r4872, 271;
	cvt.rn.f32.s32 	%f2023, %r4794;
	setp.leu.f32 	%p2534, %f1, %f2023;
	add.s32 	%r4795, %r4727, 16;
	selp.b32 	%r4796, %r4724, %r4795, %p2534;
	add.s32 	%r4797, %r4872, 303;
	cvt.rn.f32.s32 	%f2024, %r4797;
	setp.leu.f32 	%p2535, %f1, %f2024;
	add.s32 	%r4798, %r4733, 16;
	selp.b32 	%r4799, %r4730, %r4798, %p2535;
	add.s32 	%r4800, %r4872, 335;
	cvt.rn.f32.s32 	%f2025, %r4800;
	setp.leu.f32 	%p2536, %f1, %f2025;
	add.s32 	%r4801, %r4739, 16;
	selp.b32 	%r4802, %r4736, %r4801, %p2536;
	add.s32 	%r4803, %r4872, 367;
	cvt.rn.f32.s32 	%f2026, %r4803;
	setp.leu.f32 	%p2537, %f1, %f2026;
	add.s32 	%r4804, %r4745, 16;
	selp.b32 	%r4805, %r4742, %r4804, %p2537;
	add.s32 	%r4806, %r4872, 399;
	cvt.rn.f32.s32 	%f2027, %r4806;
	setp.leu.f32 	%p2538, %f1, %f2027;
	add.s32 	%r4807, %r4751, 16;
	selp.b32 	%r4808, %r4748, %r4807, %p2538;
	add.s32 	%r4809, %r4872, 431;
	cvt.rn.f32.s32 	%f2028, %r4809;
	setp.leu.f32 	%p2539, %f1, %f2028;
	add.s32 	%r4810, %r4757, 16;
	selp.b32 	%r4811, %r4754, %r4810, %p2539;
	add.s32 	%r4812, %r4872, 463;
	cvt.rn.f32.s32 	%f2029, %r4812;
	setp.leu.f32 	%p2540, %f1, %f2029;
	add.s32 	%r4813, %r4763, 16;
	selp.b32 	%r4814, %r4760, %r4813, %p2540;
	add.s32 	%r4815, %r4872, 495;
	cvt.rn.f32.s32 	%f2030, %r4815;
	setp.leu.f32 	%p2541, %f1, %f2030;
	add.s32 	%r4816, %r4769, 16;
	selp.b32 	%r4817, %r4766, %r4816, %p2541;
	add.s32 	%r4818, %r4872, 31;
	cvt.rn.f32.s32 	%f2031, %r4818;
	setp.leu.f32 	%p2542, %f1, %f2031;
	add.s32 	%r4819, %r4775, 32;
	selp.b32 	%r4820, %r4772, %r4819, %p2542;
	add.s32 	%r4821, %r4872, 95;
	cvt.rn.f32.s32 	%f2032, %r4821;
	setp.leu.f32 	%p2543, %f1, %f2032;
	add.s32 	%r4822, %r4781, 32;
	selp.b32 	%r4823, %r4778, %r4822, %p2543;
	add.s32 	%r4824, %r4872, 159;
	cvt.rn.f32.s32 	%f2033, %r4824;
	setp.leu.f32 	%p2544, %f1, %f2033;
	add.s32 	%r4825, %r4787, 32;
	selp.b32 	%r4826, %r4784, %r4825, %p2544;
	add.s32 	%r4827, %r4872, 223;
	cvt.rn.f32.s32 	%f2034, %r4827;
	setp.leu.f32 	%p2545, %f1, %f2034;
	add.s32 	%r4828, %r4793, 32;
	selp.b32 	%r4829, %r4790, %r4828, %p2545;
	add.s32 	%r4830, %r4872, 287;
	cvt.rn.f32.s32 	%f2035, %r4830;
	setp.leu.f32 	%p2546, %f1, %f2035;
	add.s32 	%r4831, %r4799, 32;
	selp.b32 	%r4832, %r4796, %r4831, %p2546;
	add.s32 	%r4833, %r4872, 351;
	cvt.rn.f32.s32 	%f2036, %r4833;
	setp.leu.f32 	%p2547, %f1, %f2036;
	add.s32 	%r4834, %r4805, 32;
	selp.b32 	%r4835, %r4802, %r4834, %p2547;
	add.s32 	%r4836, %r4872, 415;
	cvt.rn.f32.s32 	%f2037, %r4836;
	setp.leu.f32 	%p2548, %f1, %f2037;
	add.s32 	%r4837, %r4811, 32;
	selp.b32 	%r4838, %r4808, %r4837, %p2548;
	add.s32 	%r4839, %r4872, 479;
	cvt.rn.f32.s32 	%f2038, %r4839;
	setp.leu.f32 	%p2549, %f1, %f2038;
	add.s32 	%r4840, %r4817, 32;
	selp.b32 	%r4841, %r4814, %r4840, %p2549;
	add.s32 	%r4842, %r4872, 63;
	cvt.rn.f32.s32 	%f2039, %r4842;
	setp.leu.f32 	%p2550, %f1, %f2039;
	add.s32 	%r4843, %r4823, 64;
	selp.b32 	%r4844, %r4820, %r4843, %p2550;
	add.s32 	%r4845, %r4872, 191;
	cvt.rn.f32.s32 	%f2040, %r4845;
	setp.leu.f32 	%p2551, %f1, %f2040;
	add.s32 	%r4846, %r4829, 64;
	selp.b32 	%r4847, %r4826, %r4846, %p2551;
	add.s32 	%r4848, %r4872, 319;
	cvt.rn.f32.s32 	%f2041, %r4848;
	setp.leu.f32 	%p2552, %f1, %f2041;
	add.s32 	%r4849, %r4835, 64;
	selp.b32 	%r4850, %r4832, %r4849, %p2552;
	add.s32 	%r4851, %r4872, 447;
	cvt.rn.f32.s32 	%f2042, %r4851;
	setp.leu.f32 	%p2553, %f1, %f2042;
	add.s32 	%r4852, %r4841, 64;
	selp.b32 	%r4853, %r4838, %r4852, %p2553;
	add.s32 	%r4854, %r4872, 127;
	cvt.rn.f32.s32 	%f2043, %r4854;
	setp.leu.f32 	%p2554, %f1, %f2043;
	add.s32 	%r4855, %r4847, 128;
	selp.b32 	%r4856, %r4844, %r4855, %p2554;
	add.s32 	%r4857, %r4872, 383;
	cvt.rn.f32.s32 	%f2044, %r4857;
	setp.leu.f32 	%p2555, %f1, %f2044;
	add.s32 	%r4858, %r4853, 128;
	selp.b32 	%r4859, %r4850, %r4858, %p2555;
	add.s32 	%r4860, %r4872, 255;
	cvt.rn.f32.s32 	%f2045, %r4860;
	setp.leu.f32 	%p2556, %f1, %f2045;
	add.s32 	%r4861, %r4859, 256;
	selp.b32 	%r4862, %r4856, %r4861, %p2556;
	setp.eq.s32 	%p2557, %r1226, %r2438;
	selp.u32 	%r4863, 1, 0, %p2557;
	add.s32 	%r4864, %r1226, %r4863;
	setp.eq.s32 	%p2558, %r1226, %r3650;
	selp.u32 	%r4865, 1, 0, %p2558;
	add.s32 	%r4866, %r4864, %r4865;
	setp.eq.s32 	%p2559, %r1226, %r4862;
	selp.u32 	%r4867, 1, 0, %p2559;
	add.s32 	%r4868, %r4866, %r4867;
	cvt.rn.f32.u32 	%f2046, %r4868;
	add.s64 	%rd7, %rd4, %rd5;
	st.global.f32 	[%rd7], %f2046;
$L__BB0_2:
	ret;

}


// ===== COMPILED SASS (sm_100) =====

	.target	sm_100

	.elftype	@"ET_EXEC"


//--------------------- .note.nv.tkinfo           --------------------------
	.section	.note.nv.tkinfo,"",@"SHT_NOTE"
	.sectionflags	@"SHF_NOTE_NV_TKINFO"
	.tkinfo
        /*0018*/ 	.word	0x00000002
        /*0030*/ 	.string	""
        /*0030*/ 	.string	"ptxas"
        /*0030*/ 	.string	"Cuda compilation tools, release 13.0, V13.0.88"
        /*0030*/ 	.string	"Build cuda_13.0.r13.0/compiler.36424714_0"
        /*0030*/ 	.string	"-arch sm_100 -m 64 "



//--------------------- .note.nv.cuinfo           --------------------------
	.section	.note.nv.cuinfo,"",@"SHT_NOTE"
	.sectionflags	@"SHF_NOTE_NV_CUINFO"
        /*0018*/ 	.short	0x0002
        /*001a*/ 	.short	0x0064
        /*001c*/ 	.short	0x0082
	.zero		2


//--------------------- .nv.info                  --------------------------
	.section	.nv.info,"",@"SHT_CUDA_INFO"
	.align	4


	//----- nvinfo : EIATTR_REGCOUNT
	.align		4
        /*0000*/ 	.byte	0x04, 0x2f
        /*0002*/ 	.short	(.L_1 - .L_0)
	.align		4
.L_0:
        /*0004*/ 	.word	index@(_Z9RF_kernelPfiiiiiS_)
        /*0008*/ 	.word	0x00000050


	//----- nvinfo : EIATTR_FRAME_SIZE
	.align		4
.L_1:
        /*000c*/ 	.byte	0x04, 0x11
        /*000e*/ 	.short	(.L_3 - .L_2)
	.align		4
.L_2:
        /*0010*/ 	.word	index@(_Z9RF_kernelPfiiiiiS_)
        /*0014*/ 	.word	0x00000000


	//----- nvinfo : EIATTR_MIN_STACK_SIZE
	.align		4
.L_3:
        /*0018*/ 	.byte	0x04, 0x12
        /*001a*/ 	.short	(.L_5 - .L_4)
	.align		4
.L_4:
        /*001c*/ 	.word	index@(_Z9RF_kernelPfiiiiiS_)
        /*0020*/ 	.word	0x00000000
.L_5:


//--------------------- .nv.compat                --------------------------
	.section	.nv.compat,"",@"SHT_CUDA_COMPAT_INFO"
	.align	4
        /*0000*/ 	.byte	0x02, 0x09, 0x00, 0x00, 0x02, 0x02, 0x01, 0x00, 0x02, 0x05, 0x05, 0x00, 0x03, 0x07, 0x01, 0x01
        /*0010*/ 	.byte	0x02, 0x03, 0x00, 0x00, 0x02, 0x06, 0x01, 0x00, 0x04, 0x0b, 0x08, 0x00, 0x09, 0x00, 0x00, 0x00
        /*0020*/ 	.byte	0x00, 0x00, 0x00, 0x00


//--------------------- .nv.info._Z9RF_kernelPfiiiiiS_ --------------------------
	.section	.nv.info._Z9RF_kernelPfiiiiiS_,"",@"SHT_CUDA_INFO"
	.sectionflags	@""
	.align	4


	//----- nvinfo : EIATTR_CUDA_API_VERSION
	.align		4
        /*0000*/ 	.byte	0x04, 0x37
        /*0002*/ 	.short	(.L_7 - .L_6)
.L_6:
        /*0004*/ 	.word	0x00000082


	//----- nvinfo : EIATTR_KPARAM_INFO
	.align		4
.L_7:
        /*0008*/ 	.byte	0x04, 0x17
        /*000a*/ 	.short	(.L_9 - .L_8)
.L_8:
        /*000c*/ 	.word	0x00000000
        /*0010*/ 	.short	0x0006
        /*0012*/ 	.short	0x0020
        /*0014*/ 	.byte	0x00, 0xf5, 0x21, 0x00


	//----- nvinfo : EIATTR_KPARAM_INFO
	.align		4
.L_9:
        /*0018*/ 	.byte	0x04, 0x17
        /*001a*/ 	.short	(.L_11 - .L_10)
.L_10:
        /*001c*/ 	.word	0x00000000
        /*0020*/ 	.short	0x0005
        /*0022*/ 	.short	0x0018
        /*0024*/ 	.byte	0x00, 0xf0, 0x11, 0x00


	//----- nvinfo : EIATTR_KPARAM_INFO
	.align		4
.L_11:
        /*0028*/ 	.byte	0x04, 0x17
        /*002a*/ 	.short	(.L_13 - .L_12)
.L_12:
        /*002c*/ 	.word	0x00000000
        /*0030*/ 	.short	0x0004
        /*0032*/ 	.short	0x0014
        /*0034*/ 	.byte	0x00, 0xf0, 0x11, 0x00


	//----- nvinfo : EIATTR_KPARAM_INFO
	.align		4
.L_13:
        /*0038*/ 	.byte	0x04, 0x17
        /*003a*/ 	.short	(.L_15 - .L_14)
.L_14:
        /*003c*/ 	.word	0x00000000
        /*0040*/ 	.short	0x0003
        /*0042*/ 	.short	0x0010
        /*0044*/ 	.byte	0x00, 0xf0, 0x11, 0x00


	//----- nvinfo : EIATTR_KPARAM_INFO
	.align		4
.L_15:
        /*0048*/ 	.byte	0x04, 0x17
        /*004a*/ 	.short	(.L_17 - .L_16)
.L_16:
        /*004c*/ 	.word	0x00000000
        /*0050*/ 	.short	0x0002
        /*0052*/ 	.short	0x000c
        /*0054*/ 	.byte	0x00, 0xf0, 0x11, 0x00


	//----- nvinfo : EIATTR_KPARAM_INFO
	.align		4
.L_17:
        /*0058*/ 	.byte	0x04, 0x17
        /*005a*/ 	.short	(.L_19 - .L_18)
.L_18:
        /*005c*/ 	.word	0x00000000
        /*0060*/ 	.short	0x0001
        /*0062*/ 	.short	0x0008
        /*0064*/ 	.byte	0x00, 0xf0, 0x11, 0x00


	//----- nvinfo : EIATTR_KPARAM_INFO
	.align		4
.L_19:
        /*0068*/ 	.byte	0x04, 0x17
        /*006a*/ 	.short	(.L_21 - .L_20)
.L_20:
        /*006c*/ 	.word	0x00000000
        /*0070*/ 	.short	0x0000
        /*0072*/ 	.short	0x0000
        /*0074*/ 	.byte	0x00, 0xf5, 0x21, 0x00


	//----- nvinfo : EIATTR_SPARSE_MMA_MASK
	.align		4
.L_21:
        /*0078*/ 	.byte	0x03, 0x50
        /*007a*/ 	.short	0x0000


	//----- nvinfo : EIATTR_MAXREG_COUNT
	.align		4
        /*007c*/ 	.byte	0x03, 0x1b
        /*007e*/ 	.short	0x00ff


	//----- nvinfo : EIATTR_MERCURY_ISA_VERSION
	.align		4
        /*0080*/ 	.byte	0x03, 0x5f
        /*0082*/ 	.short	0x0101


	//----- nvinfo : EIATTR_VRC_CTA_INIT_COUNT
	.align		4
        /*0084*/ 	.byte	0x02, 0x4a
	.zero		1
	.zero		1


	//----- nvinfo : EIATTR_EXIT_INSTR_OFFSETS
	.align		4
        /*0088*/ 	.byte	0x04, 0x1c
        /*008a*/ 	.short	(.L_23 - .L_22)


	//   ....[0]....
.L_22:
        /*008c*/ 	.word	0x00000070


	//   ....[1]....
        /*0090*/ 	.word	0x00021110


	//----- nvinfo : EIATTR_CBANK_PARAM_SIZE
	.align		4
.L_23:
        /*0094*/ 	.byte	0x03, 0x19
        /*0096*/ 	.short	0x0028


	//----- nvinfo : EIATTR_PARAM_CBANK
	.align		4
        /*0098*/ 	.byte	0x04, 0x0a
        /*009a*/ 	.short	(.L_25 - .L_24)
	.align		4
.L_24:
        /*009c*/ 	.word	index@(.nv.constant0._Z9RF_kernelPfiiiiiS_)
        /*00a0*/ 	.short	0x0380
        /*00a2*/ 	.short	0x0028


	//----- nvinfo : EIATTR_SW_WAR
	.align		4
.L_25:
        /*00a4*/ 	.byte	0x04, 0x36
        /*00a6*/ 	.short	(.L_27 - .L_26)
.L_26:
        /*00a8*/ 	.word	0x00000008
.L_27:


//--------------------- .nv.callgraph             --------------------------
	.section	.nv.callgraph,"",@"SHT_CUDA_CALLGRAPH"
	.align	4
	.sectionentsize	8
	.align		4
        /*0000*/ 	.word	0x00000000
	.align		4
        /*0004*/ 	.word	0xffffffff
	.align		4
        /*0008*/ 	.word	0x00000000
	.align		4
        /*000c*/ 	.word	0xfffffffe
	.align		4
        /*0010*/ 	.word	0x00000000
	.align		4
        /*0014*/ 	.word	0xfffffffd
	.align		4
        /*0018*/ 	.word	0x00000000
	.align		4
        /*001c*/ 	.word	0xfffffffc


//--------------------- .text._Z9RF_kernelPfiiiiiS_ --------------------------
	.section	.text._Z9RF_kernelPfiiiiiS_,"ax",@progbits
	.align	128
        .global         _Z9RF_kernelPfiiiiiS_
        .type           _Z9RF_kernelPfiiiiiS_,@function
        .size           _Z9RF_kernelPfiiiiiS_,(.L_x_1 - _Z9RF_kernelPfiiiiiS_)
        .other          _Z9RF_kernelPfiiiiiS_,@"STO_CUDA_ENTRY STV_DEFAULT"
_Z9RF_kernelPfiiiiiS_:
.text._Z9RF_kernelPfiiiiiS_:
[----:B------:R-:W-:Y:S01]  /*0000*/  LDC R1, c[0x0][0x37c] ;  /* 0x0000df00ff017b82 */ /* 0x000fe20000000800 */
[----:B------:R-:W0:Y:S07]  /*0010*/  S2R R5, SR_TID.X ;  /* 0x0000000000057919 */ /* 0x000e2e0000002100 */
[----:B------:R-:W0:Y:S01]  /*0020*/  S2UR UR5, SR_CTAID.X ;  /* 0x00000000000579c3 */ /* 0x000e220000002500 */
[----:B------:R-:W1:Y:S07]  /*0030*/  LDCU UR4, c[0x0][0x388] ;  /* 0x00007100ff0477ac */ /* 0x000e6e0008000800 */
[----:B------:R-:W0:Y:S02]  /*0040*/  LDC R0, c[0x0][0x360] ;  /* 0x0000d800ff007b82 */ /* 0x000e240000000800 */
[----:B0-----:R-:W-:-:S05]  /*0050*/  IMAD R0, R0, UR5, R5 ;  /* 0x0000000500007c24 */ /* 0x001fca000f8e0205 */
[----:B-1----:R-:W-:-:S13]  /*0060*/  ISETP.GE.AND P0, PT, R0, UR4, PT ;  /* 0x0000000400007c0c */ /* 0x002fda000bf06270 */
[----:B------:R-:W-:Y:S05]  /*0070*/  @P0 EXIT ;  /* 0x000000000000094d */ /* 0x000fea0003800000 */
[----:B------:R-:W0:Y:S01]  /*0080*/  LDC R0, c[0x0][0x360] ;  /* 0x0000d800ff007b82 */ /* 0x000e220000000800 */
[----:B------:R-:W1:Y:S01]  /*0090*/  LDCU.64 UR8, c[0x0][0x358] ;  /* 0x00006b00ff0877ac */ /* 0x000e620008000a00 */
[----:B------:R-:W2:Y:S06]  /*00a0*/  LDCU UR4, c[0x0][0x38c] ;  /* 0x00007180ff0477ac */ /* 0x000eac0008000800 */
[----:B------:R-:W3:Y:S01]  /*00b0*/  LDC.64 R2, c[0x0][0x380] ;  /* 0x0000e000ff027b82 */ /* 0x000ee20000000a00 */
[----:B0-----:R-:W-:-:S04]  /*00c0*/  IMAD R0, R0, UR5, R5 ;  /* 0x0000000500007c24 */ /* 0x001fc8000f8e0205 */
[----:B---3--:R-:W-:-:S06]  /*00d0*/  IMAD.WIDE R2, R0, 0x4, R2 ;  /* 0x0000000400027825 */ /* 0x008fcc00078e0202 */
[----:B-1----:R0:W3:Y:S01]  /*00e0*/  LDG.E R2, desc[UR8][R2.64] ;  /* 0x0000000802027981 */ /* 0x0020e2000c1e1900 */
[----:B--2---:R-:W-:Y:S01]  /*00f0*/  UIADD3 UR6, UPT, UPT, UR4, 0x1, URZ ;  /* 0x0000000104067890 */ /* 0x004fe2000fffe0ff */
[----:B------:R-:W-:Y:S01]  /*0100*/  IMAD.MOV.U32 R6, RZ, RZ, 0x3 ;  /* 0x00000003ff067424 */ /* 0x000fe200078e00ff */
[----:B------:R-:W-:Y:S02]  /*0110*/  UIADD3 UR7, UPT, UPT, UR4, 0x2, URZ ;  /* 0x0000000204077890 */ /* 0x000fe4000fffe0ff */
[----:B------:R-:W-:Y:S02]  /*0120*/  UIADD3 UR10, UPT, UPT, UR4, 0x9, URZ ;  /* 0x00000009040a7890 */ /* 0x000fe4000fffe0ff */
[----:B------:R-:W-:Y:S01]  /*0130*/  I2FP.F32.S32 R5, UR6 ;  /* 0x0000000600057c45 */ /* 0x000fe20008201400 */
[----:B------:R-:W-:Y:S01]  /*0140*/  UIADD3 UR6, UPT, UPT, UR4, 0xa, URZ ;  /* 0x0000000a04067890 */ /* 0x000fe2000fffe0ff */
[----:B------:R-:W-:Y:S01]  /*0150*/  I2FP.F32.S32 R7, UR7 ;  /* 0x0000000700077c45 */ /* 0x000fe20008201400 */
[----:B------:R-:W-:Y:S01]  /*0160*/  UIADD3 UR7, UPT, UPT, UR4, 0xd, URZ ;  /* 0x0000000d04077890 */ /* 0x000fe2000fffe0ff */
[----:B0-----:R-:W-:Y:S01]  /*0170*/  I2FP.F32.S32 R3, UR10 ;  /* 0x0000000a00037c45 */ /* 0x001fe20008201400 */
[----:B------:R-:W-:-:S02]  /*0180*/  UIADD3 UR12, UPT, UPT, UR4, 0xb, URZ ;  /* 0x0000000b040c7890 */ /* 0x000fc4000fffe0ff */
[----:B------:R-:W-:Y:S02]  /*0190*/  UIADD3 UR11, UPT, UPT, UR4, 0xe, URZ ;  /* 0x0000000e040b7890 */ /* 0x000fe4000fffe0ff */
[----:B------:R-:W-:-:S04]  /*01a0*/  UIADD3 UR10, UPT, UPT, UR4, 0x15, URZ ;  /* 0x00000015040a7890 */ /* 0x000fc8000fffe0ff */
[----:B------:R-:W-:Y:S01]  /*01b0*/  I2FP.F32.S32 R9, UR11 ;  /* 0x0000000b00097c45 */ /* 0x000fe20008201400 */
[----:B------:R-:W-:Y:S01]  /*01c0*/  UIADD3 UR11, UPT, UPT, UR4, 0x25, URZ ;  /* 0x00000025040b7890 */ /* 0x000fe2000fffe0ff */
[C---:B---3--:R-:W-:Y:S02]  /*01d0*/  FSETP.GT.AND P2, PT, R2.reuse, R5, PT ;  /* 0x000000050200720b */ /* 0x048fe40003f44000 */
[----:B------:R-:W-:Y:S01]  /*01e0*/  I2FP.F32.S32 R5, UR6 ;  /* 0x0000000600057c45 */ /* 0x000fe20008201400 */
[----:B------:R-:W-:Y:S01]  /*01f0*/  UIADD3 UR6, UPT, UPT, UR4, 0x5, URZ ;  /* 0x0000000504067890 */ /* 0x000fe2000fffe0ff */
[C---:B------:R-:W-:Y:S02]  /*0200*/  FSETP.GT.AND P0, PT, R2.reuse, R7, PT ;  /* 0x000000070200720b */ /* 0x040fe40003f04000 */
[----:B------:R-:W-:Y:S02]  /*0210*/  FSETP.GT.AND P6, PT, R2, R3, PT ;  /* 0x000000030200720b */ /* 0x000fe40003fc4000 */
[----:B------:R-:W-:Y:S01]  /*0220*/  I2FP.F32.S32 R7, UR7 ;  /* 0x0000000700077c45 */ /* 0x000fe20008201400 */
[----:B------:R-:W-:Y:S01]  /*0230*/  UIADD3 UR7, UPT, UPT, UR4, 0x4, URZ ;  /* 0x0000000404077890 */ /* 0x000fe2000fffe0ff */
[----:B------:R-:W-:-:S02]  /*0240*/  I2FP.F32.S32 R3, UR12 ;  /* 0x0000000c00037c45 */ /* 0x000fc40008201400 */
[C---:B------:R-:W-:Y:S02]  /*0250*/  FSETP.GT.AND P3, PT, R2.reuse, R5, PT ;  /* 0x000000050200720b */ /* 0x040fe40003f64000 */
[----:B------:R-:W-:Y:S02]  /*0260*/  I2FP.F32.S32 R5, UR4 ;  /* 0x0000000400057c45 */ /* 0x000fe40008201400 */
[----:B------:R-:W-:Y:S02]  /*0270*/  FSETP.GT.AND P5, PT, R2, R3, PT ;  /* 0x000000030200720b */ /* 0x000fe40003fa4000 */
[----:B------:R-:W-:Y:S02]  /*0280*/  SEL R3, R6, 0x2, P0 ;  /* 0x0000000206037807 */ /* 0x000fe40000000000 */
[C---:B------:R-:W-:Y:S02]  /*0290*/  FSETP.GT.AND P1, PT, R2.reuse, R7, PT ;  /* 0x000000070200720b */ /* 0x040fe40003f24000 */
[----:B------:R-:W-:-:S02]  /*02a0*/  FSETP.GT.AND P0, PT, R2, R5, !P2 ;  /* 0x000000050200720b */ /* 0x000fc40005704000 */
[----:B------:R-:W-:Y:S01]  /*02b0*/  I2FP.F32.S32 R5, UR7 ;  /* 0x0000000700057c45 */ /* 0x000fe20008201400 */
[----:B------:R-:W-:Y:S01]  /*02c0*/  UIADD3 UR7, UPT, UPT, UR4, 0x6, URZ ;  /* 0x0000000604077890 */ /* 0x000fe2000fffe0ff */
[----:B------:R-:W-:Y:S01]  /*02d0*/  I2FP.F32.S32 R7, UR6 ;  /* 0x0000000600077c45 */ /* 0x000fe20008201400 */
[----:B------:R-:W-:Y:S01]  /*02e0*/  UIADD3 UR6, UPT, UPT, UR4, 0x8, URZ ;  /* 0x0000000804067890 */ /* 0x000fe2000fffe0ff */
[----:B------:R-:W-:Y:S02]  /*02f0*/  SEL R4, R3, RZ, P2 ;  /* 0x000000ff03047207 */ /* 0x000fe40001000000 */
[C---:B------:R-:W-:Y:S02]  /*0300*/  FSETP.GT.AND P2, PT, R2.reuse, R5, PT ;  /* 0x000000050200720b */ /* 0x040fe40003f44000 */
[----:B------:R-:W-:Y:S02]  /*0310*/  SEL R5, RZ, 0x1, !P0 ;  /* 0x00000001ff057807 */ /* 0x000fe40004000000 */
[----:B------:R-:W-:-:S02]  /*0320*/  FSETP.GT.AND P4, PT, R2, R9, PT ;  /* 0x000000090200720b */ /* 0x000fc40003f84000 */
[----:B------:R-:W-:Y:S01]  /*0330*/  FSETP.GT.AND P0, PT, R2, R7, PT ;  /* 0x000000070200720b */ /* 0x000fe20003f04000 */
[----:B------:R-:W-:Y:S01]  /*0340*/  IMAD.IADD R4, R4, 0x1, R5 ;  /* 0x0000000104047824 */ /* 0x000fe200078e0205 */
[----:B------:R-:W-:Y:S01]  /*0350*/  I2FP.F32.S32 R3, UR7 ;  /* 0x0000000700037c45 */ /* 0x000fe20008201400 */
[----:B------:R-:W-:Y:S01]  /*0360*/  UIADD3 UR7, UPT, UPT, UR4, 0x3, URZ ;  /* 0x0000000304077890 */ /* 0x000fe2000fffe0ff */
[----:B------:R-:W-:Y:S02]  /*0370*/  SEL R7, R6, 0x2, P3 ;  /* 0x0000000206077807 */ /* 0x000fe40001800000 */
[----:B------:R-:W-:Y:S01]  /*0380*/  I2FP.F32.S32 R9, UR6 ;  /* 0x0000000600097c45 */ /* 0x000fe20008201400 */
[----:B------:R-:W-:Y:S01]  /*0390*/  UIADD3 UR6, UPT, UPT, UR4, 0xc, URZ ;  /* 0x0000000c04067890 */ /* 0x000fe2000fffe0ff */
[----:B------:R-:W-:Y:S01]  /*03a0*/  FSETP.GT.AND P3, PT, R2, R3, PT ;  /* 0x000000030200720b */ /* 0x000fe20003f64000 */
[----:B------:R-:W-:Y:S01]  /*03b0*/  IMAD.MOV.U32 R3, RZ, RZ, 0x7 ;  /* 0x00000007ff037424 */ /* 0x000fe200078e00ff */
[----:B------:R-:W-:-:S02]  /*03c0*/  SEL R7, R7, RZ, P6 ;  /* 0x000000ff07077207 */ /* 0x000fc40003000000 */
[C---:B------:R-:W-:Y:S02]  /*03d0*/  FSETP.GT.AND P6, PT, R2.reuse, R9, !P6 ;  /* 0x000000090200720b */ /* 0x040fe400077c4000 */
[----:B------:R-:W-:Y:S01]  /*03e0*/  I2FP.F32.S32 R9, UR6 ;  /* 0x0000000600097c45 */ /* 0x000fe20008201400 */
[----:B------:R-:W-:Y:S01]  /*03f0*/  UIADD3 UR6, UPT, UPT, UR4, 0x12, URZ ;  /* 0x0000001204067890 */ /* 0x000fe2000fffe0ff */
[----:B------:R-:W-:Y:S01]  /*0400*/  I2FP.F32.S32 R11, UR7 ;  /* 0x00000007000b7c45 */ /* 0x000fe20008201400 */
[----:B------:R-:W-:Y:S01]  /*0410*/  UIADD3 UR7, UPT, UPT, UR4, 0x11, URZ ;  /* 0x0000001104077890 */ /* 0x000fe2000fffe0ff */
[----:B------:R-:W-:Y:S02]  /*0420*/  SEL R24, RZ, 0x1, !P6 ;  /* 0x00000001ff187807 */ /* 0x000fe40007000000 */
[----:B------:R-:W-:Y:S02]  /*0430*/  SEL R8, R3, 0x6, P4 ;  /* 0x0000000603087807 */ /* 0x000fe40002000000 */
[C---:B------:R-:W-:Y:S01]  /*0440*/  FSETP.GT.AND P4, PT, R2.reuse, R9, !P1 ;  /* 0x000000090200720b */ /* 0x040fe20004f84000 */
[----:B------:R-:W-:Y:S01]  /*0450*/  IMAD.IADD R24, R7, 0x1, R24 ;  /* 0x0000000107187824 */ /* 0x000fe200078e0218 */
[----:B------:R-:W-:-:S02]  /*0460*/  FSETP.GT.AND P6, PT, R2, R11, PT ;  /* 0x0000000b0200720b */ /* 0x000fc40003fc4000 */
[----:B------:R-:W-:Y:S01]  /*0470*/  I2FP.F32.S32 R11, UR6 ;  /* 0x00000006000b7c45 */ /* 0x000fe20008201400 */
[----:B------:R-:W-:Y:S01]  /*0480*/  UIADD3 UR6, UPT, UPT, UR4, 0x16, URZ ;  /* 0x0000001604067890 */ /* 0x000fe2000fffe0ff */
[----:B------:R-:W-:Y:S02]  /*0490*/  SEL R8, R8, 0x4, P1 ;  /* 0x0000000408087807 */ /* 0x000fe40000800000 */
[----:B------:R-:W-:Y:S02]  /*04a0*/  SEL R7, RZ, 0x1, !P4 ;  /* 0x00000001ff077807 */ /* 0x000fe40006000000 */
[----:B------:R-:W-:Y:S01]  /*04b0*/  I2FP.F32.S32 R9, UR7 ;  /* 0x0000000700097c45 */ /* 0x000fe20008201400 */
[----:B------:R-:W-:Y:S01]  /*04c0*/  UIADD3 UR7, UPT, UPT, UR4, 0x1a, URZ ;  /* 0x0000001a04077890 */ /* 0x000fe2000fffe0ff */
[----:B------:R-:W-:Y:S01]  /*04d0*/  SEL R5, R6, 0x2, P3 ;  /* 0x0000000206057807 */ /* 0x000fe20001800000 */
[----:B------:R-:W-:Y:S01]  /*04e0*/  @P5 IMAD.IADD R24, R7, 0x1, R8 ;  /* 0x0000000107185824 */ /* 0x000fe200078e0208 */
[----:B------:R-:W-:Y:S01]  /*04f0*/  FSETP.GT.AND P1, PT, R2, R9, PT ;  /* 0x000000090200720b */ /* 0x000fe20003f24000 */
[----:B------:R-:W-:Y:S01]  /*0500*/  IMAD.MOV.U32 R8, RZ, RZ, 0x4 ;  /* 0x00000004ff087424 */ /* 0x000fe200078e00ff */
[----:B------:R-:W-:Y:S01]  /*0510*/  I2FP.F32.S32 R9, UR6 ;  /* 0x0000000600097c45 */ /* 0x000fe20008201400 */
[----:B------:R-:W-:Y:S01]  /*0520*/  UIADD3 UR6, UPT, UPT, UR4, 0x19, URZ ;  /* 0x0000001904067890 */ /* 0x000fe2000fffe0ff */
[----:B------:R-:W-:Y:S01]  /*0530*/  I2FP.F32.S32 R7, UR10 ;  /* 0x0000000a00077c45 */ /* 0x000fe20008201400 */
[----:B------:R-:W-:Y:S01]  /*0540*/  UIADD3 UR10, UPT, UPT, UR4, 0x13, URZ ;  /* 0x00000013040a7890 */ /* 0x000fe2000fffe0ff */
[----:B------:R-:W-:-:S02]  /*0550*/  SEL R8, R8, 0x5, !P2 ;  /* 0x0000000508087807 */ /* 0x000fc40005000000 */
[----:B------:R-:W-:Y:S02]  /*0560*/  FSETP.GT.AND P5, PT, R2, R7, PT ;  /* 0x000000070200720b */ /* 0x000fe40003fa4000 */
[----:B------:R-:W-:Y:S01]  /*0570*/  I2FP.F32.S32 R7, UR6 ;  /* 0x0000000600077c45 */ /* 0x000fe20008201400 */
[----:B------:R-:W-:Y:S01]  /*0580*/  UIADD3 UR6, UPT, UPT, UR4, 0x10, URZ ;  /* 0x0000001004067890 */ /* 0x000fe2000fffe0ff */
[----:B------:R-:W-:Y:S02]  /*0590*/  SEL R5, R5, RZ, P0 ;  /* 0x000000ff05057207 */ /* 0x000fe40000000000 */
[----:B------:R-:W-:Y:S02]  /*05a0*/  SEL R8, R8, 0x4, !P0 ;  /* 0x0000000408087807 */ /* 0x000fe40004000000 */
[C---:B------:R-:W-:Y:S02]  /*05b0*/  FSETP.GT.AND P0, PT, R2.reuse, R7, PT ;  /* 0x000000070200720b */ /* 0x040fe40003f04000 */
[----:B------:R-:W-:Y:S01]  /*05c0*/  I2FP.F32.S32 R7, UR6 ;  /* 0x0000000600077c45 */ /* 0x000fe20008201400 */
[----:B------:R-:W-:Y:S01]  /*05d0*/  @P6 IMAD.IADD R4, R5, 0x1, R8 ;  /* 0x0000000105046824 */ /* 0x000fe200078e0208 */
[C---:B------:R-:W-:Y:S01]  /*05e0*/  FSETP.GT.AND P2, PT, R2.reuse, R9, PT ;  /* 0x000000090200720b */ /* 0x040fe20003f44000 */
[----:B------:R-:W-:Y:S01]  /*05f0*/  UIADD3 UR6, UPT, UPT, UR4, 0x1e, URZ ;  /* 0x0000001e04067890 */ /* 0x000fe2000fffe0ff */
[----:B------:R-:W-:Y:S01]  /*0600*/  I2FP.F32.S32 R5, UR7 ;  /* 0x0000000700057c45 */ /* 0x000fe20008201400 */
[----:B------:R-:W-:Y:S01]  /*0610*/  UIADD3 UR7, UPT, UPT, UR4, 0x1d, URZ ;  /* 0x0000001d04077890 */ /* 0x000fe2000fffe0ff */
[----:B------:R-:W-:-:S02]  /*0620*/  FSETP.GT.AND P4, PT, R2, R11, PT ;  /* 0x0000000b0200720b */ /* 0x000fc40003f84000 */
[----:B------:R-:W-:Y:S01]  /*0630*/  I2FP.F32.S32 R9, UR10 ;  /* 0x0000000a00097c45 */ /* 0x000fe20008201400 */
[----:B------:R-:W-:Y:S01]  /*0640*/  UIADD3 UR10, UPT, UPT, UR4, 0x26, URZ ;  /* 0x00000026040a7890 */ /* 0x000fe2000fffe0ff */
[C---:B------:R-:W-:Y:S02]  /*0650*/  FSETP.GT.AND P6, PT, R2.reuse, R5, PT ;  /* 0x000000050200720b */ /* 0x040fe40003fc4000 */
[----:B------:R-:W-:Y:S02]  /*0660*/  FSETP.GT.AND P3, PT, R2, R9, PT ;  /* 0x000000090200720b */ /* 0x000fe40003f64000 */
[----:B------:R-:W-:Y:S02]  /*0670*/  SEL R5, R6, 0x2, P4 ;  /* 0x0000000206057807 */ /* 0x000fe40002000000 */
[----:B------:R-:W-:Y:S02]  /*0680*/  FSETP.GT.AND P4, PT, R2, R7, !P1 ;  /* 0x000000070200720b */ /* 0x000fe40004f84000 */
[----:B------:R-:W-:Y:S01]  /*0690*/  I2FP.F32.S32 R9, UR6 ;  /* 0x0000000600097c45 */ /* 0x000fe20008201400 */
[----:B------:R-:W-:Y:S01]  /*06a0*/  UIADD3 UR6, UPT, UPT, UR4, 0x14, URZ ;  /* 0x0000001404067890 */ /* 0x000fe2000fffe0ff */
[----:B------:R-:W-:Y:S01]  /*06b0*/  I2FP.F32.S32 R7, UR7 ;  /* 0x0000000700077c45 */ /* 0x000fe20008201400 */
[----:B------:R-:W-:Y:S01]  /*06c0*/  UIADD3 UR7, UPT, UPT, UR4, 0x1b, URZ ;  /* 0x0000001b04077890 */ /* 0x000fe2000fffe0ff */
[----:B------:R-:W-:-:S02]  /*06d0*/  SEL R8, RZ, 0x1, !P4 ;  /* 0x00000001ff087807 */ /* 0x000fc40006000000 */
[----:B------:R-:W-:Y:S02]  /*06e0*/  SEL R5, R5, RZ, P1 ;  /* 0x000000ff05057207 */ /* 0x000fe40000800000 */
[C---:B------:R-:W-:Y:S02]  /*06f0*/  FSETP.GT.AND P4, PT, R2.reuse, R9, PT ;  /* 0x000000090200720b */ /* 0x040fe40003f84000 */
[----:B------:R-:W-:Y:S01]  /*0700*/  FSETP.GT.AND P1, PT, R2, R7, PT ;  /* 0x000000070200720b */ /* 0x000fe20003f24000 */
[----:B------:R-:W-:Y:S01]  /*0710*/  IMAD.IADD R23, R5, 0x1, R8 ;  /* 0x0000000105177824 */ /* 0x000fe200078e0208 */
[----:B------:R-:W-:Y:S02]  /*0720*/  SEL R9, R3, 0x6, P2 ;  /* 0x0000000603097807 */ /* 0x000fe40001000000 */
[----:B------:R-:W-:Y:S01]  /*0730*/  I2FP.F32.S32 R7, UR6 ;  /* 0x0000000600077c45 */ /* 0x000fe20008201400 */
[----:B------:R-:W-:Y:S01]  /*0740*/  UIADD3 UR6, UPT, UPT, UR4, 0x22, URZ ;  /* 0x0000002204067890 */ /* 0x000fe2000fffe0ff */
[----:B------:R-:W-:Y:S01]  /*0750*/  I2FP.F32.S32 R11, UR7 ;  /* 0x00000007000b7c45 */ /* 0x000fe20008201400 */
[----:B------:R-:W-:Y:S01]  /*0760*/  UIADD3 UR7, UPT, UPT, UR4, 0x21, URZ ;  /* 0x0000002104077890 */ /* 0x000fe2000fffe0ff */
[----:B------:R-:W-:-:S02]  /*0770*/  SEL R10, R9, 0x4, P5 ;  /* 0x00000004090a7807 */ /* 0x000fc40002800000 */
[C---:B------:R-:W-:Y:S02]  /*0780*/  FSETP.GT.AND P5, PT, R2.reuse, R7, !P5 ;  /* 0x000000070200720b */ /* 0x040fe40006fa4000 */
[----:B------:R-:W-:Y:S01]  /*0790*/  I2FP.F32.S32 R9, UR6 ;  /* 0x0000000600097c45 */ /* 0x000fe20008201400 */
[----:B------:R-:W-:Y:S01]  /*07a0*/  UIADD3 UR6, UPT, UPT, UR4, 0x18, URZ ;  /* 0x0000001804067890 */ /* 0x000fe2000fffe0ff */
[----:B------:R-:W-:Y:S01]  /*07b0*/  I2FP.F32.S32 R7, UR7 ;  /* 0x0000000700077c45 */ /* 0x000fe20008201400 */
[----:B------:R-:W-:Y:S01]  /*07c0*/  UIADD3 UR7, UPT, UPT, UR4, 0x25, URZ ;  /* 0x0000002504077890 */ /* 0x000fe2000fffe0ff */
[----:B------:R-:W-:Y:S02]  /*07d0*/  SEL R5, RZ, 0x1, !P5 ;  /* 0x00000001ff057807 */ /* 0x000fe40006800000 */
[C---:B------:R-:W-:Y:S02]  /*07e0*/  FSETP.GT.AND P5, PT, R2.reuse, R7, PT ;  /* 0x000000070200720b */ /* 0x040fe40003fa4000 */
[----:B------:R-:W-:Y:S01]  /*07f0*/  I2FP.F32.S32 R7, UR6 ;  /* 0x0000000600077c45 */ /* 0x000fe20008201400 */
[----:B------:R-:W-:Y:S01]  /*0800*/  @P3 IMAD.IADD R23, R5, 0x1, R10 ;  /* 0x0000000105173824 */ /* 0x000fe200078e020a */
[----:B------:R-:W-:Y:S01]  /*0810*/  FSETP.GT.AND P3, PT, R2, R9, PT ;  /* 0x000000090200720b */ /* 0x000fe20003f64000 */
[----:B------:R-:W-:Y:S01]  /*0820*/  UIADD3 UR6, UPT, UPT, UR4, 0x1c, URZ ;  /* 0x0000001c04067890 */ /* 0x000fe2000fffe0ff */
[----:B------:R-:W-:-:S02]  /*0830*/  SEL R5, R6, 0x2, P6 ;  /* 0x0000000206057807 */ /* 0x000fc40003000000 */
[----:B------:R-:W-:Y:S01]  /*0840*/  I2FP.F32.S32 R9, UR7 ;  /* 0x0000000700097c45 */ /* 0x000fe20008201400 */
[----:B------:R-:W-:Y:S01]  /*0850*/  UIADD3 UR7, UPT, UPT, UR4, 0x29, URZ ;  /* 0x0000002904077890 */ /* 0x000fe2000fffe0ff */
[----:B------:R-:W-:Y:S02]  /*0860*/  SEL R5, R5, RZ, P0 ;  /* 0x000000ff05057207 */ /* 0x000fe40000000000 */
[C---:B------:R-:W-:Y:S02]  /*0870*/  FSETP.GT.AND P6, PT, R2.reuse, R9, PT ;  /* 0x000000090200720b */ /* 0x040fe40003fc4000 */
[C---:B------:R-:W-:Y:S02]  /*0880*/  FSETP.GT.AND P0, PT, R2.reuse, R7, !P0 ;  /* 0x000000070200720b */ /* 0x040fe40004704000 */
[----:B------:R-:W-:Y:S01]  /*0890*/  I2FP.F32.S32 R9, UR10 ;  /* 0x0000000a00097c45 */ /* 0x000fe20008201400 */
[----:B------:R-:W-:Y:S01]  /*08a0*/  UIADD3 UR10, UPT, UPT, UR4, 0x23, URZ ;  /* 0x00000023040a7890 */ /* 0x000fe2000fffe0ff */
[----:B------:R-:W-:-:S02]  /*08b0*/  FSETP.GT.AND P2, PT, R2, R11, PT ;  /* 0x0000000b0200720b */ /* 0x000fc40003f44000 */
[----:B------:R-:W-:Y:S01]  /*08c0*/  I2FP.F32.S32 R7, UR6 ;  /* 0x0000000600077c45 */ /* 0x000fe20008201400 */
[----:B------:R-:W-:Y:S01]  /*08d0*/  UIADD3 UR6, UPT, UPT, UR4, 0x20, URZ ;  /* 0x0000002004067890 */ /* 0x000fe2000fffe0ff */
[----:B------:R-:W-:Y:S02]  /*08e0*/  SEL R8, RZ, 0x1, !P0 ;  /* 0x00000001ff087807 */ /* 0x000fe40004000000 */
[C---:B------:R-:W-:Y:S02]  /*08f0*/  FSETP.GT.AND P0, PT, R2.reuse, R9, PT ;  /* 0x000000090200720b */ /* 0x040fe40003f04000 */
[----:B------:R-:W-:Y:S01]  /*0900*/  SEL R9, R3, 0x6, P4 ;  /* 0x0000000603097807 */ /* 0x000fe20002000000 */
[----:B------:R-:W-:Y:S01]  /*0910*/  IMAD.IADD R25, R5, 0x1, R8 ;  /* 0x0000000105197824 */ /* 0x000fe200078e0208 */
[----:B------:R-:W-:Y:S02]  /*0920*/  FSETP.GT.AND P4, PT, R2, R7, !P1 ;  /* 0x000000070200720b */ /* 0x000fe40004f84000 */
[----:B------:R-:W-:Y:S01]  /*0930*/  I2FP.F32.S32 R7, UR10 ;  /* 0x0000000a00077c45 */ /* 0x000fe20008201400 */
[----:B------:R-:W-:Y:S01]  /*0940*/  UIADD3 UR10, UPT, UPT, UR4, 0x2b, URZ ;  /* 0x0000002b040a7890 */ /* 0x000fe2000fffe0ff */
[----:B------:R-:W-:-:S02]  /*0950*/  SEL R8, R9, 0x4, P1 ;  /* 0x0000000409087807 */ /* 0x000fc40000800000 */
[----:B------:R-:W-:Y:S02]  /*0960*/  SEL R5, RZ, 0x1, !P4 ;  /* 0x00000001ff057807 */ /* 0x000fe40006000000 */
[----:B------:R-:W-:Y:S01]  /*0970*/  I2FP.F32.S32 R9, UR7 ;  /* 0x0000000700097c45 */ /* 0x000fe20008201400 */
[----:B------:R-:W-:Y:S01]  /*0980*/  UIADD3 UR7, UPT, UPT, UR4, 0x2a, URZ ;  /* 0x0000002a04077890 */ /* 0x000fe2000fffe0ff */
[----:B------:R-:W-:Y:S01]  /*0990*/  FSETP.GT.AND P4, PT, R2, R7, PT ;  /* 0x000000070200720b */ /* 0x000fe20003f84000 */
[----:B------:R-:W-:Y:S01]  /*09a0*/  @P2 IMAD.IADD R25, R5, 0x1, R8 ;  /* 0x0000000105192824 */ /* 0x000fe200078e0208 */
[----:B------:R-:W-:Y:S01]  /*09b0*/  I2FP.F32.S32 R7, UR6 ;  /* 0x0000000600077c45 */ /* 0x000fe20008201400 */
[----:B------:R-:W-:Y:S01]  /*09c0*/  UIADD3 UR6, UPT, UPT, UR4, 0x2d, URZ ;  /* 0x0000002d04067890 */ /* 0x000fe2000fffe0ff */
[----:B------:R-:W-:Y:S02]  /*09d0*/  SEL R5, R6, 0x2, P3 ;  /* 0x0000000206057807 */ /* 0x000fe40001800000 */
[----:B------:R-:W-:-:S02]  /*09e0*/  FSETP.GT.AND P3, PT, R2, R7, !P5 ;  /* 0x000000070200720b */ /* 0x000fc40006f64000 */
[----:B------:R-:W-:Y:S01]  /*09f0*/  I2FP.F32.S32 R7, UR7 ;  /* 0x0000000700077c45 */ /* 0x000fe20008201400 */
[----:B------:R-:W-:Y:S01]  /*0a00*/  UIADD3 UR7, UPT, UPT, UR4, 0x2e, URZ ;  /* 0x0000002e04077890 */ /* 0x000fe2000fffe0ff */
[----:B------:R-:W-:Y:S01]  /*0a10*/  I2FP.F32.S32 R11, UR11 ;  /* 0x0000000b000b7c45 */ /* 0x000fe20008201400 */
[----:B------:R-:W-:Y:S01]  /*0a20*/  UIADD3 UR11, UPT, UPT, UR4, 0x24, URZ ;  /* 0x00000024040b7890 */ /* 0x000fe2000fffe0ff */
[----:B------:R-:W-:Y:S02]  /*0a30*/  FSETP.GT.AND P2, PT, R2, R9, PT ;  /* 0x000000090200720b */ /* 0x000fe40003f44000 */
[----:B------:R-:W-:Y:S01]  /*0a40*/  I2FP.F32.S32 R9, UR6 ;  /* 0x0000000600097c45 */ /* 0x000fe20008201400 */
[----:B------:R-:W-:Y:S01]  /*0a50*/  UIADD3 UR6, UPT, UPT, UR4, 0x31, URZ ;  /* 0x0000003104067890 */ /* 0x000fe2000fffe0ff */
[----:B------:R-:W-:Y:S02]  /*0a60*/  SEL R5, R5, RZ, P5 ;  /* 0x000000ff05057207 */ /* 0x000fe40002800000 */
[----:B------:R-:W-:-:S02]  /*0a70*/  SEL R22, RZ, 0x1, !P3 ;  /* 0x00000001ff167807 */ /* 0x000fc40005800000 */
[C---:B------:R-:W-:Y:S02]  /*0a80*/  FSETP.GT.AND P5, PT, R2.reuse, R7, PT ;  /* 0x000000070200720b */ /* 0x040fe40003fa4000 */
[----:B------:R-:W-:Y:S01]  /*0a90*/  I2FP.F32.S32 R7, UR7 ;  /* 0x0000000700077c45 */ /* 0x000fe20008201400 */
[----:B------:R-:W-:Y:S01]  /*0aa0*/  IMAD.IADD R22, R5, 0x1, R22 ;  /* 0x0000000105167824 */ /* 0x000fe200078e0216 */
[C---:B------:R-:W-:Y:S01]  /*0ab0*/  FSETP.GT.AND P3, PT, R2.reuse, R9, PT ;  /* 0x000000090200720b */ /* 0x040fe20003f64000 */
[----:B------:R-:W-:Y:S01]  /*0ac0*/  UIADD3 UR7, UPT, UPT, UR4, 0x32, URZ ;  /* 0x0000003204077890 */ /* 0x000fe2000fffe0ff */
[----:B------:R-:W-:Y:S02]  /*0ad0*/  FSETP.GT.AND P1, PT, R2, R11, PT ;  /* 0x0000000b0200720b */ /* 0x000fe40003f24000 */
[----:B------:R-:W-:Y:S01]  /*0ae0*/  I2FP.F32.S32 R9, UR11 ;  /* 0x0000000b00097c45 */ /* 0x000fe20008201400 */
[----:B------:R-:W-:Y:S01]  /*0af0*/  UIADD3 UR11, UPT, UPT, UR4, 0xf3, URZ ;  /* 0x000000f3040b7890 */ /* 0x000fe2000fffe0ff */
[----:B------:R-:W-:-:S02]  /*0b00*/  SEL R8, R3, 0x6, P0 ;  /* 0x0000000603087807 */ /* 0x000fc40000000000 */
[----:B------:R-:W-:Y:S01]  /*0b10*/  I2FP.F32.S32 R5, UR6 ;  /* 0x0000000600057c45 */ /* 0x000fe20008201400 */
[----:B------:R-:W-:Y:S01]  /*0b20*/  UIADD3 UR6, UPT, UPT, UR4, 0x28, URZ ;  /* 0x0000002804067890 */ /* 0x000fe2000fffe0ff */
[C---:B------:R-:W-:Y:S02]  /*0b30*/  FSETP.GT.AND P0, PT, R2.reuse, R7, PT ;  /* 0x000000070200720b */ /* 0x040fe40003f04000 */
[----:B------:R-:W-:Y:S01]  /*0b40*/  I2FP.F32.S32 R7, UR10 ;  /* 0x0000000a00077c45 */ /* 0x000fe20008201400 */
[----:B------:R-:W-:Y:S01]  /*0b50*/  UIADD3 UR10, UPT, UPT, UR4, 0x3e, URZ ;  /* 0x0000003e040a7890 */ /* 0x000fe2000fffe0ff */
[----:B------:R-:W-:Y:S02]  /*0b60*/  FSETP.GT.AND P1, PT, R2, R9, !P1 ;  /* 0x000000090200720b */ /* 0x000fe40004f24000 */
[----:B------:R-:W-:Y:S02]  /*0b70*/  SEL R8, R8, 0x4, P6 ;  /* 0x0000000408087807 */ /* 0x000fe40003000000 */
[----:B------:R-:W-:-:S02]  /*0b80*/  FSETP.GT.AND P6, PT, R2, R7, PT ;  /* 0x000000070200720b */ /* 0x000fc40003fc4000 */
[----:B------:R-:W-:Y:S02]  /*0b90*/  SEL R9, RZ, 0x1, !P1 ;  /* 0x00000001ff097807 */ /* 0x000fe40004800000 */
[----:B------:R-:W-:Y:S01]  /*0ba0*/  I2FP.F32.S32 R7, UR6 ;  /* 0x0000000600077c45 */ /* 0x000fe20008201400 */
[----:B------:R-:W-:Y:S01]  /*0bb0*/  UIADD3 UR6, UPT, UPT, UR4, 0x36, URZ ;  /* 0x0000003604067890 */ /* 0x000fe2000fffe0ff */
[C---:B------:R-:W-:Y:S01]  /*0bc0*/  FSETP.GT.AND P1, PT, R2.reuse, R5, PT ;  /* 0x000000050200720b */ /* 0x040fe20003f24000 */
[----:B------:R-:W-:Y:S01]  /*0bd0*/  @P4 IMAD.IADD R22, R9, 0x1, R8 ;  /* 0x0000000109164824 */ /* 0x000fe200078e0208 */
[----:B------:R-:W-:Y:S01]  /*0be0*/  I2FP.F32.S32 R5, UR7 ;  /* 0x0000000700057c45 */ /* 0x000fe20008201400 */
[----:B------:R-:W-:Y:S01]  /*0bf0*/  UIADD3 UR7, UPT, UPT, UR4, 0x35, URZ ;  /* 0x0000003504077890 */ /* 0x000fe2000fffe0ff */
[----:B------:R-:W-:Y:S02]  /*0c00*/  SEL R8, R3, 0x6, P0 ;  /* 0x0000000603087807 */ /* 0x000fe40000000000 */
[----:B------:R-:W-:-:S02]  /*0c10*/  FSETP.GT.AND P4, PT, R2, R5, PT ;  /* 0x000000050200720b */ /* 0x000fc40003f84000 */
[----:B------:R-:W-:Y:S02]  /*0c20*/  SEL R5, R6, 0x2, P5 ;  /* 0x0000000206057807 */ /* 0x000fe40002800000 */
[----:B------:R-:W-:Y:S01]  /*0c30*/  I2FP.F32.S32 R9, UR6 ;  /* 0x0000000600097c45 */ /* 0x000fe20008201400 */
[----:B------:R-:W-:Y:S01]  /*0c40*/  UIADD3 UR6, UPT, UPT, UR4, 0x2c, URZ ;  /* 0x0000002c04067890 */ /* 0x000fe2000fffe0ff */
[C---:B------:R-:W-:Y:S02]  /*0c50*/  FSETP.GT.AND P5, PT, R2.reuse, R7, !P2 ;  /* 0x000000070200720b */ /* 0x040fe400057a4000 */
[----:B------:R-:W-:Y:S01]  /*0c60*/  I2FP.F32.S32 R7, UR7 ;  /* 0x0000000700077c45 */ /* 0x000fe20008201400 */
[----:B------:R-:W-:Y:S01]  /*0c70*/  UIADD3 UR7, UPT, UPT, UR4, 0x33, URZ ;  /* 0x0000003304077890 */ /* 0x000fe2000fffe0ff */
[----:B------:R-:W-:Y:S02]  /*0c80*/  SEL R5, R5, RZ, P2 ;  /* 0x000000ff05057207 */ /* 0x000fe40001000000 */
[----:B------:R-:W-:-:S02]  /*0c90*/  FSETP.GT.AND P2, PT, R2, R7, PT ;  /* 0x000000070200720b */ /* 0x000fc40003f44000 */
[----:B------:R-:W-:Y:S02]  /*0ca0*/  SEL R26, RZ, 0x1, !P5 ;  /* 0x00000001ff1a7807 */ /* 0x000fe40006800000 */
[----:B------:R-:W-:Y:S01]  /*0cb0*/  I2FP.F32.S32 R7, UR6 ;  /* 0x0000000600077c45 */ /* 0x000fe20008201400 */
[----:B------:R-:W-:Y:S01]  /*0cc0*/  UIADD3 UR6, UPT, UPT, UR4, 0x3a, URZ ;  /* 0x0000003a04067890 */ /* 0x000fe2000fffe0ff */
[----:B------:R-:W-:Y:S01]  /*0cd0*/  FSETP.GT.AND P5, PT, R2, R9, PT ;  /* 0x000000090200720b */ /* 0x000fe20003fa4000 */
[----:B------:R-:W-:Y:S01]  /*0ce0*/  IMAD.IADD R26, R5, 0x1, R26 ;  /* 0x00000001051a7824 */ /* 0x000fe200078e021a */
[----:B------:R-:W-:Y:S01]  /*0cf0*/  I2FP.F32.S32 R9, UR7 ;  /* 0x0000000700097c45 */ /* 0x000fe20008201400 */
[----:B------:R-:W-:Y:S01]  /*0d00*/  UIADD3 UR7, UPT, UPT, UR4, 0x39, URZ ;  /* 0x0000003904077890 */ /* 0x000fe2000fffe0ff */
[----:B------:R-:W-:Y:S02]  /*0d10*/  SEL R8, R8, 0x4, P3 ;  /* 0x0000000408087807 */ /* 0x000fe40001800000 */
[----:B------:R-:W-:-:S02]  /*0d20*/  FSETP.GT.AND P3, PT, R2, R7, !P3 ;  /* 0x000000070200720b */ /* 0x000fc40005f64000 */
[C---:B------:R-:W-:Y:S02]  /*0d30*/  FSETP.GT.AND P0, PT, R2.reuse, R9, PT ;  /* 0x000000090200720b */ /* 0x040fe40003f04000 */
        /* <DEDUP_REMOVED lines=15> */
[----:B------:R-:W-:Y:S02]  /*0e30*/  FSETP.GT.AND P1, PT, R2, R7, !P1 ;  /* 0x000000070200720b */ /* 0x000fe40004f24000 */
[----:B------:R-:W-:Y:S01]  /*0e40*/  I2FP.F32.S32 R9, UR10 ;  /* 0x0000000a00097c45 */ /* 0x000fe20008201400 */
[----:B------:R-:W-:Y:S01]  /*0e50*/  UIADD3 UR10, UPT, UPT, UR4, 0x3b, URZ ;  /* 0x0000003b040a7890 */ /* 0x000fe2000fffe0ff */
[----:B------:R-:W-:Y:S01]  /*0e60*/  I2FP.F32.S32 R7, UR6 ;  /* 0x0000000600077c45 */ /* 0x000fe20008201400 */
[----:B------:R-:W-:Y:S01]  /*0e70*/  UIADD3 UR6, UPT, UPT, UR4, 0x41, URZ ;  /* 0x0000004104067890 */ /* 0x000fe2000fffe0ff */
[----:B------:R-:W-:-:S02]  /*0e80*/  SEL R8, RZ, 0x1, !P1 ;  /* 0x00000001ff087807 */ /* 0x000fc40004800000 */
[C---:B------:R-:W-:Y:S02]  /*0e90*/  FSETP.GT.AND P1, PT, R2.reuse, R9, PT ;  /* 0x000000090200720b */ /* 0x040fe40003f24000 */
[----:B------:R-:W-:Y:S01]  /*0ea0*/  SEL R9, R3, 0x6, P5 ;  /* 0x0000000603097807 */ /* 0x000fe20002800000 */
[----:B------:R-:W-:Y:S01]  /*0eb0*/  IMAD.IADD R21, R5, 0x1, R8 ;  /* 0x0000000105157824 */ /* 0x000fe200078e0208 */
[----:B------:R-:W-:Y:S02]  /*0ec0*/  FSETP.GT.AND P5, PT, R2, R7, !P2 ;  /* 0x000000070200720b */ /* 0x000fe400057a4000 */
[----:B------:R-:W-:Y:S01]  /*0ed0*/  I2FP.F32.S32 R7, UR6 ;  /* 0x0000000600077c45 */ /* 0x000fe20008201400 */
[----:B------:R-:W-:Y:S01]  /*0ee0*/  UIADD3 UR6, UPT, UPT, UR4, 0x38, URZ ;  /* 0x0000003804067890 */ /* 0x000fe2000fffe0ff */
[----:B------:R-:W-:Y:S02]  /*0ef0*/  SEL R8, R9, 0x4, P2 ;  /* 0x0000000409087807 */ /* 0x000fe40001000000 */
[----:B------:R-:W-:-:S02]  /*0f00*/  SEL R5, RZ, 0x1, !P5 ;  /* 0x00000001ff057807 */ /* 0x000fc40006800000 */
[C---:B------:R-:W-:Y:S02]  /*0f10*/  FSETP.GT.AND P2, PT, R2.reuse, R7, PT ;  /* 0x000000070200720b */ /* 0x040fe40003f44000 */
[----:B------:R-:W-:Y:S01]  /*0f20*/  I2FP.F32.S32 R7, UR6 ;  /* 0x0000000600077c45 */ /* 0x000fe20008201400 */
[----:B------:R-:W-:Y:S01]  /*0f30*/  @P0 IMAD.IADD R21, R5, 0x1, R8 ;  /* 0x0000000105150824 */ /* 0x000fe200078e0208 */
[----:B------:R-:W-:Y:S01]  /*0f40*/  UIADD3 UR6, UPT, UPT, UR4, 0x46, URZ ;  /* 0x0000004604067890 */ /* 0x000fe2000fffe0ff */
[----:B------:R-:W-:Y:S01]  /*0f50*/  I2FP.F32.S32 R5, UR7 ;  /* 0x0000000700057c45 */ /* 0x000fe20008201400 */
[----:B------:R-:W-:Y:S01]  /*0f60*/  UIADD3 UR7, UPT, UPT, UR4, 0x45, URZ ;  /* 0x0000004504077890 */ /* 0x000fe2000fffe0ff */
[----:B------:R-:W-:Y:S01]  /*0f70*/  I2FP.F32.S32 R11, UR10 ;  /* 0x0000000a000b7c45 */ /* 0x000fe20008201400 */
[----:B------:R-:W-:Y:S01]  /*0f80*/  UIADD3 UR10, UPT, UPT, UR4, 0x4e, URZ ;  /* 0x0000004e040a7890 */ /* 0x000fe2000fffe0ff */
[----:B------:R-:W-:Y:S02]  /*0f90*/  FSETP.GT.AND P0, PT, R2, R5, PT ;  /* 0x000000050200720b */ /* 0x000fe40003f04000 */
[----:B------:R-:W-:-:S02]  /*0fa0*/  SEL R5, R6, 0x2, P6 ;  /* 0x0000000206057807 */ /* 0x000fc40003000000 */
[----:B------:R-:W-:Y:S01]  /*0fb0*/  I2FP.F32.S32 R9, UR6 ;  /* 0x0000000600097c45 */ /* 0x000fe20008201400 */
[----:B------:R-:W-:Y:S01]  /*0fc0*/  UIADD3 UR6, UPT, UPT, UR4, 0x3c, URZ ;  /* 0x0000003c04067890 */ /* 0x000fe2000fffe0ff */
[C---:B------:R-:W-:Y:S02]  /*0fd0*/  FSETP.GT.AND P6, PT, R2.reuse, R7, !P3 ;  /* 0x000000070200720b */ /* 0x040fe40005fc4000 */
[----:B------:R-:W-:Y:S01]  /*0fe0*/  I2FP.F32.S32 R7, UR7 ;  /* 0x0000000700077c45 */ /* 0x000fe20008201400 */
[----:B------:R-:W-:Y:S01]  /*0ff0*/  UIADD3 UR7, UPT, UPT, UR4, 0x43, URZ ;  /* 0x0000004304077890 */ /* 0x000fe2000fffe0ff */
[----:B------:R-:W-:Y:S02]  /*1000*/  SEL R5, R5, RZ, P3 ;  /* 0x000000ff05057207 */ /* 0x000fe40001800000 */
[----:B------:R-:W-:Y:S02]  /*1010*/  SEL R8, RZ, 0x1, !P6 ;  /* 0x00000001ff087807 */ /* 0x000fe40007000000 */
[----:B------:R-:W-:-:S02]  /*1020*/  FSETP.GT.AND P3, PT, R2, R7, PT ;  /* 0x000000070200720b */ /* 0x000fc40003f64000 */
[C---:B------:R-:W-:Y:S01]  /*1030*/  FSETP.GT.AND P6, PT, R2.reuse, R9, PT ;  /* 0x000000090200720b */ /* 0x040fe20003fc4000 */
[----:B------:R-:W-:Y:S01]  /*1040*/  IMAD.IADD R27, R5, 0x1, R8 ;  /* 0x00000001051b7824 */ /* 0x000fe200078e0208 */
[----:B------:R-:W-:Y:S02]  /*1050*/  SEL R9, R3, 0x6, P1 ;  /* 0x0000000603097807 */ /* 0x000fe40000800000 */
[----:B------:R-:W-:Y:S01]  /*1060*/  I2FP.F32.S32 R7, UR6 ;  /* 0x0000000600077c45 */ /* 0x000fe20008201400 */
[----:B------:R-:W-:Y:S01]  /*1070*/  UIADD3 UR6, UPT, UPT, UR4, 0x4a, URZ ;  /* 0x0000004a04067890 */ /* 0x000fe2000fffe0ff */
[----:B------:R-:W-:Y:S02]  /*1080*/  FSETP.GT.AND P5, PT, R2, R11, PT ;  /* 0x0000000b0200720b */ /* 0x000fe40003fa4000 */
        /* <DEDUP_REMOVED lines=9> */
[----:B------:R-:W-:Y:S02]  /*1120*/  FSETP.GT.AND P4, PT, R2, R7, PT ;  /* 0x000000070200720b */ /* 0x000fe40003f84000 */
[----:B------:R-:W-:Y:S01]  /*1130*/  I2FP.F32.S32 R7, UR6 ;  /* 0x0000000600077c45 */ /* 0x000fe20008201400 */
[----:B------:R-:W-:Y:S01]  /*1140*/  @P5 IMAD.IADD R27, R5, 0x1, R10 ;  /* 0x00000001051b5824 */ /* 0x000fe200078e020a */
[----:B------:R-:W-:Y:S01]  /*1150*/  SEL R5, R6, 0x2, P0 ;  /* 0x0000000206057807 */ /* 0x000fe20000000000 */
[----:B------:R-:W-:Y:S01]  /*1160*/  UIADD3 UR6, UPT, UPT, UR4, 0x44, URZ ;  /* 0x0000004404067890 */ /* 0x000fe2000fffe0ff */
[----:B------:R-:W-:-:S02]  /*1170*/  FSETP.GT.AND P1, PT, R2, R11, PT ;  /* 0x0000000b0200720b */ /* 0x000fc40003f24000 */
[----:B------:R-:W-:Y:S02]  /*1180*/  SEL R5, R5, RZ, P2 ;  /* 0x000000ff05057207 */ /* 0x000fe40001000000 */
[C---:B------:R-:W-:Y:S02]  /*1190*/  FSETP.GT.AND P2, PT, R2.reuse, R7, !P2 ;  /* 0x000000070200720b */ /* 0x040fe40005744000 */
[----:B------:R-:W-:Y:S01]  /*11a0*/  I2FP.F32.S32 R7, UR6 ;  /* 0x0000000600077c45 */ /* 0x000fe20008201400 */
[----:B------:R-:W-:Y:S01]  /*11b0*/  UIADD3 UR6, UPT, UPT, UR4, 0x51, URZ ;  /* 0x0000005104067890 */ /* 0x000fe2000fffe0ff */
[----:B------:R-:W-:Y:S02]  /*11c0*/  FSETP.GT.AND P5, PT, R2, R9, PT ;  /* 0x000000090200720b */ /* 0x000fe40003fa4000 */
[----:B------:R-:W-:Y:S01]  /*11d0*/  I2FP.F32.S32 R9, UR7 ;  /* 0x0000000700097c45 */ /* 0x000fe20008201400 */
[----:B------:R-:W-:Y:S01]  /*11e0*/  UIADD3 UR7, UPT, UPT, UR4, 0x52, URZ ;  /* 0x0000005204077890 */ /* 0x000fe2000fffe0ff */
[----:B------:R-:W-:-:S02]  /*11f0*/  SEL R20, RZ, 0x1, !P2 ;  /* 0x00000001ff147807 */ /* 0x000fc40005000000 */
[----:B------:R-:W-:Y:S02]  /*1200*/  SEL R8, R3, 0x6, P6 ;  /* 0x0000000603087807 */ /* 0x000fe40003000000 */
[C---:B------:R-:W-:Y:S01]  /*1210*/  FSETP.GT.AND P6, PT, R2.reuse, R7, !P3 ;  /* 0x000000070200720b */ /* 0x040fe20005fc4000 */
[----:B------:R-:W-:Y:S01]  /*1220*/  IMAD.IADD R20, R5, 0x1, R20 ;  /* 0x0000000105147824 */ /* 0x000fe200078e0214 */
[----:B------:R-:W-:Y:S01]  /*1230*/  I2FP.F32.S32 R7, UR6 ;  /* 0x0000000600077c45 */ /* 0x000fe20008201400 */
[----:B------:R-:W-:Y:S01]  /*1240*/  UIADD3 UR6, UPT, UPT, UR4, 0x48, URZ ;  /* 0x0000004804067890 */ /* 0x000fe2000fffe0ff */
[----:B------:R-:W-:Y:S02]  /*1250*/  FSETP.GT.AND P0, PT, R2, R9, PT ;  /* 0x000000090200720b */ /* 0x000fe40003f04000 */
[----:B------:R-:W-:Y:S01]  /*1260*/  I2FP.F32.S32 R9, UR10 ;  /* 0x0000000a00097c45 */ /* 0x000fe20008201400 */
[----:B------:R-:W-:Y:S01]  /*1270*/  UIADD3 UR10, UPT, UPT, UR4, 0x4b, URZ ;  /* 0x0000004b040a7890 */ /* 0x000fe2000fffe0ff */
[----:B------:R-:W-:-:S02]  /*1280*/  SEL R8, R8, 0x4, P3 ;  /* 0x0000000408087807 */ /* 0x000fc40001800000 */
[----:B------:R-:W-:Y:S02]  /*1290*/  SEL R5, RZ, 0x1, !P6 ;  /* 0x00000001ff057807 */ /* 0x000fe40007000000 */
[C---:B------:R-:W-:Y:S02]  /*12a0*/  FSETP.GT.AND P3, PT, R2.reuse, R7, PT ;  /* 0x000000070200720b */ /* 0x040fe40003f64000 */
[----:B------:R-:W-:Y:S01]  /*12b0*/  I2FP.F32.S32 R7, UR6 ;  /* 0x0000000600077c45 */ /* 0x000fe20008201400 */
[----:B------:R-:W-:Y:S01]  /*12c0*/  @P1 IMAD.IADD R20, R5, 0x1, R8 ;  /* 0x0000000105141824 */ /* 0x000fe200078e0208 */
[C---:B------:R-:W-:Y:S01]  /*12d0*/  FSETP.GT.AND P2, PT, R2.reuse, R9, PT ;  /* 0x000000090200720b */ /* 0x040fe20003f44000 */
[----:B------:R-:W-:Y:S01]  /*12e0*/  UIADD3 UR6, UPT, UPT, UR4, 0x56, URZ ;  /* 0x0000005604067890 */ /* 0x000fe2000fffe0ff */
[----:B------:R-:W-:Y:S01]  /*12f0*/  I2FP.F32.S32 R9, UR10 ;  /* 0x0000000a00097c45 */ /* 0x000fe20008201400 */
[----:B------:R-:W-:Y:S01]  /*1300*/  UIADD3 UR10, UPT, UPT, UR4, 0x5e, URZ ;  /* 0x0000005e040a7890 */ /* 0x000fe2000fffe0ff */
[----:B------:R-:W-:Y:S01]  /*1310*/  I2FP.F32.S32 R5, UR7 ;  /* 0x0000000700057c45 */ /* 0x000fe20008201400 */
[----:B------:R-:W-:Y:S01]  /*1320*/  UIADD3 UR7, UPT, UPT, UR4, 0x55, URZ ;  /* 0x0000005504077890 */ /* 0x000fe2000fffe0ff */
[----:B------:R-:W-:-:S02]  /*1330*/  FSETP.GT.AND P6, PT, R2, R9, PT ;  /* 0x000000090200720b */ /* 0x000fc40003fc4000 */
[----:B------:R-:W-:Y:S02]  /*1340*/  FSETP.GT.AND P1, PT, R2, R5, PT ;  /* 0x000000050200720b */ /* 0x000fe40003f24000 */
[----:B------:R-:W-:Y:S02]  /*1350*/  SEL R5, R6, 0x2, P5 ;  /* 0x0000000206057807 */ /* 0x000fe40002800000 */
[----:B------:R-:W-:Y:S01]  /*1360*/  I2FP.F32.S32 R9, UR6 ;  /* 0x0000000600097c45 */ /* 0x000fe20008201400 */
[----:B------:R-:W-:Y:S01]  /*1370*/  UIADD3 UR6, UPT, UPT, UR4, 0x4c, URZ ;  /* 0x0000004c04067890 */ /* 0x000fe2000fffe0ff */
[----:B------:R-:W-:Y:S02]  /*1380*/  FSETP.GT.AND P5, PT, R2, R7, !P4 ;  /* 0x000000070200720b */ /* 0x000fe400067a4000 */
[----:B------:R-:W-:Y:S01]  /*1390*/  I2FP.F32.S32 R7, UR7 ;  /* 0x0000000700077c45 */ /* 0x000fe20008201400 */
[----:B------:R-:W-:Y:S01]  /*13a0*/  UIADD3 UR7, UPT, UPT, UR4, 0x53, URZ ;  /* 0x0000005304077890 */ /* 0x000fe2000fffe0ff */
[----:B------:R-:W-:-:S02]  /*13b0*/  SEL R5, R5, RZ, P4 ;  /* 0x000000ff05057207 */ /* 0x000fc40002000000 */
[C---:B------:R-:W-:Y:S02]  /*13c0*/  FSETP.GT.AND P4, PT, R2.reuse, R7, PT ;  /* 0x000000070200720b */ /* 0x040fe40003f84000 */
[----:B------:R-:W-:Y:S02]  /*13d0*/  SEL R28, RZ, 0x1, !P5 ;  /* 0x00000001ff1c7807 */ /* 0x000fe40006800000 */
[----:B------:R-:W-:Y:S02]  /*13e0*/  SEL R8, R3, 0x6, P2 ;  /* 0x0000000603087807 */ /* 0x000fe40001000000 */
[----:B------:R-:W-:Y:S01]  /*13f0*/  I2FP.F32.S32 R7, UR6 ;  /* 0x0000000600077c45 */ /* 0x000fe20008201400 */
[----:B------:R-:W-:Y:S01]  /*1400*/  UIADD3 UR6, UPT, UPT, UR4, 0x5a, URZ ;  /* 0x0000005a04067890 */ /* 0x000fe2000fffe0ff */
[----:B------:R-:W-:Y:S01]  /*1410*/  FSETP.GT.AND P5, PT, R2, R9, PT ;  /* 0x000000090200720b */ /* 0x000fe20003fa4000 */
[----:B------:R-:W-:Y:S01]  /*1420*/  IMAD.IADD R28, R5, 0x1, R28 ;  /* 0x00000001051c7824 */ /* 0x000fe200078e021c */
[----:B------:R-:W-:Y:S01]  /*1430*/  I2FP.F32.S32 R9, UR7 ;  /* 0x0000000700097c45 */ /* 0x000fe20008201400 */
[----:B------:R-:W-:Y:S01]  /*1440*/  UIADD3 UR7, UPT, UPT, UR4, 0x59, URZ ;  /* 0x0000005904077890 */ /* 0x000fe2000fffe0ff */
[----:B------:R-:W-:-:S02]  /*1450*/  SEL R8, R8, 0x4, P0 ;  /* 0x0000000408087807 */ /* 0x000fc40000000000 */
[C---:B------:R-:W-:Y:S02]  /*1460*/  FSETP.GT.AND P0, PT, R2.reuse, R7, !P0 ;  /* 0x000000070200720b */ /* 0x040fe40004704000 */
[C---:B------:R-:W-:Y:S02]  /*1470*/  FSETP.GT.AND P2, PT, R2.reuse, R9, PT ;  /* 0x000000090200720b */ /* 0x040fe40003f44000 */
[----:B------:R-:W-:Y:S01]  /*1480*/  I2FP.F32.S32 R9, UR6 ;  /* 0x0000000600097c45 */ /* 0x000fe20008201400 */
[----:B------:R-:W-:Y:S01]  /*1490*/  UIADD3 UR6, UPT, UPT, UR4, 0x50, URZ ;  /* 0x0000005004067890 */ /* 0x000fe2000fffe0ff */
[----:B------:R-:W-:Y:S01]  /*14a0*/  I2FP.F32.S32 R7, UR7 ;  /* 0x0000000700077c45 */ /* 0x000fe20008201400 */
[----:B------:R-:W-:Y:S01]  /*14b0*/  UIADD3 UR7, UPT, UPT, UR4, 0x5d, URZ ;  /* 0x0000005d04077890 */ /* 0x000fe2000fffe0ff */
[----:B------:R-:W-:Y:S02]  /*14c0*/  SEL R5, RZ, 0x1, !P0 ;  /* 0x00000001ff057807 */ /* 0x000fe40004000000 */
[----:B------:R-:W-:-:S02]  /*14d0*/  FSETP.GT.AND P0, PT, R2, R7, PT ;  /* 0x000000070200720b */ /* 0x000fc40003f04000 */
[----:B------:R-:W-:Y:S01]  /*14e0*/  I2FP.F32.S32 R7, UR6 ;  /* 0x0000000600077c45 */ /* 0x000fe20008201400 */
[----:B------:R-:W-:Y:S01]  /*14f0*/  @P6 IMAD.IADD R28, R5, 0x1, R8 ;  /* 0x00000001051c6824 */ /* 0x000fe200078e0208 */
[----:B------:R-:W-:Y:S01]  /*1500*/  FSETP.GT.AND P6, PT, R2, R9, PT ;  /* 0x000000090200720b */ /* 0x000fe20003fc4000 */
[----:B------:R-:W-:Y:S01]  /*1510*/  UIADD3 UR6, UPT, UPT, UR4, 0x54, URZ ;  /* 0x0000005404067890 */ /* 0x000fe2000fffe0ff */
[----:B------:R-:W-:Y:S02]  /*1520*/  SEL R5, R6, 0x2, P1 ;  /* 0x0000000206057807 */ /* 0x000fe40000800000 */
[----:B------:R-:W-:Y:S01]  /*1530*/  I2FP.F32.S32 R9, UR7 ;  /* 0x0000000700097c45 */ /* 0x000fe20008201400 */
[----:B------:R-:W-:Y:S01]  /*1540*/  UIADD3 UR7, UPT, UPT, UR4, 0x62, URZ ;  /* 0x0000006204077890 */ /* 0x000fe2000fffe0ff */
[----:B------:R-:W-:Y:S02]  /*1550*/  SEL R5, R5, RZ, P3 ;  /* 0x000000ff05057207 */ /* 0x000fe40001800000 */
[----:B------:R-:W-:-:S02]  /*1560*/  FSETP.GT.AND P1, PT, R2, R9, PT ;  /* 0x000000090200720b */ /* 0x000fc40003f24000 */
[C---:B------:R-:W-:Y:S02]  /*1570*/  FSETP.GT.AND P3, PT, R2.reuse, R7, !P3 ;  /* 0x000000070200720b */ /* 0x040fe40005f64000 */
[----:B------:R-:W-:Y:S01]  /*1580*/  I2FP.F32.S32 R9, UR10 ;  /* 0x0000000a00097c45 */ /* 0x000fe20008201400 */
[----:B------:R-:W-:Y:S01]  /*1590*/  UIADD3 UR10, UPT, UPT, UR4, 0x5b, URZ ;  /* 0x0000005b040a7890 */ /* 0x000fe2000fffe0ff */
[----:B------:R-:W-:Y:S01]  /*15a0*/  I2FP.F32.S32 R7, UR6 ;  /* 0x0000000600077c45 */ /* 0x000fe20008201400 */
[----:B------:R-:W-:Y:S01]  /*15b0*/  UIADD3 UR6, UPT, UPT, UR4, 0x61, URZ ;  /* 0x0000006104067890 */ /* 0x000fe2000fffe0ff */
[----:B------:R-:W-:Y:S02]  /*15c0*/  SEL R8, RZ, 0x1, !P3 ;  /* 0x00000001ff087807 */ /* 0x000fe40005800000 */
[C---:B------:R-:W-:Y:S02]  /*15d0*/  FSETP.GT.AND P3, PT, R2.reuse, R9, PT ;  /* 0x000000090200720b */ /* 0x040fe40003f64000 */
[----:B------:R-:W-:Y:S01]  /*15e0*/  SEL R9, R3, 0x6, P5 ;  /* 0x0000000603097807 */ /* 0x000fe20002800000 */
[----:B------:R-:W-:Y:S01]  /*15f0*/  IMAD.IADD R19, R5, 0x1, R8 ;  /* 0x0000000105137824 */ /* 0x000fe200078e0208 */
[----:B------:R-:W-:-:S02]  /*1600*/  FSETP.GT.AND P5, PT, R2, R7, !P4 ;  /* 0x000000070200720b */ /* 0x000fc400067a4000 */
[----:B------:R-:W-:Y:S01]  /*1610*/  I2FP.F32.S32 R7, UR6 ;  /* 0x0000000600077c45 */ /* 0x000fe20008201400 */
[----:B------:R-:W-:Y:S01]  /*1620*/  UIADD3 UR6, UPT, UPT, UR4, 0x58, URZ ;  /* 0x0000005804067890 */ /* 0x000fe2000fffe0ff */
[----:B------:R-:W-:Y:S02]  /*1630*/  SEL R8, R9, 0x4, P4 ;  /* 0x0000000409087807 */ /* 0x000fe40002000000 */
[----:B------:R-:W-:Y:S02]  /*1640*/  SEL R5, RZ, 0x1, !P5 ;  /* 0x00000001ff057807 */ /* 0x000fe40006800000 */
        /* <DEDUP_REMOVED lines=8> */
[----:B------:R-:W-:-:S02]  /*16d0*/  FSETP.GT.AND P2, PT, R2, R5, PT ;  /* 0x000000050200720b */ /* 0x000fc40003f44000 */
[----:B------:R-:W-:Y:S02]  /*16e0*/  SEL R5, R6, 0x2, P6 ;  /* 0x0000000206057807 */ /* 0x000fe40003000000 */
[----:B------:R-:W-:Y:S01]  /*16f0*/  I2FP.F32.S32 R9, UR6 ;  /* 0x0000000600097c45 */ /* 0x000fe20008201400 */
[----:B------:R-:W-:Y:S01]  /*1700*/  UIADD3 UR6, UPT, UPT, UR4, 0x5c, URZ ;  /* 0x0000005c04067890 */ /* 0x000fe2000fffe0ff */
[----:B------:R-:W-:Y:S02]  /*1710*/  FSETP.GT.AND P6, PT, R2, R7, !P0 ;  /* 0x000000070200720b */ /* 0x000fe400047c4000 */
[----:B------:R-:W-:Y:S01]  /*1720*/  I2FP.F32.S32 R7, UR7 ;  /* 0x0000000700077c45 */ /* 0x000fe20008201400 */
[----:B------:R-:W-:Y:S01]  /*1730*/  UIADD3 UR7, UPT, UPT, UR4, 0x63, URZ ;  /* 0x0000006304077890 */ /* 0x000fe2000fffe0ff */
[----:B------:R-:W-:Y:S02]  /*1740*/  SEL R5, R5, RZ, P0 ;  /* 0x000000ff05057207 */ /* 0x000fe40000000000 */
[----:B------:R-:W-:-:S02]  /*1750*/  SEL R8, RZ, 0x1, !P6 ;  /* 0x00000001ff087807 */ /* 0x000fc40007000000 */
[C---:B------:R-:W-:Y:S02]  /*1760*/  FSETP.GT.AND P0, PT, R2.reuse, R7, PT ;  /* 0x000000070200720b */ /* 0x040fe40003f04000 */
        /* <DEDUP_REMOVED lines=464> */
[C---:B------:R-:W-:Y:S02]  /*3470*/  FSETP.GT.AND P4, PT, R2.reuse, R9, PT ;  /* 0x000000090200720b */ /* 0x040fe40003f84000 */
        /* <DEDUP_REMOVED lines=8> */
[C---:B------:R-:W-:Y:S01]  /*3500*/  FSETP.GT.AND P1, PT, R2.reuse, R37, PT ;  /* 0x000000250200720b */ /* 0x040fe20003f24000 */
[----:B------:R-:W-:Y:S01]  /*3510*/  IMAD.IADD R37, R5, 0x1, R8 ;  /* 0x0000000105257824 */ /* 0x000fe200078e0208 */
        /* <DEDUP_REMOVED lines=8> */
[----:B------:R-:W-:Y:S01]  /*35a0*/  SEL R5, R6, 0x2, P0 ;  /* 0x0000000206057807 */ /* 0x000fe20000000000 */
[----:B------:R-:W-:Y:S01]  /*35b0*/  UIADD3 UR6, UPT, UPT, UR4, 0xe4, URZ ;  /* 0x000000e404067890 */ /* 0x000fe2000fffe0ff */
[C---:B------:R-:W-:Y:S02]  /*35c0*/  FSETP.GT.AND P2, PT, R2.reuse, R9, PT ;  /* 0x000000090200720b */ /* 0x040fe40003f44000 */
[----:B------:R-:W-:Y:S02]  /*35d0*/  SEL R5, R5, RZ, P5 ;  /* 0x000000ff05057207 */ /* 0x000fe40002800000 */
[----:B------:R-:W-:Y:S02]  /*35e0*/  FSETP.GT.AND P5, PT, R2, R7, !P5 ;  /* 0x000000070200720b */ /* 0x000fe40006fa4000 */
[----:B------:R-:W-:Y:S01]  /*35f0*/  I2FP.F32.S32 R7, UR6 ;  /* 0x0000000600077c45 */ /* 0x000fe20008201400 */
[----:B------:R-:W-:Y:S01]  /*3600*/  UIADD3 UR6, UPT, UPT, UR4, 0xf1, URZ ;  /* 0x000000f104067890 */ /* 0x000fe2000fffe0ff */
        /* <DEDUP_REMOVED lines=32> */
[----:B------:R-:W-:Y:S02]  /*3810*/  SEL R8, R3, 0x6, P5 ;  /* 0x0000000603087807 */ /* 0x000fe40002800000 */
[----:B------:R-:W-:Y:S02]  /*3820*/  SEL R38, RZ, 0x1, !P2 ;  /* 0x00000001ff267807 */ /* 0x000fe40005000000 */
        /* <DEDUP_REMOVED lines=8> */
[----:B------:R-:W-:Y:S02]  /*38b0*/  FSETP.GT.AND P5, PT, R2, R9, PT ;  /* 0x000000090200720b */ /* 0x000fe40003fa4000 */
[----:B------:R-:W-:Y:S01]  /*38c0*/  I2FP.F32.S32 R9, UR6 ;  /* 0x0000000600097c45 */ /* 0x000fe20008201400 */
[----:B------:R-:W-:Y:S01]  /*38d0*/  UIADD3 UR6, UPT, UPT, UR4, 0xf0, URZ ;  /* 0x000000f004067890 */ /* 0x000fe2000fffe0ff */
[----:B------:R-:W-:Y:S02]  /*38e0*/  SEL R5, RZ, 0x1, !P0 ;  /* 0x00000001ff057807 */ /* 0x000fe40004000000 */
[----:B------:R-:W-:Y:S01]  /*38f0*/  I2FP.F32.S32 R7, UR7 ;  /* 0x0000000700077c45 */ /* 0x000fe20008201400 */
[----:B------:R-:W-:Y:S01]  /*3900*/  UIADD3 UR7, UPT, UPT, UR4, 0x10a, URZ ;  /* 0x0000010a04077890 */ /* 0x000fe2000fffe0ff */
[----:B------:R-:W-:Y:S01]  /*3910*/  SEL R65, R6, 0x2, P2 ;  /* 0x0000000206417807 */ /* 0x000fe20001000000 */
[----:B------:R-:W-:Y:S01]  /*3920*/  @P4 IMAD.IADD R38, R5, 0x1, R8 ;  /* 0x0000000105264824 */ /* 0x000fe200078e0208 */
[----:B------:R-:W-:-:S02]  /*3930*/  FSETP.GT.AND P4, PT, R2, R9, PT ;  /* 0x000000090200720b */ /* 0x000fc40003f84000 */
[----:B------:R-:W-:Y:S01]  /*3940*/  I2FP.F32.S32 R5, UR6 ;  /* 0x0000000600057c45 */ /* 0x000fe20008201400 */
[----:B------:R-:W-:Y:S01]  /*3950*/  UIADD3 UR6, UPT, UPT, UR4, 0xf8, URZ ;  /* 0x000000f804067890 */ /* 0x000fe2000fffe0ff */
[----:B------:R-:W-:Y:S02]  /*3960*/  SEL R9, R6, 0x2, P1 ;  /* 0x0000000206097807 */ /* 0x000fe40000800000 */
[C---:B------:R-:W-:Y:S02]  /*3970*/  FSETP.GT.AND P0, PT, R2.reuse, R7, PT ;  /* 0x000000070200720b */ /* 0x040fe40003f04000 */
[----:B------:R-:W-:Y:S01]  /*3980*/  I2FP.F32.S32 R7, UR7 ;  /* 0x0000000700077c45 */ /* 0x000fe20008201400 */
[----:B------:R-:W-:Y:S01]  /*3990*/  UIADD3 UR7, UPT, UPT, UR4, 0x112, URZ ;  /* 0x0000011204077890 */ /* 0x000fe2000fffe0ff */
[----:B------:R-:W-:Y:S02]  /*39a0*/  SEL R9, R9, RZ, P3 ;  /* 0x000000ff09097207 */ /* 0x000fe40001800000 */
[----:B------:R-:W-:-:S02]  /*39b0*/  FSETP.GT.AND P3, PT, R2, R5, !P3 ;  /* 0x000000050200720b */ /* 0x000fc40005f64000 */
[----:B------:R-:W-:Y:S01]  /*39c0*/  I2FP.F32.S32 R5, UR6 ;  /* 0x0000000600057c45 */ /* 0x000fe20008201400 */
[----:B------:R-:W-:Y:S01]  /*39d0*/  UIADD3 UR6, UPT, UPT, UR4, 0x119, URZ ;  /* 0x0000011904067890 */ /* 0x000fe2000fffe0ff */
        /* <DEDUP_REMOVED lines=8> */
[----:B------:R-:W-:Y:S01]  /*3a60*/  I2FP.F32.S32 R7, UR6 ;  /* 0x0000000600077c45 */ /* 0x000fe20008201400 */
[----:B------:R-:W-:Y:S01]  /*3a70*/  UIADD3 UR6, UPT, UPT, UR4, 0x12a, URZ ;  /* 0x0000012a04067890 */ /* 0x000fe2000fffe0ff */
[----:B------:R-:W-:Y:S01]  /*3a80*/  SEL R65, R65, RZ, P6 ;  /* 0x000000ff41417207 */ /* 0x000fe20003000000 */
[----:B------:R-:W-:Y:S01]  /*3a90*/  IMAD.IADD R9, R9, 0x1, R68 ;  /* 0x0000000109097824 */ /* 0x000fe200078e0244 */
[----:B------:R-:W-:Y:S02]  /*3aa0*/  FSETP.GT.AND P6, PT, R2, R5, PT ;  /* 0x000000050200720b */ /* 0x000fe40003fc4000 */
[----:B------:R-:W-:Y:S01]  /*3ab0*/  I2FP.F32.S32 R5, UR10 ;  /* 0x0000000a00057c45 */ /* 0x000fe20008201400 */
[----:B------:R-:W-:Y:S01]  /*3ac0*/  UIADD3 UR10, UPT, UPT, UR4, 0x13a, URZ ;  /* 0x0000013a040a7890 */ /* 0x000fe2000fffe0ff */
[----:B------:R-:W-:Y:S01]  /*3ad0*/  I2FP.F32.S32 R39, UR7 ;  /* 0x0000000700277c45 */ /* 0x000fe20008201400 */
[----:B------:R-:W-:Y:S01]  /*3ae0*/  UIADD3 UR7, UPT, UPT, UR4, 0x132, URZ ;  /* 0x0000013204077890 */ /* 0x000fe2000fffe0ff */
[----:B------:R-:W-:-:S02]  /*3af0*/  SEL R48, RZ, 0x1, !P2 ;  /* 0x00000001ff307807 */ /* 0x000fc40005000000 */
[----:B------:R-:W-:Y:S02]  /*3b00*/  SEL R66, R6, 0x2, P0 ;  /* 0x0000000206427807 */ /* 0x000fe40000000000 */
[C---:B------:R-:W-:Y:S01]  /*3b10*/  FSETP.GT.AND P2, PT, R2.reuse, R7, PT ;  /* 0x000000070200720b */ /* 0x040fe20003f44000 */
[----:B------:R-:W-:Y:S01]  /*3b20*/  IMAD.IADD R48, R65, 0x1, R48 ;  /* 0x0000000141307824 */ /* 0x000fe200078e0230 */
[----:B------:R-:W-:Y:S02]  /*3b30*/  FSETP.GT.AND P0, PT, R2, R5, PT ;  /* 0x000000050200720b */ /* 0x000fe40003f04000 */
[----:B------:R-:W-:Y:S02]  /*3b40*/  SEL R7, R6, 0x2, P1 ;  /* 0x0000000206077807 */ /* 0x000fe40000800000 */
[----:B------:R-:W-:Y:S01]  /*3b50*/  I2FP.F32.S32 R5, UR6 ;  /* 0x0000000600057c45 */ /* 0x000fe20008201400 */
[----:B------:R-:W-:Y:S01]  /*3b60*/  UIADD3 UR6, UPT, UPT, UR4, 0x142, URZ ;  /* 0x0000014204067890 */ /* 0x000fe2000fffe0ff */
[----:B------:R-:W-:-:S02]  /*3b70*/  FSETP.GT.AND P1, PT, R2, R39, PT ;  /* 0x000000270200720b */ /* 0x000fc40003f24000 */
[----:B------:R-:W-:Y:S01]  /*3b80*/  I2FP.F32.S32 R39, UR7 ;  /* 0x0000000700277c45 */ /* 0x000fe20008201400 */
[----:B------:R-:W-:Y:S01]  /*3b90*/  UIADD3 UR7, UPT, UPT, UR4, 0x14a, URZ ;  /* 0x0000014a04077890 */ /* 0x000fe2000fffe0ff */
[----:B------:R-:W-:Y:S02]  /*3ba0*/  SEL R49, R6, 0x2, P6 ;  /* 0x0000000206317807 */ /* 0x000fe40003000000 */
        /* <DEDUP_REMOVED lines=10> */
[----:B------:R-:W-:Y:S02]  /*3c50*/  FSETP.GT.AND P6, PT, R2, R39, PT ;  /* 0x000000270200720b */ /* 0x000fe40003fc4000 */
[----:B------:R-:W-:Y:S01]  /*3c60*/  I2FP.F32.S32 R39, UR7 ;  /* 0x0000000700277c45 */ /* 0x000fe20008201400 */
[----:B------:R-:W-:Y:S01]  /*3c70*/  UIADD3 UR7, UPT, UPT, UR4, 0x162, URZ ;  /* 0x0000016204077890 */ /* 0x000fe2000fffe0ff */
[----:B------:R-:W-:Y:S01]  /*3c80*/  I2FP.F32.S32 R41, UR6 ;  /* 0x0000000600297c45 */ /* 0x000fe20008201400 */
[----:B------:R-:W-:Y:S01]  /*3c90*/  UIADD3 UR6, UPT, UPT, UR4, 0x16a, URZ ;  /* 0x0000016a04067890 */ /* 0x000fe2000fffe0ff */
[----:B------:R-:W-:-:S02]  /*3ca0*/  SEL R51, R6, 0x2, P0 ;  /* 0x0000000206337807 */ /* 0x000fc40000000000 */
[----:B------:R-:W-:Y:S02]  /*3cb0*/  SEL R52, R6, 0x2, P1 ;  /* 0x0000000206347807 */ /* 0x000fe40000800000 */
[C---:B------:R-:W-:Y:S02]  /*3cc0*/  FSETP.GT.AND P0, PT, R2.reuse, R39, PT ;  /* 0x000000270200720b */ /* 0x040fe40003f04000 */
[----:B------:R-:W-:Y:S02]  /*3cd0*/  FSETP.GT.AND P1, PT, R2, R41, PT ;  /* 0x000000290200720b */ /* 0x000fe40003f24000 */
[----:B------:R-:W-:Y:S01]  /*3ce0*/  I2FP.F32.S32 R39, UR10 ;  /* 0x0000000a00277c45 */ /* 0x000fe20008201400 */
[----:B------:R-:W-:Y:S01]  /*3cf0*/  UIADD3 UR10, UPT, UPT, UR4, 0x17a, URZ ;  /* 0x0000017a040a7890 */ /* 0x000fe2000fffe0ff */
[----:B------:R-:W-:Y:S01]  /*3d00*/  I2FP.F32.S32 R41, UR7 ;  /* 0x0000000700297c45 */ /* 0x000fe20008201400 */
[----:B------:R-:W-:Y:S01]  /*3d10*/  UIADD3 UR7, UPT, UPT, UR4, 0x172, URZ ;  /* 0x0000017204077890 */ /* 0x000fe2000fffe0ff */
[----:B------:R-:W-:-:S02]  /*3d20*/  SEL R53, R6, 0x2, P6 ;  /* 0x0000000206357807 */ /* 0x000fc40003000000 */
[----:B------:R-:W-:Y:S02]  /*3d30*/  FSETP.GT.AND P6, PT, R2, R39, PT ;  /* 0x000000270200720b */ /* 0x000fe40003fc4000 */
[----:B------:R-:W-:Y:S02]  /*3d40*/  SEL R56, R6, 0x2, P0 ;  /* 0x0000000206387807 */ /* 0x000fe40000000000 */
[----:B------:R-:W-:Y:S01]  /*3d50*/  I2FP.F32.S32 R39, UR6 ;  /* 0x0000000600277c45 */ /* 0x000fe20008201400 */
[----:B------:R-:W-:Y:S01]  /*3d60*/  UIADD3 UR6, UPT, UPT, UR4, 0x182, URZ ;  /* 0x0000018204067890 */ /* 0x000fe2000fffe0ff */
[----:B------:R-:W-:Y:S02]  /*3d70*/  FSETP.GT.AND P0, PT, R2, R41, PT ;  /* 0x000000290200720b */ /* 0x000fe40003f04000 */
[----:B------:R-:W-:Y:S01]  /*3d80*/  I2FP.F32.S32 R41, UR7 ;  /* 0x0000000700297c45 */ /* 0x000fe20008201400 */
[----:B------:R-:W-:Y:S01]  /*3d90*/  UIADD3 UR7, UPT, UPT, UR4, 0x18a, URZ ;  /* 0x0000018a04077890 */ /* 0x000fe2000fffe0ff */
[----:B------:R-:W-:-:S02]  /*3da0*/  SEL R57, R6, 0x2, P1 ;  /* 0x0000000206397807 */ /* 0x000fc40000800000 */
        /* <DEDUP_REMOVED lines=8> */
[----:B------:R-:W-:Y:S02]  /*3e30*/  FSETP.GT.AND P0, PT, R2, R39, PT ;  /* 0x000000270200720b */ /* 0x000fe40003f04000 */
[----:B------:R-:W-:Y:S01]  /*3e40*/  I2FP.F32.S32 R39, UR7 ;  /* 0x0000000700277c45 */ /* 0x000fe20008201400 */
[----:B------:R-:W-:Y:S01]  /*3e50*/  UIADD3 UR7, UPT, UPT, UR4, 0x1a2, URZ ;  /* 0x000001a204077890 */ /* 0x000fe2000fffe0ff */
[----:B------:R-:W-:Y:S02]  /*3e60*/  SEL R62, R6, 0x2, P1 ;  /* 0x00000002063e7807 */ /* 0x000fe40000800000 */
[----:B------:R-:W-:Y:S02]  /*3e70*/  FSETP.GT.AND P1, PT, R2, R41, PT ;  /* 0x000000290200720b */ /* 0x000fe40003f24000 */
        /* <DEDUP_REMOVED lines=32> */
[----:B------:R-:W-:Y:S01]  /*4080*/  I2FP.F32.S32 R45, UR6 ;  /* 0x00000006002d7c45 */ /* 0x000fe20008201400 */
[----:B------:R-:W-:Y:S01]  /*4090*/  UIADD3 UR6, UPT, UPT, UR4, 0xf5, URZ ;  /* 0x000000f504067890 */ /* 0x000fe2000fffe0ff */
[C---:B------:R-:W-:Y:S02]  /*40a0*/  SEL R42, R6.reuse, 0x2, P6 ;  /* 0x00000002062a7807 */ /* 0x040fe40003000000 */
[----:B------:R-:W-:Y:S01]  /*40b0*/  I2FP.F32.S32 R47, UR7 ;  /* 0x00000007002f7c45 */ /* 0x000fe20008201400 */
[----:B------:R-:W-:Y:S01]  /*40c0*/  UIADD3 UR7, UPT, UPT, UR4, 0xf6, URZ ;  /* 0x000000f604077890 */ /* 0x000fe2000fffe0ff */
[----:B------:R-:W-:-:S02]  /*40d0*/  SEL R41, R6, 0x2, P1 ;  /* 0x0000000206297807 */ /* 0x000fc40000800000 */
[C---:B------:R-:W-:Y:S02]  /*40e0*/  FSETP.GT.AND P6, PT, R2.reuse, R45, PT ;  /* 0x0000002d0200720b */ /* 0x040fe40003fc4000 */
[----:B------:R-:W-:Y:S02]  /*40f0*/  FSETP.GT.AND P1, PT, R2, R43, PT ;  /* 0x0000002b0200720b */ /* 0x000fe40003f24000 */
[----:B------:R-:W-:Y:S01]  /*4100*/  I2FP.F32.S32 R45, UR10 ;  /* 0x0000000a002d7c45 */ /* 0x000fe20008201400 */
[----:B------:R-:W-:Y:S01]  /*4110*/  UIADD3 UR10, UPT, UPT, UR4, 0xfd, URZ ;  /* 0x000000fd040a7890 */ /* 0x000fe2000fffe0ff */
[----:B------:R-:W-:Y:S02]  /*4120*/  SEL R43, R6, 0x2, P0 ;  /* 0x00000002062b7807 */ /* 0x000fe40000000000 */
[----:B------:R-:W-:Y:S02]  /*4130*/  FSETP.GT.AND P0, PT, R2, R45, PT ;  /* 0x0000002d0200720b */ /* 0x000fe40003f04000 */
[----:B------:R-:W-:-:S02]  /*4140*/  SEL R44, R6, 0x2, P1 ;  /* 0x00000002062c7807 */ /* 0x000fc40000800000 */
[----:B------:R-:W-:Y:S02]  /*4150*/  FSETP.GT.AND P1, PT, R2, R47, PT ;  /* 0x0000002f0200720b */ /* 0x000fe40003f24000 */
[----:B------:R-:W-:Y:S01]  /*4160*/  I2FP.F32.S32 R67, UR7 ;  /* 0x0000000700437c45 */ /* 0x000fe20008201400 */
[----:B------:R-:W-:Y:S01]  /*4170*/  UIADD3 UR7, UPT, UPT, UR4, 0x121, URZ ;  /* 0x0000012104077890 */ /* 0x000fe2000fffe0ff */
        /* <DEDUP_REMOVED lines=13> */
[C---:B------:R-:W-:Y:S02]  /*4250*/  FSETP.GT.AND P0, PT, R2.reuse, R67, PT ;  /* 0x000000430200720b */ /* 0x040fe40003f04000 */
[----:B------:R-:W-:Y:S01]  /*4260*/  I2FP.F32.S32 R67, UR6 ;  /* 0x0000000600437c45 */ /* 0x000fe20008201400 */
[----:B------:R-:W-:Y:S01]  /*4270*/  UIADD3 UR6, UPT, UPT, UR4, 0xfe, URZ ;  /* 0x000000fe04067890 */ /* 0x000fe2000fffe0ff */
[----:B------:R-:W-:Y:S02]  /*4280*/  SEL R70, R69, 0x4, P6 ;  /* 0x0000000445467807 */ /* 0x000fe40003000000 */
[----:B------:R-:W-:Y:S02]  /*4290*/  FSETP.GT.AND P6, PT, R2, R67, !P6 ;  /* 0x000000430200720b */ /* 0x000fe400077c4000 */
[----:B------:R-:W-:Y:S02]  /*42a0*/  SEL R65, R7, RZ, P4 ;  /* 0x000000ff07417207 */ /* 0x000fe40002000000 */
[----:B------:R-:W-:Y:S01]  /*42b0*/  I2FP.F32.S32 R69, UR6 ;  /* 0x0000000600457c45 */ /* 0x000fe20008201400 */
[----:B------:R-:W-:Y:S01]  /*42c0*/  UIADD3 UR6, UPT, UPT, UR4, 0xfc, URZ ;  /* 0x000000fc04067890 */ /* 0x000fe2000fffe0ff */
[----:B------:R-:W-:-:S02]  /*42d0*/  SEL R67, RZ, 0x1, !P6 ;  /* 0x00000001ff437807 */ /* 0x000fc40007000000 */
[C---:B------:R-:W-:Y:S02]  /*42e0*/  FSETP.GT.AND P6, PT, R2.reuse, R69, PT ;  /* 0x000000450200720b */ /* 0x040fe40003fc4000 */
[----:B------:R-:W-:Y:S01]  /*42f0*/  I2FP.F32.S32 R69, UR7 ;  /* 0x0000000700457c45 */ /* 0x000fe20008201400 */
[----:B------:R-:W-:Y:S01]  /*4300*/  @P1 IMAD.IADD R9, R67, 0x1, R70 ;  /* 0x0000000143091824 */ /* 0x000fe200078e0246 */
[----:B------:R-:W-:Y:S01]  /*4310*/  I2FP.F32.S32 R67, UR6 ;  /* 0x0000000600437c45 */ /* 0x000fe20008201400 */
[----:B------:R-:W-:Y:S01]  /*4320*/  UIADD3 UR7, UPT, UPT, UR4, 0x129, URZ ;  /* 0x0000012904077890 */ /* 0x000fe2000fffe0ff */
[----:B------:R-:W-:Y:S01]  /*4330*/  SEL R68, R3, 0x6, P6 ;  /* 0x0000000603447807 */ /* 0x000fe20003000000 */
[----:B------:R-:W-:Y:S01]  /*4340*/  UIADD3 UR6, UPT, UPT, UR4, 0x100, URZ ;  /* 0x0000010004067890 */ /* 0x000fe2000fffe0ff */
[C---:B------:R-:W-:Y:S02]  /*4350*/  FSETP.GT.AND P1, PT, R2.reuse, R69, PT ;  /* 0x000000450200720b */ /* 0x040fe40003f24000 */
[----:B------:R-:W-:-:S02]  /*4360*/  FSETP.GT.AND P6, PT, R2, R67, !P0 ;  /* 0x000000430200720b */ /* 0x000fc400047c4000 */
[----:B------:R-:W-:Y:S01]  /*4370*/  I2FP.F32.S32 R69, UR10 ;  /* 0x0000000a00457c45 */ /* 0x000fe20008201400 */
[----:B------:R-:W-:Y:S01]  /*4380*/  UIADD3 UR10, UPT, UPT, UR4, 0x10d, URZ ;  /* 0x0000010d040a7890 */ /* 0x000fe2000fffe0ff */
[----:B------:R-:W-:Y:S02]  /*4390*/  SEL R71, R68, 0x4, P0 ;  /* 0x0000000444477807 */ /* 0x000fe40000000000 */
[----:B------:R-:W-:Y:S01]  /*43a0*/  I2FP.F32.S32 R67, UR7 ;  /* 0x0000000700437c45 */ /* 0x000fe20008201400 */
[----:B------:R-:W-:Y:S01]  /*43b0*/  UIADD3 UR7, UPT, UPT, UR4, 0x108, URZ ;  /* 0x0000010804077890 */ /* 0x000fe2000fffe0ff */
[----:B------:R-:W-:Y:S02]  /*43c0*/  SEL R68, RZ, 0x1, !P6 ;  /* 0x00000001ff447807 */ /* 0x000fe40007000000 */
[C---:B------:R-:W-:Y:S02]  /*43d0*/  FSETP.GT.AND P6, PT, R2.reuse, R69, PT ;  /* 0x000000450200720b */ /* 0x040fe40003fc4000 */
[----:B------:R-:W-:Y:S01]  /*43e0*/  I2FP.F32.S32 R69, UR6 ;  /* 0x0000000600457c45 */ /* 0x000fe20008201400 */
[----:B------:R-:W-:Y:S01]  /*43f0*/  UIADD3 UR6, UPT, UPT, UR4, 0x105, URZ ;  /* 0x0000010504067890 */ /* 0x000fe2000fffe0ff */
[----:B------:R-:W-:-:S02]  /*4400*/  FSETP.GT.AND P0, PT, R2, R67, PT ;  /* 0x000000430200720b */ /* 0x000fc40003f04000 */
[----:B------:R-:W-:Y:S02]  /*4410*/  SEL R67, R66, RZ, P5 ;  /* 0x000000ff42437207 */ /* 0x000fe40002800000 */
[----:B------:R-:W-:Y:S02]  /*4420*/  FSETP.GT.AND P5, PT, R2, R69, !P5 ;  /* 0x000000450200720b */ /* 0x000fe40006fa4000 */
[----:B------:R-:W-:Y:S01]  /*4430*/  I2FP.F32.S32 R69, UR7 ;  /* 0x0000000700457c45 */ /* 0x000fe20008201400 */
[----:B------:R-:W-:Y:S01]  /*4440*/  UIADD3 UR7, UPT, UPT, UR4, 0x106, URZ ;  /* 0x0000010604077890 */ /* 0x000fe2000fffe0ff */
[----:B------:R-:W-:Y:S01]  /*4450*/  I2FP.F32.S32 R7, UR6 ;  /* 0x0000000600077c45 */ /* 0x000fe20008201400 */
[----:B------:R-:W-:Y:S01]  /*4460*/  @P6 IMAD.IADD R48, R68, 0x1, R71 ;  /* 0x0000000144306824 */ /* 0x000fe200078e0247 */
[C---:B------:R-:W-:Y:S01]  /*4470*/  FSETP.GT.AND P4, PT, R2.reuse, R69, !P4 ;  /* 0x000000450200720b */ /* 0x040fe20006784000 */
[----:B------:R-:W-:Y:S01]  /*4480*/  UIADD3 UR6, UPT, UPT, UR4, 0x104, URZ ;  /* 0x0000010404067890 */ /* 0x000fe2000fffe0ff */
[----:B------:R-:W-:-:S02]  /*4490*/  FSETP.GT.AND P6, PT, R2, R7, PT ;  /* 0x000000070200720b */ /* 0x000fc40003fc4000 */
[----:B------:R-:W-:Y:S01]  /*44a0*/  I2FP.F32.S32 R69, UR7 ;  /* 0x0000000700457c45 */ /* 0x000fe20008201400 */
[----:B------:R-:W-:Y:S01]  /*44b0*/  UIADD3 UR7, UPT, UPT, UR4, 0x131, URZ ;  /* 0x0000013104077890 */ /* 0x000fe2000fffe0ff */
[----:B------:R-:W-:Y:S02]  /*44c0*/  SEL R66, RZ, 0x1, !P4 ;  /* 0x00000001ff427807 */ /* 0x000fe40006000000 */
[----:B------:R-:W-:Y:S02]  /*44d0*/  FSETP.GT.AND P4, PT, R2, R69, PT ;  /* 0x000000450200720b */ /* 0x000fe40003f84000 */
[----:B------:R-:W-:Y:S01]  /*44e0*/  I2FP.F32.S32 R69, UR11 ;  /* 0x0000000b00457c45 */ /* 0x000fe20008201400 */
[----:B------:R-:W-:Y:S01]  /*44f0*/  UIADD3 UR11, UPT, UPT, UR4, 0x113, URZ ;  /* 0x00000113040b7890 */ /* 0x000fe2000fffe0ff */
[----:B------:R-:W-:Y:S01]  /*4500*/  I2FP.F32.S32 R7, UR10 ;  /* 0x0000000a00077c45 */ /* 0x000fe20008201400 */
[----:B------:R-:W-:Y:S01]  /*4510*/  UIADD3 UR10, UPT, UPT, UR4, 0x10b, URZ ;  /* 0x0000010b040a7890 */ /* 0x000fe2000fffe0ff */
[----:B------:R-:W-:-:S02]  /*4520*/  SEL R68, RZ, 0x1, !P5 ;  /* 0x00000001ff447807 */ /* 0x000fc40006800000 */
[C---:B------:R-:W-:Y:S02]  /*4530*/  FSETP.GT.AND P5, PT, R2.reuse, R69, PT ;  /* 0x000000450200720b */ /* 0x040fe40003fa4000 */
[----:B------:R-:W-:Y:S02]  /*4540*/  SEL R69, R3, 0x6, P4 ;  /* 0x0000000603457807 */ /* 0x000fe40002000000 */
[C---:B------:R-:W-:Y:S02]  /*4550*/  FSETP.GT.AND P4, PT, R2.reuse, R7, PT ;  /* 0x000000070200720b */ /* 0x040fe40003f84000 */
[----:B------:R-:W-:Y:S01]  /*4560*/  I2FP.F32.S32 R7, UR6 ;  /* 0x0000000600077c45 */ /* 0x000fe20008201400 */
[----:B------:R-:W-:Y:S01]  /*4570*/  UIADD3 UR6, UPT, UPT, UR4, 0x10e, URZ ;  /* 0x0000010e04067890 */ /* 0x000fe2000fffe0ff */
[----:B------:R-:W-:Y:S02]  /*4580*/  SEL R70, R69, 0x4, P6 ;  /* 0x0000000445467807 */ /* 0x000fe40003000000 */
[----:B------:R-:W-:Y:S01]  /*4590*/  FSETP.GT.AND P6, PT, R2, R7, !P6 ;  /* 0x000000070200720b */ /* 0x000fe200077c4000 */
[----:B------:R-:W-:-:S02]  /*45a0*/  IMAD.IADD R7, R67, 0x1, R68 ;  /* 0x0000000143077824 */ /* 0x000fc400078e0244 */
[----:B------:R-:W-:Y:S01]  /*45b0*/  I2FP.F32.S32 R69, UR6 ;  /* 0x0000000600457c45 */ /* 0x000fe20008201400 */
[----:B------:R-:W-:Y:S01]  /*45c0*/  UIADD3 UR6, UPT, UPT, UR4, 0x10c, URZ ;  /* 0x0000010c04067890 */ /* 0x000fe2000fffe0ff */
[----:B------:R-:W-:Y:S02]  /*45d0*/  SEL R67, RZ, 0x1, !P6 ;  /* 0x00000001ff437807 */ /* 0x000fe40007000000 */
[C---:B------:R-:W-:Y:S02]  /*45e0*/  FSETP.GT.AND P6, PT, R2.reuse, R69, PT ;  /* 0x000000450200720b */ /* 0x040fe40003fc4000 */
[----:B------:R-:W-:Y:S01]  /*45f0*/  I2FP.F32.S32 R69, UR7 ;  /* 0x0000000700457c45 */ /* 0x000fe20008201400 */
[----:B------:R-:W-:Y:S01]  /*4600*/  @P5 IMAD.IADD R7, R67, 0x1, R70 ;  /* 0x0000000143075824 */ /* 0x000fe200078e0246 */
[----:B------:R-:W-:Y:S01]  /*4610*/  I2FP.F32.S32 R67, UR6 ;  /* 0x0000000600437c45 */ /* 0x000fe20008201400 */
[----:B------:R-:W-:Y:S01]  /*4620*/  UIADD3 UR7, UPT, UPT, UR4, 0x139, URZ ;  /* 0x0000013904077890 */ /* 0x000fe2000fffe0ff */
[----:B------:R-:W-:Y:S01]  /*4630*/  SEL R68, R3, 0x6, P6 ;  /* 0x0000000603447807 */ /* 0x000fe20003000000 */
[----:B------:R-:W-:Y:S01]  /*4640*/  UIADD3 UR6, UPT, UPT, UR4, 0x110, URZ ;  /* 0x0000011004067890 */ /* 0x000fe2000fffe0ff */
[----:B------:R-:W-:-:S02]  /*4650*/  FSETP.GT.AND P5, PT, R2, R69, PT ;  /* 0x000000450200720b */ /* 0x000fc40003fa4000 */
[----:B------:R-:W-:Y:S02]  /*4660*/  FSETP.GT.AND P6, PT, R2, R67, !P4 ;  /* 0x000000430200720b */ /* 0x000fe400067c4000 */
[----:B------:R-:W-:Y:S01]  /*4670*/  I2FP.F32.S32 R69, UR10 ;  /* 0x0000000a00457c45 */ /* 0x000fe20008201400 */
[----:B------:R-:W-:Y:S01]  /*4680*/  UIADD3 UR10, UPT, UPT, UR4, 0x11d, URZ ;  /* 0x0000011d040a7890 */ /* 0x000fe2000fffe0ff */
[----:B------:R-:W-:Y:S02]  /*4690*/  SEL R71, R68, 0x4, P4 ;  /* 0x0000000444477807 */ /* 0x000fe40002000000 */
[----:B------:R-:W-:Y:S02]  /*46a0*/  SEL R68, RZ, 0x1, !P6 ;  /* 0x00000001ff447807 */ /* 0x000fe40007000000 */
[----:B------:R-:W-:Y:S01]  /*46b0*/  I2FP.F32.S32 R67, UR7 ;  /* 0x0000000700437c45 */ /* 0x000fe20008201400 */
[----:B------:R-:W-:Y:S01]  /*46c0*/  UIADD3 UR7, UPT, UPT, UR4, 0x118, URZ ;  /* 0x0000011804077890 */ /* 0x000fe2000fffe0ff */
[----:B------:R-:W-:-:S02]  /*46d0*/  FSETP.GT.AND P6, PT, R2, R69, PT ;  /* 0x000000450200720b */ /* 0x000fc40003fc4000 */
[----:B------:R-:W-:Y:S01]  /*46e0*/  I2FP.F32.S32 R69, UR6 ;  /* 0x0000000600457c45 */ /* 0x000fe20008201400 */
[----:B------:R-:W-:Y:S01]  /*46f0*/  UIADD3 UR6, UPT, UPT, UR4, 0x115, URZ ;  /* 0x0000011504067890 */ /* 0x000fe2000fffe0ff */
[C---:B------:R-:W-:Y:S02]  /*4700*/  FSETP.GT.AND P4, PT, R2.reuse, R67, PT ;  /* 0x000000430200720b */ /* 0x040fe40003f84000 */
[----:B------:R-:W-:Y:S01]  /*4710*/  SEL R67, R49, RZ, P3 ;  /* 0x000000ff31437207 */ /* 0x000fe20001800000 */
[----:B------:R-:W-:Y:S01]  /*4720*/  IMAD.IADD R49, R65, 0x1, R66 ;  /* 0x0000000141317824 */ /* 0x000fe200078e0242 */
[----:B------:R-:W-:Y:S02]  /*4730*/  FSETP.GT.AND P3, PT, R2, R69, !P3 ;  /* 0x000000450200720b */ /* 0x000fe40005f64000 */
[----:B------:R-:W-:Y:S01]  /*4740*/  I2FP.F32.S32 R69, UR7 ;  /* 0x0000000700457c45 */ /* 0x000fe20008201400 */
[----:B------:R-:W-:Y:S01]  /*4750*/  UIADD3 UR7, UPT, UPT, UR4, 0x116, URZ ;  /* 0x0000011604077890 */ /* 0x000fe2000fffe0ff */
[----:B------:R-:W-:Y:S01]  /*4760*/  SEL R65, R8, RZ, P2 ;  /* 0x000000ff08417207 */ /* 0x000fe20001000000 */
[----:B------:R-:W-:Y:S01]  /*4770*/  @P6 IMAD.IADD R49, R68, 0x1, R71 ;  /* 0x0000000144316824 */ /* 0x000fe200078e0247 */
[----:B------:R-:W-:-:S02]  /*4780*/  FSETP.GT.AND P2, PT, R2, R69, !P2 ;  /* 0x000000450200720b */ /* 0x000fc40005744000 */
[----:B------:R-:W-:Y:S01]  /*4790*/  I2FP.F32.S32 R69, UR6 ;  /* 0x0000000600457c45 */ /* 0x000fe20008201400 */
[----:B------:R-:W-:Y:S01]  /*47a0*/  UIADD3 UR6, UPT, UPT, UR4, 0x114, URZ ;  /* 0x0000011404067890 */ /* 0x000fe2000fffe0ff */
[----:B------:R-:W-:Y:S01]  /*47b0*/  I2FP.F32.S32 R71, UR7 ;  /* 0x0000000700477c45 */ /* 0x000fe20008201400 */
[----:B------:R-:W-:Y:S01]  /*47c0*/  UIADD3 UR7, UPT, UPT, UR4, 0x141, URZ ;  /* 0x0000014104077890 */ /* 0x000fe2000fffe0ff */
[----:B------:R-:W-:Y:S02]  /*47d0*/  SEL R8, RZ, 0x1, !P3 ;  /* 0x00000001ff087807 */ /* 0x000fe40005800000 */
[C---:B------:R-:W-:Y:S02]  /*47e0*/  FSETP.GT.AND P6, PT, R2.reuse, R69, PT ;  /* 0x000000450200720b */ /* 0x040fe40003fc4000 */
[----:B------:R-:W-:Y:S01]  /*47f0*/  FSETP.GT.AND P3, PT, R2, R71, PT ;  /* 0x000000470200720b */ /* 0x000fe20003f64000 */
[----:B------:R-:W-:Y:S01]  /*4800*/  IMAD.IADD R8, R67, 0x1, R8 ;  /* 0x0000000143087824 */ /* 0x000fe200078e0208 */
[----:B------:R-:W-:Y:S01]  /*4810*/  I2FP.F32.S32 R69, UR10 ;  /* 0x0000000a00457c45 */ /* 0x000fe20008201400 */
[----:B------:R-:W-:Y:S01]  /*4820*/  UIADD3 UR10, UPT, UPT, UR4, 0x11b, URZ ;  /* 0x0000011b040a7890 */ /* 0x000fe2000fffe0ff */
[----:B------:R-:W-:Y:S01]  /*4830*/  I2FP.F32.S32 R71, UR11 ;  /* 0x0000000b00477c45 */ /* 0x000fe20008201400 */
[----:B------:R-:W-:Y:S01]  /*4840*/  UIADD3 UR11, UPT, UPT, UR4, 0x123, URZ ;  /* 0x00000123040b7890 */ /* 0x000fe2000fffe0ff */
[----:B------:R-:W-:-:S02]  /*4850*/  SEL R68, R3, 0x6, P3 ;  /* 0x0000000603447807 */ /* 0x000fc40001800000 */
[----:B------:R-:W-:Y:S02]  /*4860*/  SEL R66, RZ, 0x1, !P2 ;  /* 0x00000001ff427807 */ /* 0x000fe40005000000 */
[C---:B------:R-:W-:Y:S02]  /*4870*/  FSETP.GT.AND P3, PT, R2.reuse, R69, PT ;  /* 0x000000450200720b */ /* 0x040fe40003f64000 */
[----:B------:R-:W-:Y:S02]  /*4880*/  FSETP.GT.AND P2, PT, R2, R71, PT ;  /* 0x000000470200720b */ /* 0x000fe40003f44000 */
[----:B------:R-:W-:Y:S01]  /*4890*/  I2FP.F32.S32 R69, UR6 ;  /* 0x0000000600457c45 */ /* 0x000fe20008201400 */
[----:B------:R-:W-:Y:S01]  /*48a0*/  UIADD3 UR6, UPT, UPT, UR4, 0x11e, URZ ;  /* 0x0000011e04067890 */ /* 0x000fe2000fffe0ff */
[----:B------:R-:W-:Y:S02]  /*48b0*/  SEL R68, R68, 0x4, P6 ;  /* 0x0000000444447807 */ /* 0x000fe40003000000 */
[----:B------:R-:W-:-:S03]  /*48c0*/  FSETP.GT.AND P6, PT, R2, R69, !P6 ;  /* 0x000000450200720b */ /* 0x000fc600077c4000 */
        /* <DEDUP_REMOVED lines=15> */
[----:B------:R-:W-:Y:S01]  /*49c0*/  I2FP.F32.S32 R67, UR7 ;  /* 0x0000000700437c45 */ /* 0x000fe20008201400 */
[----:B------:R-:W-:Y:S01]  /*49d0*/  UIADD3 UR7, UPT, UPT, UR4, 0x128, URZ ;  /* 0x0000012804077890 */ /* 0x000fe2000fffe0ff */
[----:B------:R-:W-:Y:S02]  /*49e0*/  SEL R68, RZ, 0x1, !P6 ;  /* 0x00000001ff447807 */ /* 0x000fe40007000000 */
[----:B------:R-:W-:-:S02]  /*49f0*/  FSETP.GT.AND P6, PT, R2, R69, PT ;  /* 0x000000450200720b */ /* 0x000fc40003fc4000 */
[----:B------:R-:W-:Y:S01]  /*4a00*/  I2FP.F32.S32 R69, UR6 ;  /* 0x0000000600457c45 */ /* 0x000fe20008201400 */
[----:B------:R-:W-:Y:S01]  /*4a10*/  UIADD3 UR6, UPT, UPT, UR4, 0x125, URZ ;  /* 0x0000012504067890 */ /* 0x000fe2000fffe0ff */
[----:B------:R-:W-:Y:S02]  /*4a20*/  FSETP.GT.AND P3, PT, R2, R67, PT ;  /* 0x000000430200720b */ /* 0x000fe40003f64000 */
        /* <DEDUP_REMOVED lines=14> */
[----:B------:R-:W-:Y:S01]  /*4b10*/  I2FP.F32.S32 R69, UR11 ;  /* 0x0000000b00457c45 */ /* 0x000fe20008201400 */
[----:B------:R-:W-:Y:S01]  /*4b20*/  UIADD3 UR11, UPT, UPT, UR4, 0x133, URZ ;  /* 0x00000133040b7890 */ /* 0x000fe2000fffe0ff */
[----:B------:R-:W-:-:S02]  /*4b30*/  FSETP.GT.AND P6, PT, R2, R5, PT ;  /* 0x000000050200720b */ /* 0x000fc40003fc4000 */
[----:B------:R-:W-:Y:S01]  /*4b40*/  I2FP.F32.S32 R5, UR10 ;  /* 0x0000000a00057c45 */ /* 0x000fe20008201400 */
[----:B------:R-:W-:Y:S01]  /*4b50*/  UIADD3 UR10, UPT, UPT, UR4, 0x12b, URZ ;  /* 0x0000012b040a7890 */ /* 0x000fe2000fffe0ff */
[----:B------:R-:W-:Y:S02]  /*4b60*/  SEL R66, RZ, 0x1, !P0 ;  /* 0x00000001ff427807 */ /* 0x000fe40004000000 */
[C---:B------:R-:W-:Y:S02]  /*4b70*/  FSETP.GT.AND P0, PT, R2.reuse, R69, PT ;  /* 0x000000450200720b */ /* 0x040fe40003f04000 */
[----:B------:R-:W-:Y:S02]  /*4b80*/  SEL R69, R3, 0x6, P1 ;  /* 0x0000000603457807 */ /* 0x000fe40000800000 */
[----:B------:R-:W-:Y:S02]  /*4b90*/  FSETP.GT.AND P1, PT, R2, R5, PT ;  /* 0x000000050200720b */ /* 0x000fe40003f24000 */
[----:B------:R-:W-:Y:S01]  /*4ba0*/  I2FP.F32.S32 R5, UR6 ;  /* 0x0000000600057c45 */ /* 0x000fe20008201400 */
[----:B------:R-:W-:Y:S01]  /*4bb0*/  UIADD3 UR6, UPT, UPT, UR4, 0x12e, URZ ;  /* 0x0000012e04067890 */ /* 0x000fe2000fffe0ff */
[----:B------:R-:W-:-:S02]  /*4bc0*/  SEL R70, R69, 0x4, P6 ;  /* 0x0000000445467807 */ /* 0x000fc40003000000 */
[C---:B------:R-:W-:Y:S01]  /*4bd0*/  FSETP.GT.AND P6, PT, R2.reuse, R5, !P6 ;  /* 0x000000050200720b */ /* 0x040fe200077c4000 */
[----:B------:R-:W-:Y:S02]  /*4be0*/  IMAD.IADD R5, R67, 0x1, R68 ;  /* 0x0000000143057824 */ /* 0x000fe400078e0244 */
        /* <DEDUP_REMOVED lines=85> */
[----:B------:R-:W-:Y:S02]  /*5140*/  SEL R66, RZ, 0x1, !P3 ;  /* 0x00000001ff427807 */ /* 0x000fe40005800000 */
[C---:B------:R-:W-:Y:S01]  /*5150*/  FSETP.GT.AND P2, PT, R2.reuse, R69, PT ;  /* 0x000000450200720b */ /* 0x040fe20003f44000 */
[----:B------:R-:W-:Y:S01]  /*5160*/  IMAD.IADD R56, R67, 0x1, R56 ;  /* 0x0000000143387824 */ /* 0x000fe200078e0238 */
[----:B------:R-:W-:-:S02]  /*5170*/  FSETP.GT.AND P3, PT, R2, R71, PT ;  /* 0x000000470200720b */ /* 0x000fc40003f64000 */
[----:B------:R-:W-:Y:S01]  /*5180*/  I2FP.F32.S32 R69, UR10 ;  /* 0x0000000a00457c45 */ /* 0x000fe20008201400 */
[----:B------:R-:W-:Y:S01]  /*5190*/  UIADD3 UR10, UPT, UPT, UR4, 0x14b, URZ ;  /* 0x0000014b040a7890 */ /* 0x000fe2000fffe0ff */
[----:B------:R-:W-:Y:S01]  /*51a0*/  I2FP.F32.S32 R71, UR11 ;  /* 0x0000000b00477c45 */ /* 0x000fe20008201400 */
[----:B------:R-:W-:Y:S01]  /*51b0*/  UIADD3 UR11, UPT, UPT, UR4, 0x153, URZ ;  /* 0x00000153040b7890 */ /* 0x000fe2000fffe0ff */
[----:B------:R-:W-:Y:S02]  /*51c0*/  SEL R68, R3, 0x6, P3 ;  /* 0x0000000603447807 */ /* 0x000fe40001800000 */
[C---:B------:R-:W-:Y:S02]  /*51d0*/  FSETP.GT.AND P3, PT, R2.reuse, R69, PT ;  /* 0x000000450200720b */ /* 0x040fe40003f64000 */
[----:B------:R-:W-:Y:S02]  /*51e0*/  FSETP.GT.AND P6, PT, R2, R71, PT ;  /* 0x000000470200720b */ /* 0x000fe40003fc4000 */
[----:B------:R-:W-:Y:S01]  /*51f0*/  I2FP.F32.S32 R69, UR6 ;  /* 0x0000000600457c45 */ /* 0x000fe20008201400 */
[----:B------:R-:W-:Y:S01]  /*5200*/  UIADD3 UR6, UPT, UPT, UR4, 0x14e, URZ ;  /* 0x0000014e04067890 */ /* 0x000fe2000fffe0ff */
[----:B------:R-:W-:-:S02]  /*5210*/  SEL R68, R68, 0x4, P2 ;  /* 0x0000000444447807 */ /* 0x000fc40001000000 */
        /* <DEDUP_REMOVED lines=137> */
[----:B------:R-:W-:Y:S02]  /*5ab0*/  FSETP.GT.AND P3, PT, R2, R71, PT ;  /* 0x000000470200720b */ /* 0x000fe40003f64000 */
[----:B------:R-:W-:Y:S01]  /*5ac0*/  I2FP.F32.S32 R69, UR10 ;  /* 0x0000000a00457c45 */ /* 0x000fe20008201400 */
[----:B------:R-:W-:Y:S01]  /*5ad0*/  UIADD3 UR10, UPT, UPT, UR4, 0x17b, URZ ;  /* 0x0000017b040a7890 */ /* 0x000fe2000fffe0ff */
[----:B------:R-:W-:Y:S01]  /*5ae0*/  I2FP.F32.S32 R71, UR11 ;  /* 0x0000000b00477c45 */ /* 0x000fe20008201400 */
[----:B------:R-:W-:Y:S01]  /*5af0*/  UIADD3 UR11, UPT, UPT, UR4, 0x183, URZ ;  /* 0x00000183040b7890 */ /* 0x000fe2000fffe0ff */
[----:B------:R-:W-:-:S02]  /*5b00*/  SEL R68, R3, 0x6, P3 ;  /* 0x0000000603447807 */ /* 0x000fc40001800000 */
[----:B------:R-:W-:Y:S02]  /*5b10*/  SEL R60, RZ, 0x1, !P6 ;  /* 0x00000001ff3c7807 */ /* 0x000fe40007000000 */
[C---:B------:R-:W-:Y:S02]  /*5b20*/  FSETP.GT.AND P3, PT, R2.reuse, R69, PT ;  /* 0x000000450200720b */ /* 0x040fe40003f64000 */
[----:B------:R-:W-:Y:S01]  /*5b30*/  FSETP.GT.AND P6, PT, R2, R71, PT ;  /* 0x000000470200720b */ /* 0x000fe20003fc4000 */
[----:B------:R-:W-:Y:S01]  /*5b40*/  IMAD.IADD R60, R67, 0x1, R60 ;  /* 0x00000001433c7824 */ /* 0x000fe200078e023c */
        /* <DEDUP_REMOVED lines=203> */
[----:B------:R-:W-:-:S02]  /*6800*/  FSETP.GT.AND P0, PT, R2, R69, !P0 ;  /* 0x000000450200720b */ /* 0x000fc40004704000 */
[----:B------:R-:W-:Y:S02]  /*6810*/  SEL R45, R45, RZ, P6 ;  /* 0x000000ff2d2d7207 */ /* 0x000fe40003000000 */
        /* <DEDUP_REMOVED lines=62> */
[----:B------:R-:W-:-:S02]  /*6c00*/  FSETP.GT.AND P0, PT, R2, R67, !P4 ;  /* 0x000000430200720b */ /* 0x000fc40006704000 */
[----:B------:R-:W-:Y:S01]  /*6c10*/  I2FP.F32.S32 R67, UR10 ;  /* 0x0000000a00437c45 */ /* 0x000fe20008201400 */
[----:B------:R-:W-:Y:S01]  /*6c20*/  UIADD3 UR10, UPT, UPT, UR4, 0x1de, URZ ;  /* 0x000001de040a7890 */ /* 0x000fe2000fffe0ff */
[----:B------:R-:W-:Y:S02]  /*6c30*/  FSETP.GT.AND P5, PT, R2, R69, PT ;  /* 0x000000450200720b */ /* 0x000fe40003fa4000 */
[----:B------:R-:W-:Y:S01]  /*6c40*/  I2FP.F32.S32 R69, UR7 ;  /* 0x0000000700457c45 */ /* 0x000fe20008201400 */
[----:B------:R-:W-:Y:S01]  /*6c50*/  UIADD3 UR7, UPT, UPT, UR4, 0x1d8, URZ ;  /* 0x000001d804077890 */ /* 0x000fe2000fffe0ff */
[----:B------:R-:W-:Y:S02]  /*6c60*/  SEL R68, R68, 0x4, P4 ;  /* 0x0000000444447807 */ /* 0x000fe40002000000 */
[----:B------:R-:W-:Y:S02]  /*6c70*/  FSETP.GT.AND P4, PT, R2, R67, PT ;  /* 0x000000430200720b */ /* 0x000fe40003f84000 */
[----:B------:R-:W-:-:S02]  /*6c80*/  SEL R67, RZ, 0x1, !P0 ;  /* 0x00000001ff437807 */ /* 0x000fc40004000000 */
[C---:B------:R-:W-:Y:S02]  /*6c90*/  FSETP.GT.AND P0, PT, R2.reuse, R69, PT ;  /* 0x000000450200720b */ /* 0x040fe40003f04000 */
[----:B------:R-:W-:Y:S01]  /*6ca0*/  I2FP.F32.S32 R69, UR6 ;  /* 0x0000000600457c45 */ /* 0x000fe20008201400 */
[----:B------:R-:W-:Y:S01]  /*6cb0*/  UIADD3 UR6, UPT, UPT, UR4, 0x1d6, URZ ;  /* 0x000001d604067890 */ /* 0x000fe2000fffe0ff */
[----:B------:R-:W-:Y:S01]  /*6cc0*/  I2FP.F32.S32 R71, UR10 ;  /* 0x0000000a00477c45 */ /* 0x000fe20008201400 */
[----:B------:R-:W-:Y:S01]  /*6cd0*/  UIADD3 UR10, UPT, UPT, UR4, 0x1e3, URZ ;  /* 0x000001e3040a7890 */ /* 0x000fe2000fffe0ff */
[C---:B------:R-:W-:Y:S02]  /*6ce0*/  FSETP.GT.AND P6, PT, R2.reuse, R69, !P6 ;  /* 0x000000450200720b */ /* 0x040fe400077c4000 */
[----:B------:R-:W-:Y:S01]  /*6cf0*/  I2FP.F32.S32 R69, UR7 ;  /* 0x0000000700457c45 */ /* 0x000fe20008201400 */
[----:B------:R-:W-:Y:S01]  /*6d00*/  UIADD3 UR7, UPT, UPT, UR4, 0x1dd, URZ ;  /* 0x000001dd04077890 */ /* 0x000fe2000fffe0ff */
[----:B------:R-:W-:Y:S01]  /*6d10*/  @P4 IMAD.IADD R65, R67, 0x1, R68 ;  /* 0x0000000143414824 */ /* 0x000fe200078e0244 */
[----:B------:R-:W-:Y:S01]  /*6d20*/  I2FP.F32.S32 R67, UR6 ;  /* 0x0000000600437c45 */ /* 0x000fe20008201400 */
[----:B------:R-:W-:Y:S01]  /*6d30*/  UIADD3 UR6, UPT, UPT, UR4, 0x1d4, URZ ;  /* 0x000001d404067890 */ /* 0x000fe2000fffe0ff */
[----:B------:R-:W-:-:S02]  /*6d40*/  FSETP.GT.AND P3, PT, R2, R69, !P3 ;  /* 0x000000450200720b */ /* 0x000fc40005f64000 */
        /* <DEDUP_REMOVED lines=8> */
[----:B------:R-:W-:-:S02]  /*6dd0*/  SEL R67, RZ, 0x1, !P3 ;  /* 0x00000001ff437807 */ /* 0x000fc40005800000 */
[----:B------:R-:W-:Y:S02]  /*6de0*/  FSETP.GT.AND P3, PT, R2, R69, PT ;  /* 0x000000450200720b */ /* 0x000fe40003f64000 */
[----:B------:R-:W-:Y:S01]  /*6df0*/  SEL R68, R3, 0x6, P4 ;  /* 0x0000000603447807 */ /* 0x000fe20002000000 */
[----:B------:R-:W-:Y:S01]  /*6e00*/  IMAD.IADD R46, R46, 0x1, R67 ;  /* 0x000000012e2e7824 */ /* 0x000fe200078e0243 */
[----:B------:R-:W-:Y:S01]  /*6e10*/  I2FP.F32.S32 R69, UR6 ;  /* 0x0000000600457c45 */ /* 0x000fe20008201400 */
[----:B------:R-:W-:Y:S01]  /*6e20*/  UIADD3 UR6, UPT, UPT, UR4, 0x1db, URZ ;  /* 0x000001db04067890 */ /* 0x000fe2000fffe0ff */
[----:B------:R-:W-:Y:S02]  /*6e30*/  FSETP.GT.AND P4, PT, R2, R71, PT ;  /* 0x000000470200720b */ /* 0x000fe40003f84000 */
[----:B------:R-:W-:Y:S02]  /*6e40*/  SEL R71, R68, 0x4, P0 ;  /* 0x0000000444477807 */ /* 0x000fe40000000000 */
[----:B------:R-:W-:-:S02]  /*6e50*/  FSETP.GT.AND P0, PT, R2, R69, !P0 ;  /* 0x000000450200720b */ /* 0x000fc40004704000 */
[----:B------:R-:W-:Y:S01]  /*6e60*/  I2FP.F32.S32 R69, UR6 ;  /* 0x0000000600457c45 */ /* 0x000fe20008201400 */
[----:B------:R-:W-:Y:S01]  /*6e70*/  UIADD3 UR6, UPT, UPT, UR4, 0x1dc, URZ ;  /* 0x000001dc04067890 */ /* 0x000fe2000fffe0ff */
[----:B------:R-:W-:Y:S02]  /*6e80*/  SEL R66, RZ, 0x1, !P0 ;  /* 0x00000001ff427807 */ /* 0x000fe40004000000 */
[----:B------:R-:W-:Y:S02]  /*6e90*/  FSETP.GT.AND P0, PT, R2, R69, PT ;  /* 0x000000450200720b */ /* 0x000fe40003f04000 */
[----:B------:R-:W-:Y:S01]  /*6ea0*/  I2FP.F32.S32 R73, UR10 ;  /* 0x0000000a00497c45 */ /* 0x000fe20008201400 */
[----:B------:R-:W-:Y:S01]  /*6eb0*/  @P6 IMAD.IADD R45, R66, 0x1, R71 ;  /* 0x00000001422d6824 */ /* 0x000fe200078e0247 */
[----:B------:R-:W-:Y:S01]  /*6ec0*/  I2FP.F32.S32 R71, UR7 ;  /* 0x0000000700477c45 */ /* 0x000fe20008201400 */
[----:B------:R-:W-:Y:S01]  /*6ed0*/  UIADD3 UR7, UPT, UPT, UR4, 0x1e6, URZ ;  /* 0x000001e604077890 */ /* 0x000fe2000fffe0ff */
        /* <DEDUP_REMOVED lines=8> */
[----:B------:R-:W-:Y:S02]  /*6f60*/  SEL R71, R66, 0x4, P3 ;  /* 0x0000000442477807 */ /* 0x000fe40001800000 */
[----:B------:R-:W-:Y:S02]  /*6f70*/  FSETP.GT.AND P3, PT, R2, R69, PT ;  /* 0x000000450200720b */ /* 0x000fe40003f64000 */
[----:B------:R-:W-:Y:S02]  /*6f80*/  SEL R66, RZ, 0x1, !P4 ;  /* 0x00000001ff427807 */ /* 0x000fe40006000000 */
[----:B------:R-:W-:Y:S01]  /*6f90*/  I2FP.F32.S32 R69, UR6 ;  /* 0x0000000600457c45 */ /* 0x000fe20008201400 */
[----:B------:R-:W-:Y:S01]  /*6fa0*/  UIADD3 UR6, UPT, UPT, UR4, 0x1e4, URZ ;  /* 0x000001e404067890 */ /* 0x000fe2000fffe0ff */
[----:B------:R-:W-:Y:S01]  /*6fb0*/  I2FP.F32.S32 R67, UR7 ;  /* 0x0000000700437c45 */ /* 0x000fe20008201400 */
[----:B------:R-:W-:Y:S01]  /*6fc0*/  @P0 IMAD.IADD R46, R66, 0x1, R71 ;  /* 0x00000001422e0824 */ /* 0x000fe200078e0247 */
[----:B------:R-:W-:Y:S01]  /*6fd0*/  SEL R47, R47, RZ, P2 ;  /* 0x000000ff2f2f7207 */ /* 0x000fe20001000000 */
[----:B------:R-:W-:Y:S01]  /*6fe0*/  UIADD3 UR7, UPT, UPT, UR4, 0x1ec, URZ ;  /* 0x000001ec04077890 */ /* 0x000fe2000fffe0ff */
[----:B------:R-:W-:-:S02]  /*6ff0*/  FSETP.GT.AND P2, PT, R2, R69, !P2 ;  /* 0x000000450200720b */ /* 0x000fc40005744000 */
[----:B------:R-:W-:Y:S01]  /*7000*/  I2FP.F32.S32 R69, UR10 ;  /* 0x0000000a00457c45 */ /* 0x000fe20008201400 */
[----:B------:R-:W-:Y:S01]  /*7010*/  UIADD3 UR10, UPT, UPT, UR4, 0x1eb, URZ ;  /* 0x000001eb040a7890 */ /* 0x000fe2000fffe0ff */
[C---:B------:R-:W-:Y:S02]  /*7020*/  FSETP.GT.AND P0, PT, R2.reuse, R67, PT ;  /* 0x000000430200720b */ /* 0x040fe40003f04000 */
[----:B------:R-:W-:Y:S01]  /*7030*/  I2FP.F32.S32 R67, UR6 ;  /* 0x0000000600437c45 */ /* 0x000fe20008201400 */
[----:B------:R-:W-:Y:S01]  /*7040*/  UIADD3 UR6, UPT, UPT, UR4, 0x1e8, URZ ;  /* 0x000001e804067890 */ /* 0x000fe2000fffe0ff */
[----:B------:R-:W-:Y:S02]  /*7050*/  FSETP.GT.AND P4, PT, R2, R73, PT ;  /* 0x000000490200720b */ /* 0x000fe40003f84000 */
[----:B------:R-:W-:Y:S02]  /*7060*/  SEL R66, RZ, 0x1, !P2 ;  /* 0x00000001ff427807 */ /* 0x000fe40005000000 */
[----:B------:R-:W-:-:S02]  /*7070*/  SEL R68, R3, 0x6, P3 ;  /* 0x0000000603447807 */ /* 0x000fc40001800000 */
[C---:B------:R-:W-:Y:S01]  /*7080*/  FSETP.GT.AND P3, PT, R2.reuse, R67, !P6 ;  /* 0x000000430200720b */ /* 0x040fe20007764000 */
[----:B------:R-:W-:Y:S01]  /*7090*/  IMAD.IADD R47, R47, 0x1, R66 ;  /* 0x000000012f2f7824 */ /* 0x000fe200078e0242 */
[----:B------:R-:W-:Y:S01]  /*70a0*/  I2FP.F32.S32 R67, UR10 ;  /* 0x0000000a00437c45 */ /* 0x000fe20008201400 */
[----:B------:R-:W-:Y:S01]  /*70b0*/  UIADD3 UR10, UPT, UPT, UR4, 0x1f5, URZ ;  /* 0x000001f5040a7890 */ /* 0x000fe2000fffe0ff */
[----:B------:R-:W-:Y:S02]  /*70c0*/  FSETP.GT.AND P2, PT, R2, R69, PT ;  /* 0x000000450200720b */ /* 0x000fe40003f44000 */
[----:B------:R-:W-:Y:S01]  /*70d0*/  I2FP.F32.S32 R69, UR6 ;  /* 0x0000000600457c45 */ /* 0x000fe20008201400 */
[----:B------:R-:W-:Y:S01]  /*70e0*/  UIADD3 UR6, UPT, UPT, UR4, 0x1f1, URZ ;  /* 0x000001f104067890 */ /* 0x000fe2000fffe0ff */
[----:B------:R-:W-:Y:S02]  /*70f0*/  SEL R66, RZ, 0x1, !P3 ;  /* 0x00000001ff427807 */ /* 0x000fe40005800000 */
[----:B------:R-:W-:-:S02]  /*7100*/  SEL R71, R68, 0x4, P6 ;  /* 0x0000000444477807 */ /* 0x000fc40003000000 */
[----:B------:R-:W-:Y:S02]  /*7110*/  FSETP.GT.AND P3, PT, R2, R67, PT ;  /* 0x000000430200720b */ /* 0x000fe40003f64000 */
[----:B------:R-:W-:Y:S01]  /*7120*/  SEL R67, R6, 0x2, P5 ;  /* 0x0000000206437807 */ /* 0x000fe20002800000 */
[----:B------:R-:W-:Y:S01]  /*7130*/  @P4 IMAD.IADD R47, R66, 0x1, R71 ;  /* 0x00000001422f4824 */ /* 0x000fe200078e0247 */
[----:B------:R-:W-:Y:S02]  /*7140*/  FSETP.GT.AND P5, PT, R2, R69, !P1 ;  /* 0x000000450200720b */ /* 0x000fe40004fa4000 */
[----:B------:R-:W-:Y:S01]  /*7150*/  I2FP.F32.S32 R69, UR7 ;  /* 0x0000000700457c45 */ /* 0x000fe20008201400 */
[----:B------:R-:W-:Y:S01]  /*7160*/  UIADD3 UR7, UPT, UPT, UR4, 0x1f2, URZ ;  /* 0x000001f204077890 */ /* 0x000fe2000fffe0ff */
[----:B------:R-:W-:Y:S02]  /*7170*/  SEL R67, R67, RZ, P1 ;  /* 0x000000ff43437207 */ /* 0x000fe40000800000 */
[----:B------:R-:W-:-:S02]  /*7180*/  SEL R66, RZ, 0x1, !P5 ;  /* 0x00000001ff427807 */ /* 0x000fc40006800000 */
[----:B------:R-:W-:Y:S02]  /*7190*/  SEL R68, R3, 0x6, P2 ;  /* 0x0000000603447807 */ /* 0x000fe40001000000 */
[----:B------:R-:W-:Y:S01]  /*71a0*/  FSETP.GT.AND P1, PT, R2, R69, !P0 ;  /* 0x000000450200720b */ /* 0x000fe20004724000 */
[----:B------:R-:W-:Y:S01]  /*71b0*/  IMAD.IADD R66, R67, 0x1, R66 ;  /* 0x0000000143427824 */ /* 0x000fe200078e0242 */
[----:B------:R-:W-:Y:S02]  /*71c0*/  SEL R68, R68, 0x4, P0 ;  /* 0x0000000444447807 */ /* 0x000fe40000000000 */
[----:B------:R-:W-:Y:S02]  /*71d0*/  SEL R67, RZ, 0x1, !P1 ;  /* 0x00000001ff437807 */ /* 0x000fe40004800000 */
[----:B------:R-:W-:Y:S01]  /*71e0*/  I2FP.F32.S32 R69, UR7 ;  /* 0x0000000700457c45 */ /* 0x000fe20008201400 */
[----:B------:R-:W-:Y:S01]  /*71f0*/  UIADD3 UR7, UPT, UPT, UR4, 0x1f4, URZ ;  /* 0x000001f404077890 */ /* 0x000fe2000fffe0ff */
[----:B------:R-:W-:Y:S01]  /*7200*/  I2FP.F32.S32 R71, UR11 ;  /* 0x0000000b00477c45 */ /* 0x000fe20008201400 */
[----:B------:R-:W-:Y:S01]  /*7210*/  @P3 IMAD.IADD R66, R67, 0x1, R68 ;  /* 0x0000000143423824 */ /* 0x000fe200078e0244 */
[----:B------:R-:W-:Y:S01]  /*7220*/  I2FP.F32.S32 R67, UR6 ;  /* 0x0000000600437c45 */ /* 0x000fe20008201400 */
[----:B------:R-:W-:Y:S01]  /*7230*/  UIADD3 UR6, UPT, UPT, UR4, 0x1f0, URZ ;  /* 0x000001f004067890 */ /* 0x000fe2000fffe0ff */
[C---:B------:R-:W-:Y:S01]  /*7240*/  FSETP.GT.AND P0, PT, R2.reuse, R69, PT ;  /* 0x000000450200720b */ /* 0x040fe20003f04000 */
[----:B------:R-:W-:Y:S01]  /*7250*/  UIADD3 UR11, UPT, UPT, UR4, 0x1fb, URZ ;  /* 0x000001fb040b7890 */ /* 0x000fe2000fffe0ff */
[----:B------:R-:W-:-:S02]  /*7260*/  FSETP.GT.AND P2, PT, R2, R67, PT ;  /* 0x000000430200720b */ /* 0x000fc40003f44000 */
[----:B------:R-:W-:Y:S01]  /*7270*/  I2FP.F32.S32 R67, UR10 ;  /* 0x0000000a00437c45 */ /* 0x000fe20008201400 */
[----:B------:R-:W-:Y:S01]  /*7280*/  UIADD3 UR10, UPT, UPT, UR4, 0x1f3, URZ ;  /* 0x000001f3040a7890 */ /* 0x000fe2000fffe0ff */
[----:B------:R-:W-:Y:S01]  /*7290*/  I2FP.F32.S32 R69, UR6 ;  /* 0x0000000600457c45 */ /* 0x000fe20008201400 */
[----:B------:R-:W-:Y:S01]  /*72a0*/  UIADD3 UR6, UPT, UPT, UR4, 0x1f9, URZ ;  /* 0x000001f904067890 */ /* 0x000fe2000fffe0ff */
[C---:B------:R-:W-:Y:S02]  /*72b0*/  FSETP.GT.AND P1, PT, R2.reuse, R71, PT ;  /* 0x000000470200720b */ /* 0x040fe40003f24000 */
[----:B------:R-:W-:Y:S02]  /*72c0*/  FSETP.GT.AND P3, PT, R2, R67, PT ;  /* 0x000000430200720b */ /* 0x000fe40003f64000 */
[----:B------:R-:W-:Y:S01]  /*72d0*/  I2FP.F32.S32 R71, UR10 ;  /* 0x0000000a00477c45 */ /* 0x000fe20008201400 */
[----:B------:R-:W-:Y:S01]  /*72e0*/  UIADD3 UR10, UPT, UPT, UR4, 0x1fd, URZ ;  /* 0x000001fd040a7890 */ /* 0x000fe2000fffe0ff */
[----:B------:R-:W-:-:S02]  /*72f0*/  SEL R67, R6, 0x2, P0 ;  /* 0x0000000206437807 */ /* 0x000fc40000000000 */
[C---:B------:R-:W-:Y:S02]  /*7300*/  FSETP.GT.AND P0, PT, R2.reuse, R69, !P2 ;  /* 0x000000450200720b */ /* 0x040fe40005704000 */
[----:B------:R-:W-:Y:S01]  /*7310*/  I2FP.F32.S32 R69, UR7 ;  /* 0x0000000700457c45 */ /* 0x000fe20008201400 */
[----:B------:R-:W-:Y:S01]  /*7320*/  UIADD3 UR7, UPT, UPT, UR4, 0x1fa, URZ ;  /* 0x000001fa04077890 */ /* 0x000fe2000fffe0ff */
[C---:B------:R-:W-:Y:S02]  /*7330*/  FSETP.GT.AND P4, PT, R2.reuse, R71, PT ;  /* 0x000000470200720b */ /* 0x040fe40003f84000 */
[----:B------:R-:W-:Y:S02]  /*7340*/  SEL R67, R67, RZ, P2 ;  /* 0x000000ff43437207 */ /* 0x000fe40001000000 */
[----:B------:R-:W-:Y:S02]  /*7350*/  SEL R68, RZ, 0x1, !P0 ;  /* 0x00000001ff447807 */ /* 0x000fe40004000000 */
[----:B------:R-:W-:-:S02]  /*7360*/  FSETP.GT.AND P0, PT, R2, R69, !P3 ;  /* 0x000000450200720b */ /* 0x000fc40005f04000 */
[----:B------:R-:W-:Y:S01]  /*7370*/  SEL R69, R3, 0x6, P1 ;  /* 0x0000000603457807 */ /* 0x000fe20000800000 */
[----:B------:R-:W-:Y:S01]  /*7380*/  IMAD.IADD R67, R67, 0x1, R68 ;  /* 0x0000000143437824 */ /* 0x000fe200078e0244 */
[----:B------:R-:W-:Y:S02]  /*7390*/  SEL R68, RZ, 0x1, !P0 ;  /* 0x00000001ff447807 */ /* 0x000fe40004000000 */
[----:B------:R-:W-:Y:S02]  /*73a0*/  SEL R69, R69, 0x4, P3 ;  /* 0x0000000445457807 */ /* 0x000fe40001800000 */
[----:B------:R-:W-:Y:S01]  /*73b0*/  I2FP.F32.S32 R71, UR7 ;  /* 0x0000000700477c45 */ /* 0x000fe20008201400 */
[----:B------:R-:W-:Y:S02]  /*73c0*/  UIADD3 UR7, UPT, UPT, UR4, 0x1fc, URZ ;  /* 0x000001fc04077890 */ /* 0x000fe4000fffe0ff */
[----:B------:R-:W-:Y:S01]  /*73d0*/  @P4 IMAD.IADD R67, R68, 0x1, R69 ;  /* 0x0000000144434824 */ /* 0x000fe200078e0245 */
[----:B------:R-:W-:Y:S01]  /*73e0*/  I2FP.F32.S32 R69, UR6 ;  /* 0x0000000600457c45 */ /* 0x000fe20008201400 */
[----:B------:R-:W-:Y:S01]  /*73f0*/  UIADD3 UR6, UPT, UPT, UR4, 0x1fe, URZ ;  /* 0x000001fe04067890 */ /* 0x000fe2000fffe0ff */
[----:B------:R-:W-:-:S02]  /*7400*/  FSETP.GT.AND P0, PT, R2, R71, PT ;  /* 0x000000470200720b */ /* 0x000fc40003f04000 */
[C---:B------:R-:W-:Y:S02]  /*7410*/  FSETP.GT.AND P3, PT, R2.reuse, R69, PT ;  /* 0x000000450200720b */ /* 0x040fe40003f64000 */
        /* <DEDUP_REMOVED lines=14> */
[C---:B------:R-:W-:Y:S02]  /*7500*/  FSETP.GT.AND P5, PT, R2.reuse, R71, PT ;  /* 0x000000470200720b */ /* 0x040fe40003fa4000 */
[----:B------:R-:W-:Y:S02]  /*7510*/  FSETP.GT.AND P0, PT, R2, R69, !P4 ;  /* 0x000000450200720b */ /* 0x000fe40006704000 */
[----:B------:R-:W-:Y:S02]  /*7520*/  SEL R68, R68, RZ, P3 ;  /* 0x000000ff44447207 */ /* 0x000fe40001800000 */
[----:B------:R-:W-:-:S02]  /*7530*/  SEL R69, RZ, 0x1, !P1 ;  /* 0x00000001ff457807 */ /* 0x000fc40004800000 */
[----:B------:R-:W-:Y:S02]  /*7540*/  SEL R70, R3, 0x6, P2 ;  /* 0x0000000603467807 */ /* 0x000fe40001000000 */
[----:B------:R-:W-:Y:S01]  /*7550*/  I2FP.F32.S32 R71, UR7 ;  /* 0x0000000700477c45 */ /* 0x000fe20008201400 */
[----:B------:R-:W-:Y:S01]  /*7560*/  IMAD.IADD R68, R68, 0x1, R69 ;  /* 0x0000000144447824 */ /* 0x000fe200078e0245 */
[----:B------:R-:W-:Y:S01]  /*7570*/  SEL R70, R70, 0x4, P4 ;  /* 0x0000000446467807 */ /* 0x000fe20002000000 */
[----:B------:R-:W-:Y:S01]  /*7580*/  UIADD3 UR7, UPT, UPT, UR4, 0x67, URZ ;  /* 0x0000006704077890 */ /* 0x000fe2000fffe0ff */
[----:B------:R-:W-:Y:S02]  /*7590*/  SEL R69, RZ, 0x1, !P0 ;  /* 0x00000001ff457807 */ /* 0x000fe40004000000 */
[C---:B------:R-:W-:Y:S02]  /*75a0*/  FSETP.GT.AND P4, PT, R2.reuse, R71, PT ;  /* 0x000000470200720b */ /* 0x040fe40003f84000 */
        /* <DEDUP_REMOVED lines=11> */
[C---:B------:R-:W-:Y:S01]  /*7660*/  FSETP.GT.AND P5, PT, R2.reuse, R69, PT ;  /* 0x000000450200720b */ /* 0x040fe20003fa4000 */
[----:B------:R-:W-:Y:S01]  /*7670*/  @P4 VIADD R23, R25, 0x8 ;  /* 0x0000000819174836 */ /* 0x000fe20000000000 */
[----:B------:R-:W-:Y:S01]  /*7680*/  I2FP.F32.S32 R69, UR6 ;  /* 0x0000000600457c45 */ /* 0x000fe20008201400 */
[----:B------:R-:W-:Y:S01]  /*7690*/  UIADD3 UR6, UPT, UPT, UR4, 0x57, URZ ;  /* 0x0000005704067890 */ /* 0x000fe2000fffe0ff */
[C---:B------:R-:W-:Y:S01]  /*76a0*/  FSETP.GT.AND P2, PT, R2.reuse, R71, PT ;  /* 0x000000470200720b */ /* 0x040fe20003f44000 */
[----:B------:R-:W-:Y:S01]  /*76b0*/  @P6 VIADD R21, R27, 0x8 ;  /* 0x000000081b156836 */ /* 0x000fe20000000000 */
[----:B------:R-:W-:Y:S01]  /*76c0*/  FSETP.GT.AND P0, PT, R2, R69, PT ;  /* 0x000000450200720b */ /* 0x000fe20003f04000 */
[----:B------:R-:W-:Y:S01]  /*76d0*/  @P1 VIADD R4, R24, 0x8 ;  /* 0x0000000818041836 */ /* 0x000fe20000000000 */
[----:B------:R-:W-:Y:S01]  /*76e0*/  I2FP.F32.S32 R25, UR7 ;  /* 0x0000000700197c45 */ /* 0x000fe20008201400 */
[----:B------:R-:W-:Y:S01]  /*76f0*/  UIADD3 UR7, UPT, UPT, UR4, 0xb7, URZ ;  /* 0x000000b704077890 */ /* 0x000fe2000fffe0ff */
[----:B------:R-:W-:Y:S01]  /*7700*/  I2FP.F32.S32 R69, UR6 ;  /* 0x0000000600457c45 */ /* 0x000fe20008201400 */
[----:B------:R-:W-:-:S02]  /*7710*/  UIADD3 UR6, UPT, UPT, UR4, 0x87, URZ ;  /* 0x0000008704067890 */ /* 0x000fc4000fffe0ff */
[----:B------:R-:W-:Y:S01]  /*7720*/  @P5 VIADD R22, R26, 0x8 ;  /* 0x000000081a165836 */ /* 0x000fe20000000000 */
[----:B------:R-:W-:Y:S02]  /*7730*/  FSETP.GT.AND P3, PT, R2, R69, PT ;  /* 0x000000450200720b */ /* 0x000fe40003f64000 */
[----:B------:R-:W-:Y:S01]  /*7740*/  I2FP.F32.S32 R69, UR10 ;  /* 0x0000000a00457c45 */ /* 0x000fe20008201400 */
[----:B------:R-:W-:Y:S01]  /*7750*/  @P2 VIADD R18, R30, 0x8 ;  /* 0x000000081e122836 */ /* 0x000fe20000000000 */
[----:B------:R-:W-:Y:S01]  /*7760*/  I2FP.F32.S32 R71, UR6 ;  /* 0x0000000600477c45 */ /* 0x000fe20008201400 */
[----:B------:R-:W-:Y:S01]  /*7770*/  UIADD3 UR6, UPT, UPT, UR4, 0xa7, URZ ;  /* 0x000000a704067890 */ /* 0x000fe2000fffe0ff */
[----:B------:R-:W-:Y:S01]  /*7780*/  FSETP.GT.AND P1, PT, R2, R69, PT ;  /* 0x000000450200720b */ /* 0x000fe20003f24000 */
[----:B------:R-:W-:Y:S01]  /*7790*/  @P0 VIADD R20, R28, 0x8 ;  /* 0x000000081c140836 */ /* 0x000fe20000000000 */
[C---:B------:R-:W-:Y:S01]  /*77a0*/  FSETP.GT.AND P5, PT, R2.reuse, R25, PT ;  /* 0x000000190200720b */ /* 0x040fe20003fa4000 */
[----:B------:R-:W-:Y:S01]  /*77b0*/  UIADD3 UR10, UPT, UPT, UR4, 0xbf, URZ ;  /* 0x000000bf040a7890 */ /* 0x000fe2000fffe0ff */
[----:B------:R-:W-:Y:S01]  /*77c0*/  I2FP.F32.S32 R25, UR7 ;  /* 0x0000000700197c45 */ /* 0x000fe20008201400 */
[----:B------:R-:W-:Y:S01]  /*77d0*/  UIADD3 UR7, UPT, UPT, UR4, 0xd7, URZ ;  /* 0x000000d704077890 */ /* 0x000fe2000fffe0ff */
[----:B------:R-:W-:Y:S01]  /*77e0*/  I2FP.F32.S32 R69, UR6 ;  /* 0x0000000600457c45 */ /* 0x000fe20008201400 */
[----:B------:R-:W-:Y:S01]  /*77f0*/  UIADD3 UR6, UPT, UPT, UR4, 0xc7, URZ ;  /* 0x000000c704067890 */ /* 0x000fe2000fffe0ff */
[----:B------:R-:W-:Y:S01]  /*7800*/  @P3 VIADD R19, R29, 0x8 ;  /* 0x000000081d133836 */ /* 0x000fe20000000000 */
[----:B------:R-:W-:-:S02]  /*7810*/  FSETP.GT.AND P4, PT, R2, R71, PT ;  /* 0x000000470200720b */ /* 0x000fc40003f84000 */
[C---:B------:R-:W-:Y:S02]  /*7820*/  FSETP.GT.AND P0, PT, R2.reuse, R25, PT ;  /* 0x000000190200720b */ /* 0x040fe40003f04000 */
[----:B------:R-:W-:Y:S01]  /*7830*/  I2FP.F32.S32 R27, UR6 ;  /* 0x00000006001b7c45 */ /* 0x000fe20008201400 */
[----:B------:R-:W-:Y:S01]  /*7840*/  UIADD3 UR6, UPT, UPT, UR4, 0xe7, URZ ;  /* 0x000000e704067890 */ /* 0x000fe2000fffe0ff */
[----:B------:R-:W-:Y:S01]  /*7850*/  I2FP.F32.S32 R25, UR7 ;  /* 0x0000000700197c45 */ /* 0x000fe20008201400 */
[----:B------:R-:W-:Y:S01]  /*7860*/  UIADD3 UR7, UPT, UPT, UR4, 0xf7, URZ ;  /* 0x000000f704077890 */ /* 0x000fe2000fffe0ff */
[C---:B------:R-:W-:Y:S01]  /*7870*/  FSETP.GT.AND P3, PT, R2.reuse, R27, PT ;  /* 0x0000001b0200720b */ /* 0x040fe20003f64000 */
[----:B------:R-:W-:Y:S01]  /*7880*/  @P1 VIADD R17, R31, 0x8 ;  /* 0x000000081f111836 */ /* 0x000fe20000000000 */
[C---:B------:R-:W-:Y:S01]  /*7890*/  FSETP.GT.AND P6, PT, R2.reuse, R69, PT ;  /* 0x000000450200720b */ /* 0x040fe20003fc4000 */
[----:B------:R-:W-:Y:S01]  /*78a0*/  @P5 VIADD R15, R33, 0x8 ;  /* 0x00000008210f5836 */ /* 0x000fe20000000000 */
[----:B------:R-:W-:Y:S01]  /*78b0*/  I2FP.F32.S32 R27, UR6 ;  /* 0x00000006001b7c45 */ /* 0x000fe20008201400 */
[----:B------:R-:W-:Y:S01]  /*78c0*/  UIADD3 UR6, UPT, UPT, UR4, 0x107, URZ ;  /* 0x0000010704067890 */ /* 0x000fe2000fffe0ff */
[----:B------:R-:W-:Y:S01]  /*78d0*/  FSETP.GT.AND P2, PT, R2, R25, PT ;  /* 0x000000190200720b */ /* 0x000fe20003f44000 */
[----:B------:R-:W-:Y:S01]  /*78e0*/  @P4 VIADD R16, R32, 0x8 ;  /* 0x0000000820104836 */ /* 0x000fe20000000000 */
[C---:B------:R-:W-:Y:S01]  /*78f0*/  FSETP.GT.AND P1, PT, R2.reuse, R27, PT ;  /* 0x0000001b0200720b */ /* 0x040fe20003f24000 */
[----:B------:R-:W-:Y:S01]  /*7900*/  @P0 VIADD R13, R35, 0x8 ;  /* 0x00000008230d0836 */ /* 0x000fe20000000000 */
[----:B------:R-:W-:Y:S01]  /*7910*/  I2FP.F32.S32 R25, UR7 ;  /* 0x0000000700197c45 */ /* 0x000fe20008201400 */
[----:B------:R-:W-:Y:S01]  /*7920*/  UIADD3 UR7, UPT, UPT, UR4, 0x117, URZ ;  /* 0x0000011704077890 */ /* 0x000fe2000fffe0ff */
[----:B------:R-:W-:Y:S01]  /*7930*/  I2FP.F32.S32 R27, UR6 ;  /* 0x00000006001b7c45 */ /* 0x000fe20008201400 */
[----:B------:R-:W-:Y:S01]  /*7940*/  UIADD3 UR6, UPT, UPT, UR4, 0x127, URZ ;  /* 0x0000012704067890 */ /* 0x000fe2000fffe0ff */
[----:B------:R-:W-:Y:S01]  /*7950*/  FSETP.GT.AND P4, PT, R2, R25, PT ;  /* 0x000000190200720b */ /* 0x000fe20003f84000 */
[----:B------:R-:W-:Y:S01]  /*7960*/  @P6 VIADD R14, R34, 0x8 ;  /* 0x00000008220e6836 */ /* 0x000fe20000000000 */
[----:B------:R-:W-:Y:S01]  /*7970*/  FSETP.GT.AND P5, PT, R2, R27, PT ;  /* 0x0000001b0200720b */ /* 0x000fe20003fa4000 */
[----:B------:R-:W-:Y:S01]  /*7980*/  @P3 VIADD R12, R36, 0x8 ;  /* 0x00000008240c3836 */ /* 0x000fe20000000000 */
[----:B------:R-:W-:Y:S01]  /*7990*/  I2FP.F32.S32 R25, UR7 ;  /* 0x0000000700197c45 */ /* 0x000fe20008201400 */
[----:B------:R-:W-:Y:S01]  /*79a0*/  UIADD3 UR7, UPT, UPT, UR4, 0x137, URZ ;  /* 0x0000013704077890 */ /* 0x000fe2000fffe0ff */
        /* <DEDUP_REMOVED lines=106> */
[----:B------:R-:W-:Y:S01]  /*8050*/  @P0 VIADD R10, R9, 0x10 ;  /* 0x00000010090a0836 */ /* 0x000fe20000000000 */
[----:B------:R-:W-:Y:S01]  /*8060*/  FSETP.GT.AND P4, PT, R2, R17, PT ;  /* 0x000000110200720b */ /* 0x000fe20003f84000 */
        /* <DEDUP_REMOVED lines=8> */
[----:B------:R-:W-:-:S02]  /*80f0*/  FSETP.GT.AND P0, PT, R2, R11, PT ;  /* 0x0000000b0200720b */ /* 0x000fc40003f04000 */
[----:B------:R-:W-:Y:S01]  /*8100*/  I2FP.F32.S32 R9, UR7 ;  /* 0x0000000700097c45 */ /* 0x000fe20008201400 */
[----:B------:R-:W-:Y:S01]  /*8110*/  UIADD3 UR7, UPT, UPT, UR4, 0x5f, URZ ;  /* 0x0000005f04077890 */ /* 0x000fe2000fffe0ff */
[----:B------:R-:W-:Y:S01]  /*8120*/  I2FP.F32.S32 R11, UR6 ;  /* 0x00000006000b7c45 */ /* 0x000fe20008201400 */
[----:B------:R-:W-:Y:S01]  /*8130*/  UIADD3 UR6, UPT, UPT, UR4, 0x9f, URZ ;  /* 0x0000009f04067890 */ /* 0x000fe2000fffe0ff */
[----:B------:R-:W-:Y:S01]  /*8140*/  FSETP.GT.AND P6, PT, R2, R13, PT ;  /* 0x0000000d0200720b */ /* 0x000fe20003fc4000 */
[----:B------:R-:W-:Y:S01]  /*8150*/  @P4 VIADD R62, R60, 0x10 ;  /* 0x000000103c3e4836 */ /* 0x000fe20000000000 */
[C---:B------:R-:W-:Y:S02]  /*8160*/  FSETP.GT.AND P3, PT, R2.reuse, R9, PT ;  /* 0x000000090200720b */ /* 0x040fe40003f64000 */
        /* <DEDUP_REMOVED lines=27> */
[----:B------:R-:W-:Y:S01]  /*8320*/  @P5 VIADD R12, R10, 0x20 ;  /* 0x000000200a0c5836 */ /* 0x000fe20000000000 */
[----:B------:R-:W-:Y:S01]  /*8330*/  I2FP.F32.S32 R11, UR6 ;  /* 0x00000006000b7c45 */ /* 0x000fe20008201400 */
[----:B------:R-:W-:Y:S01]  /*8340*/  @P6 VIADD R7, R5, 0x20 ;  /* 0x0000002005076836 */ /* 0x000fe20000000000 */
[----:B------:R-:W-:-:S02]  /*8350*/  FSETP.GT.AND P2, PT, R2, R9, PT ;  /* 0x000000090200720b */ /* 0x000fc40003f44000 */
[----:B------:R-:W0:Y:S01]  /*8360*/  LDCU.64 UR6, c[0x0][0x390] ;  /* 0x00007200ff0677ac */ /* 0x000e220008000a00 */
[----:B------:R-:W-:Y:S02]  /*8370*/  I2FP.F32.S32 R9, UR10 ;  /* 0x0000000a00097c45 */ /* 0x000fe40008201400 */
[C---:B------:R-:W-:Y:S01]  /*8380*/  FSETP.GT.AND P1, PT, R2.reuse, R11, PT ;  /* 0x0000000b0200720b */ /* 0x040fe20003f24000 */
        /* <DEDUP_REMOVED lines=16> */
[----:B0-----:R-:W-:Y:S01]  /*8490*/  UIADD3 UR10, UPT, UPT, UR6, 0x1, URZ ;  /* 0x00000001060a7890 */ /* 0x001fe2000fffe0ff */
        /* <DEDUP_REMOVED lines=26> */
[C---:B------:R-:W-:Y:S01]  /*8640*/  FSETP.GT.AND P0, PT, R2.reuse, R9, PT ;  /* 0x000000090200720b */ /* 0x040fe20003f04000 */
[----:B------:R-:W-:Y:S01]  /*8650*/  UIADD3 UR12, UPT, UPT, UR6, 0x57, URZ ;  /* 0x00000057060c7890 */ /* 0x000fe2000fffe0ff */
[----:B------:R-:W-:-:S02]  /*8660*/  FSETP.GT.AND P3, PT, R2, R5, PT ;  /* 0x000000050200720b */ /* 0x000fc40003f64000 */
[----:B------:R-:W-:Y:S02]  /*8670*/  SEL R5, R6, 0x2, P4 ;  /* 0x0000000206057807 */ /* 0x000fe40002000000 */
[----:B------:R-:W-:Y:S02]  /*8680*/  I2FP.F32.S32 R9, UR6 ;  /* 0x0000000600097c45 */ /* 0x000fe40008201400 */
[----:B------:R-:W-:Y:S02]  /*8690*/  SEL R5, R5, RZ, P1 ;  /* 0x000000ff05057207 */ /* 0x000fe40000800000 */
[C---:B------:R-:W-:Y:S02]  /*86a0*/  FSETP.GT.AND P1, PT, R2.reuse, R9, !P1 ;  /* 0x000000090200720b */ /* 0x040fe40004f24000 */
[----:B------:R-:W-:Y:S01]  /*86b0*/  I2FP.F32.S32 R11, UR10 ;  /* 0x0000000a000b7c45 */ /* 0x000fe20008201400 */
[----:B------:R-:W-:Y:S01]  /*86c0*/  UIADD3 UR10, UPT, UPT, UR6, 0xe, URZ ;  /* 0x0000000e060a7890 */ /* 0x000fe2000fffe0ff */
[----:B------:R-:W-:Y:S01]  /*86d0*/  I2FP.F32.S32 R9, UR4 ;  /* 0x0000000400097c45 */ /* 0x000fe20008201400 */
[----:B------:R-:W-:Y:S01]  /*86e0*/  UIADD3 UR4, UPT, UPT, UR6, 0xb, URZ ;  /* 0x0000000b06047890 */ /* 0x000fe2000fffe0ff */
[----:B------:R-:W-:-:S02]  /*86f0*/  FSETP.GT.AND P4, PT, R2, R11, PT ;  /* 0x0000000b0200720b */ /* 0x000fc40003f84000 */
[----:B------:R-:W-:Y:S02]  /*8700*/  SEL R8, RZ, 0x1, !P1 ;  /* 0x00000001ff087807 */ /* 0x000fe40004800000 */
[----:B------:R-:W-:Y:S01]  /*8710*/  I2FP.F32.S32 R11, UR11 ;  /* 0x0000000b000b7c45 */ /* 0x000fe20008201400 */
[----:B------:R-:W-:Y:S01]  /*8720*/  UIADD3 UR11, UPT, UPT, UR6, 0x11, URZ ;  /* 0x00000011060b7890 */ /* 0x000fe2000fffe0ff */
[----:B------:R-:W-:Y:S01]  /*8730*/  SEL R10, R3, 0x6, P6 ;  /* 0x00000006030a7807 */ /* 0x000fe20003000000 */
[----:B------:R-:W-:Y:S01]  /*8740*/  IMAD.IADD R5, R5, 0x1, R8 ;  /* 0x0000000105057824 */ /* 0x000fe200078e0208 */
[C---:B------:R-:W-:Y:S02]  /*8750*/  FSETP.GT.AND P6, PT, R2.reuse, R9, !P5 ;  /* 0x000000090200720b */ /* 0x040fe40006fc4000 */
[----:B------:R-:W-:Y:S01]  /*8760*/  I2FP.F32.S32 R13, UR4 ;  /* 0x00000004000d7c45 */ /* 0x000fe20008201400 */
[----:B------:R-:W-:Y:S01]  /*8770*/  UIADD3 UR4, UPT, UPT, UR6, 0x8, URZ ;  /* 0x0000000806047890 */ /* 0x000fe2000fffe0ff */
[----:B------:R-:W-:-:S02]  /*8780*/  FSETP.GT.AND P1, PT, R2, R11, PT ;  /* 0x0000000b0200720b */ /* 0x000fc40003f24000 */
[----:B------:R-:W-:Y:S01]  /*8790*/  I2FP.F32.S32 R9, UR10 ;  /* 0x0000000a00097c45 */ /* 0x000fe20008201400 */
[----:B------:R-:W-:Y:S01]  /*87a0*/  UIADD3 UR10, UPT, UPT, UR6, 0x12, URZ ;  /* 0x00000012060a7890 */ /* 0x000fe2000fffe0ff */
[----:B------:R-:W-:Y:S02]  /*87b0*/  SEL R11, R10, 0x4, P5 ;  /* 0x000000040a0b7807 */ /* 0x000fe40002800000 */
[----:B------:R-:W-:Y:S02]  /*87c0*/  SEL R8, RZ, 0x1, !P6 ;  /* 0x00000001ff087807 */ /* 0x000fe40007000000 */
[----:B------:R-:W-:Y:S02]  /*87d0*/  FSETP.GT.AND P6, PT, R2, R9, PT ;  /* 0x000000090200720b */ /* 0x000fe40003fc4000 */
[----:B------:R-:W-:Y:S01]  /*87e0*/  I2FP.F32.S32 R9, UR4 ;  /* 0x0000000400097c45 */ /* 0x000fe20008201400 */
[----:B------:R-:W-:Y:S01]  /*87f0*/  @P0 IMAD.IADD R5, R8, 0x1, R11 ;  /* 0x0000000108050824 */ /* 0x000fe200078e020b */
[----:B------:R-:W-:Y:S01]  /*8800*/  UIADD3 UR4, UPT, UPT, UR6, 0x15, URZ ;  /* 0x0000001506047890 */ /* 0x000fe2000fffe0ff */
[----:B------:R-:W-:Y:S01]  /*8810*/  I2FP.F32.S32 R11, UR11 ;  /* 0x0000000b000b7c45 */ /* 0x000fe20008201400 */
[----:B------:R-:W-:Y:S01]  /*8820*/  UIADD3 UR11, UPT, UPT, UR6, 0x1d, URZ ;  /* 0x0000001d060b7890 */ /* 0x000fe2000fffe0ff */
[----:B------:R-:W-:-:S02]  /*8830*/  SEL R8, R6, 0x2, P4 ;  /* 0x0000000206087807 */ /* 0x000fc40002000000 */
[C---:B------:R-:W-:Y:S02]  /*8840*/  FSETP.GT.AND P4, PT, R2.reuse, R9, !P3 ;  /* 0x000000090200720b */ /* 0x040fe40005f84000 */
[----:B------:R-:W-:Y:S01]  /*8850*/  I2FP.F32.S32 R9, UR10 ;  /* 0x0000000a00097c45 */ /* 0x000fe20008201400 */
[----:B------:R-:W-:Y:S01]  /*8860*/  UIADD3 UR10, UPT, UPT, UR6, 0x16, URZ ;  /* 0x00000016060a7890 */ /* 0x000fe2000fffe0ff */
[----:B------:R-:W-:Y:S02]  /*8870*/  FSETP.GT.AND P0, PT, R2, R11, PT ;  /* 0x0000000b0200720b */ /* 0x000fe40003f04000 */
[----:B------:R-:W-:Y:S01]  /*8880*/  I2FP.F32.S32 R11, UR4 ;  /* 0x00000004000b7c45 */ /* 0x000fe20008201400 */
[----:B------:R-:W-:Y:S01]  /*8890*/  UIADD3 UR4, UPT, UPT, UR6, 0xc, URZ ;  /* 0x0000000c06047890 */ /* 0x000fe2000fffe0ff */
[----:B------:R-:W-:Y:S02]  /*88a0*/  SEL R8, R8, RZ, P3 ;  /* 0x000000ff08087207 */ /* 0x000fe40001800000 */
[----:B------:R-:W-:-:S02]  /*88b0*/  FSETP.GT.AND P5, PT, R2, R13, PT ;  /* 0x0000000d0200720b */ /* 0x000fc40003fa4000 */
[C---:B------:R-:W-:Y:S02]  /*88c0*/  FSETP.GT.AND P3, PT, R2.reuse, R9, PT ;  /* 0x000000090200720b */ /* 0x040fe40003f64000 */
[----:B------:R-:W-:Y:S02]  /*88d0*/  SEL R9, RZ, 0x1, !P4 ;  /* 0x00000001ff097807 */ /* 0x000fe40006000000 */
[----:B------:R-:W-:Y:S01]  /*88e0*/  I2FP.F32.S32 R13, UR10 ;  /* 0x0000000a000d7c45 */ /* 0x000fe20008201400 */
[----:B------:R-:W-:Y:S01]  /*88f0*/  UIADD3 UR10, UPT, UPT, UR6, 0x13, URZ ;  /* 0x00000013060a7890 */ /* 0x000fe2000fffe0ff */
[----:B------:R-:W-:Y:S01]  /*8900*/  FSETP.GT.AND P4, PT, R2, R11, PT ;  /* 0x0000000b0200720b */ /* 0x000fe20003f84000 */
[----:B------:R-:W-:Y:S01]  /*8910*/  IMAD.IADD R42, R8, 0x1, R9 ;  /* 0x00000001082a7824 */ /* 0x000fe200078e0209 */
[----:B------:R-:W-:Y:S02]  /*8920*/  SEL R10, R3, 0x6, P6 ;  /* 0x00000006030a7807 */ /* 0x000fe40003000000 */
[----:B------:R-:W-:Y:S01]  /*8930*/  I2FP.F32.S32 R11, UR4 ;  /* 0x00000004000b7c45 */ /* 0x000fe20008201400 */
[----:B------:R-:W-:Y:S01]  /*8940*/  UIADD3 UR4, UPT, UPT, UR6, 0x19, URZ ;  /* 0x0000001906047890 */ /* 0x000fe2000fffe0ff */
[----:B------:R-:W-:-:S02]  /*8950*/  FSETP.GT.AND P6, PT, R2, R13, PT ;  /* 0x0000000d0200720b */ /* 0x000fc40003fc4000 */
[----:B------:R-:W-:Y:S02]  /*8960*/  SEL R13, R10, 0x4, P1 ;  /* 0x000000040a0d7807 */ /* 0x000fe40000800000 */
[----:B------:R-:W-:Y:S02]  /*8970*/  FSETP.GT.AND P1, PT, R2, R11, !P1 ;  /* 0x0000000b0200720b */ /* 0x000fe40004f24000 */
        /* <DEDUP_REMOVED lines=10> */
[----:B------:R-:W-:Y:S02]  /*8a20*/  FSETP.GT.AND P1, PT, R2, R11, PT ;  /* 0x0000000b0200720b */ /* 0x000fe40003f24000 */
[----:B------:R-:W-:Y:S01]  /*8a30*/  I2FP.F32.S32 R11, UR10 ;  /* 0x0000000a000b7c45 */ /* 0x000fe20008201400 */
[----:B------:R-:W-:Y:S01]  /*8a40*/  UIADD3 UR10, UPT, UPT, UR6, 0x1e, URZ ;  /* 0x0000001e060a7890 */ /* 0x000fe2000fffe0ff */
[----:B------:R-:W-:Y:S02]  /*8a50*/  SEL R8, R6, 0x2, P3 ;  /* 0x0000000206087807 */ /* 0x000fe40001800000 */
[----:B------:R-:W-:Y:S02]  /*8a60*/  FSETP.GT.AND P3, PT, R2, R11, PT ;  /* 0x0000000b0200720b */ /* 0x000fe40003f64000 */
[----:B------:R-:W-:-:S02]  /*8a70*/  SEL R8, R8, RZ, P0 ;  /* 0x000000ff08087207 */ /* 0x000fc40000000000 */
[C---:B------:R-:W-:Y:S02]  /*8a80*/  FSETP.GT.AND P0, PT, R2.reuse, R9, !P0 ;  /* 0x000000090200720b */ /* 0x040fe40004704000 */
[----:B------:R-:W-:Y:S01]  /*8a90*/  I2FP.F32.S32 R11, UR4 ;  /* 0x00000004000b7c45 */ /* 0x000fe20008201400 */
[----:B------:R-:W-:Y:S01]  /*8aa0*/  UIADD3 UR4, UPT, UPT, UR6, 0x1b, URZ ;  /* 0x0000001b06047890 */ /* 0x000fe2000fffe0ff */
[----:B------:R-:W-:Y:S01]  /*8ab0*/  I2FP.F32.S32 R13, UR11 ;  /* 0x0000000b000d7c45 */ /* 0x000fe20008201400 */
[----:B------:R-:W-:Y:S01]  /*8ac0*/  UIADD3 UR11, UPT, UPT, UR6, 0x21, URZ ;  /* 0x00000021060b7890 */ /* 0x000fe2000fffe0ff */
[----:B------:R-:W-:Y:S02]  /*8ad0*/  SEL R9, RZ, 0x1, !P0 ;  /* 0x00000001ff097807 */ /* 0x000fe40004000000 */
[C---:B------:R-:W-:Y:S02]  /*8ae0*/  FSETP.GT.AND P0, PT, R2.reuse, R13, PT ;  /* 0x0000000d0200720b */ /* 0x040fe40003f04000 */
[----:B------:R-:W-:Y:S01]  /*8af0*/  FSETP.GT.AND P6, PT, R2, R11, !P4 ;  /* 0x0000000b0200720b */ /* 0x000fe200067c4000 */
        /* <DEDUP_REMOVED lines=8> */
[----:B------:R-:W-:Y:S01]  /*8b80*/  I2FP.F32.S32 R11, UR4 ;  /* 0x00000004000b7c45 */ /* 0x000fe20008201400 */
[----:B------:R-:W-:Y:S01]  /*8b90*/  @P1 IMAD.IADD R8, R9, 0x1, R10 ;  /* 0x0000000109081824 */ /* 0x000fe200078e020a */
[----:B------:R-:W-:Y:S01]  /*8ba0*/  UIADD3 UR4, UPT, UPT, UR6, 0x25, URZ ;  /* 0x0000002506047890 */ /* 0x000fe2000fffe0ff */
[----:B------:R-:W-:Y:S01]  /*8bb0*/  I2FP.F32.S32 R9, UR11 ;  /* 0x0000000b00097c45 */ /* 0x000fe20008201400 */
[----:B------:R-:W-:Y:S01]  /*8bc0*/  UIADD3 UR11, UPT, UPT, UR6, 0x2d, URZ ;  /* 0x0000002d060b7890 */ /* 0x000fe2000fffe0ff */
[C---:B------:R-:W-:Y:S02]  /*8bd0*/  FSETP.GT.AND P4, PT, R2.reuse, R13, PT ;  /* 0x0000000d0200720b */ /* 0x040fe40003f84000 */
        /* <DEDUP_REMOVED lines=9> */
[----:B------:R-:W-:Y:S02]  /*8c70*/  SEL R12, R3, 0x6, P6 ;  /* 0x00000006030c7807 */ /* 0x000fe40003000000 */
        /* <DEDUP_REMOVED lines=9> */
[----:B------:R-:W-:Y:S02]  /*8d10*/  SEL R9, RZ, 0x1, !P0 ;  /* 0x00000001ff097807 */ /* 0x000fe40004000000 */
[----:B------:R-:W-:Y:S01]  /*8d20*/  I2FP.F32.S32 R11, UR4 ;  /* 0x00000004000b7c45 */ /* 0x000fe20008201400 */
[----:B------:R-:W-:Y:S01]  /*8d30*/  UIADD3 UR4, UPT, UPT, UR6, 0x20, URZ ;  /* 0x0000002006047890 */ /* 0x000fe2000fffe0ff */
[C---:B------:R-:W-:Y:S01]  /*8d40*/  FSETP.GT.AND P6, PT, R2.reuse, R13, PT ;  /* 0x0000000d0200720b */ /* 0x040fe20003fc4000 */
[----:B------:R-:W-:Y:S01]  /*8d50*/  @P4 IMAD.IADD R63, R9, 0x1, R12 ;  /* 0x00000001093f4824 */ /* 0x000fe200078e020c */
[----:B------:R-:W-:Y:S02]  /*8d60*/  FSETP.GT.AND P4, PT, R2, R11, PT ;  /* 0x0000000b0200720b */ /* 0x000fe40003f84000 */
[----:B------:R-:W-:Y:S01]  /*8d70*/  I2FP.F32.S32 R13, UR10 ;  /* 0x0000000a000d7c45 */ /* 0x000fe20008201400 */
[----:B------:R-:W-:Y:S01]  /*8d80*/  UIADD3 UR10, UPT, UPT, UR6, 0x2a, URZ ;  /* 0x0000002a060a7890 */ /* 0x000fe2000fffe0ff */
[----:B------:R-:W-:Y:S01]  /*8d90*/  I2FP.F32.S32 R11, UR4 ;  /* 0x00000004000b7c45 */ /* 0x000fe20008201400 */
[----:B------:R-:W-:Y:S01]  /*8da0*/  UIADD3 UR4, UPT, UPT, UR6, 0x24, URZ ;  /* 0x0000002406047890 */ /* 0x000fe2000fffe0ff */
[----:B------:R-:W-:-:S02]  /*8db0*/  SEL R9, R6, 0x2, P5 ;  /* 0x0000000206097807 */ /* 0x000fc40002800000 */
[C---:B------:R-:W-:Y:S02]  /*8dc0*/  FSETP.GT.AND P0, PT, R2.reuse, R13, PT ;  /* 0x0000000d0200720b */ /* 0x040fe40003f04000 */
        /* <DEDUP_REMOVED lines=147> */
[----:B------:R-:W-:Y:S01]  /*9700*/  I2FP.F32.S32 R15, UR4 ;  /* 0x00000004000f7c45 */ /* 0x000fe20008201400 */
[----:B------:R-:W-:Y:S01]  /*9710*/  UIADD3 UR4, UPT, UPT, UR6, 0x4c, URZ ;  /* 0x0000004c06047890 */ /* 0x000fe2000fffe0ff */
[----:B------:R-:W-:Y:S02]  /*9720*/  SEL R61, RZ, 0x1, !P3 ;  /* 0x00000001ff3d7807 */ /* 0x000fe40005800000 */
[----:B------:R-:W-:-:S02]  /*9730*/  FSETP.GT.AND P3, PT, R2, R15, PT ;  /* 0x0000000f0200720b */ /* 0x000fc40003f64000 */
[----:B------:R-:W-:Y:S02]  /*9740*/  SEL R12, R12, RZ, P5 ;  /* 0x000000ff0c0c7207 */ /* 0x000fe40002800000 */
[----:B------:R-:W-:Y:S01]  /*9750*/  I2FP.F32.S32 R15, UR10 ;  /* 0x0000000a000f7c45 */ /* 0x000fe20008201400 */
[----:B------:R-:W-:Y:S01]  /*9760*/  UIADD3 UR10, UPT, UPT, UR6, 0x53, URZ ;  /* 0x00000053060a7890 */ /* 0x000fe2000fffe0ff */
[----:B------:R-:W-:Y:S01]  /*9770*/  FSETP.GT.AND P5, PT, R2, R13, PT ;  /* 0x0000000d0200720b */ /* 0x000fe20003fa4000 */
[----:B------:R-:W-:Y:S01]  /*9780*/  IMAD.IADD R61, R12, 0x1, R61 ;  /* 0x000000010c3d7824 */ /* 0x000fe200078e023d */
[----:B------:R-:W-:Y:S02]  /*9790*/  SEL R14, R3, 0x6, P6 ;  /* 0x00000006030e7807 */ /* 0x000fe40003000000 */
[C---:B------:R-:W-:Y:S02]  /*97a0*/  FSETP.GT.AND P4, PT, R2.reuse, R17, PT ;  /* 0x000000110200720b */ /* 0x040fe40003f84000 */
        /* <DEDUP_REMOVED lines=15> */
[----:B------:R-:W-:Y:S01]  /*98a0*/  I2FP.F32.S32 R15, UR10 ;  /* 0x0000000a000f7c45 */ /* 0x000fe20008201400 */
[----:B------:R-:W-:Y:S01]  /*98b0*/  UIADD3 UR10, UPT, UPT, UR6, 0x5e, URZ ;  /* 0x0000005e060a7890 */ /* 0x000fe2000fffe0ff */
[----:B------:R-:W-:Y:S02]  /*98c0*/  SEL R12, R6, 0x2, P5 ;  /* 0x00000002060c7807 */ /* 0x000fe40002800000 */
[----:B------:R-:W-:Y:S02]  /*98d0*/  FSETP.GT.AND P5, PT, R2, R15, PT ;  /* 0x0000000f0200720b */ /* 0x000fe40003fa4000 */
[----:B------:R-:W-:Y:S02]  /*98e0*/  SEL R12, R12, RZ, P0 ;  /* 0x000000ff0c0c7207 */ /* 0x000fe40000000000 */
[----:B------:R-:W-:-:S02]  /*98f0*/  FSETP.GT.AND P0, PT, R2, R13, !P0 ;  /* 0x0000000d0200720b */ /* 0x000fc40004704000 */
[----:B------:R-:W-:Y:S01]  /*9900*/  I2FP.F32.S32 R15, UR4 ;  /* 0x00000004000f7c45 */ /* 0x000fe20008201400 */
[----:B------:R-:W-:Y:S01]  /*9910*/  UIADD3 UR4, UPT, UPT, UR6, 0x5b, URZ ;  /* 0x0000005b06047890 */ /* 0x000fe2000fffe0ff */
[C---:B------:R-:W-:Y:S02]  /*9920*/  FSETP.GT.AND P1, PT, R2.reuse, R17, PT ;  /* 0x000000110200720b */ /* 0x040fe40003f24000 */
        /* <DEDUP_REMOVED lines=541> */
[C---:B------:R-:W-:Y:S02]  /*bb00*/  FSETP.GT.AND P0, PT, R2.reuse, R25, PT ;  /* 0x000000190200720b */ /* 0x040fe40003f04000 */
[----:B------:R-:W-:Y:S02]  /*bb10*/  FSETP.GT.AND P5, PT, R2, R23, !P4 ;  /* 0x000000170200720b */ /* 0x000fe400067a4000 */
[----:B------:R-:W-:Y:S01]  /*bb20*/  I2FP.F32.S32 R25, UR4 ;  /* 0x0000000400197c45 */ /* 0x000fe20008201400 */
[----:B------:R-:W-:Y:S01]  /*bb30*/  UIADD3 UR4, UPT, UPT, UR6, 0xec, URZ ;  /* 0x000000ec06047890 */ /* 0x000fe2000fffe0ff */
[----:B------:R-:W-:Y:S01]  /*bb40*/  I2FP.F32.S32 R23, UR10 ;  /* 0x0000000a00177c45 */ /* 0x000fe20008201400 */
[----:B------:R-:W-:Y:S01]  /*bb50*/  UIADD3 UR10, UPT, UPT, UR6, 0xfa, URZ ;  /* 0x000000fa060a7890 */ /* 0x000fe2000fffe0ff */
[----:B------:R-:W-:Y:S02]  /*bb60*/  SEL R22, R22, RZ, P4 ;  /* 0x000000ff16167207 */ /* 0x000fe40002000000 */
[----:B------:R-:W-:-:S02]  /*bb70*/  FSETP.GT.AND P4, PT, R2, R23, PT ;  /* 0x000000170200720b */ /* 0x000fc40003f84000 */
[----:B------:R-:W-:Y:S02]  /*bb80*/  SEL R51, RZ, 0x1, !P5 ;  /* 0x00000001ff337807 */ /* 0x000fe40006800000 */
[----:B------:R-:W-:Y:S02]  /*bb90*/  SEL R24, R3, 0x6, P3 ;  /* 0x0000000603187807 */ /* 0x000fe40001800000 */
[----:B------:R-:W-:Y:S01]  /*bba0*/  FSETP.GT.AND P6, PT, R2, R27, PT ;  /* 0x0000001b0200720b */ /* 0x000fe20003fc4000 */
[----:B------:R-:W-:Y:S01]  /*bbb0*/  IMAD.IADD R51, R22, 0x1, R51 ;  /* 0x0000000116337824 */ /* 0x000fe200078e0233 */
[----:B------:R-:W-:Y:S02]  /*bbc0*/  FSETP.GT.AND P5, PT, R2, R25, PT ;  /* 0x000000190200720b */ /* 0x000fe40003fa4000 */
[----:B------:R-:W-:Y:S01]  /*bbd0*/  I2FP.F32.S32 R23, UR4 ;  /* 0x0000000400177c45 */ /* 0x000fe20008201400 */
[----:B------:R-:W-:Y:S01]  /*bbe0*/  UIADD3 UR4, UPT, UPT, UR6, 0x102, URZ ;  /* 0x0000010206047890 */ /* 0x000fe2000fffe0ff */
[----:B------:R-:W-:Y:S01]  /*bbf0*/  I2FP.F32.S32 R25, UR10 ;  /* 0x0000000a00197c45 */ /* 0x000fe20008201400 */
[----:B------:R-:W-:Y:S01]  /*bc00*/  UIADD3 UR10, UPT, UPT, UR6, 0x101, URZ ;  /* 0x00000101060a7890 */ /* 0x000fe2000fffe0ff */
[----:B------:R-:W-:-:S02]  /*bc10*/  SEL R27, R24, 0x4, P1 ;  /* 0x00000004181b7807 */ /* 0x000fc40000800000 */
[C---:B------:R-:W-:Y:S02]  /*bc20*/  FSETP.GT.AND P1, PT, R2.reuse, R23, !P1 ;  /* 0x000000170200720b */ /* 0x040fe40004f24000 */
[C---:B------:R-:W-:Y:S02]  /*bc30*/  FSETP.GT.AND P3, PT, R2.reuse, R25, PT ;  /* 0x000000190200720b */ /* 0x040fe40003f64000 */
[----:B------:R-:W-:Y:S01]  /*bc40*/  I2FP.F32.S32 R23, UR10 ;  /* 0x0000000a00177c45 */ /* 0x000fe20008201400 */
[----:B------:R-:W-:Y:S01]  /*bc50*/  UIADD3 UR10, UPT, UPT, UR6, 0x109, URZ ;  /* 0x00000109060a7890 */ /* 0x000fe2000fffe0ff */
[----:B------:R-:W-:Y:S02]  /*bc60*/  SEL R22, RZ, 0x1, !P1 ;  /* 0x00000001ff167807 */ /* 0x000fe40004800000 */
[----:B------:R-:W-:Y:S01]  /*bc70*/  I2FP.F32.S32 R25, UR4 ;  /* 0x0000000400197c45 */ /* 0x000fe20008201400 */
[----:B------:R-:W-:Y:S01]  /*bc80*/  UIADD3 UR4, UPT, UPT, UR6, 0xf0, URZ ;  /* 0x000000f006047890 */ /* 0x000fe2000fffe0ff */
[----:B------:R-:W-:Y:S01]  /*bc90*/  FSETP.GT.AND P1, PT, R2, R23, PT ;  /* 0x000000170200720b */ /* 0x000fe20003f24000 */
        /* <DEDUP_REMOVED lines=9> */
[----:B------:R-:W-:Y:S01]  /*bd30*/  I2FP.F32.S32 R27, UR10 ;  /* 0x0000000a001b7c45 */ /* 0x000fe20008201400 */
[----:B------:R-:W-:Y:S01]  /*bd40*/  UIADD3 UR10, UPT, UPT, UR6, 0x112, URZ ;  /* 0x00000112060a7890 */ /* 0x000fe2000fffe0ff */
[----:B------:R-:W-:Y:S01]  /*bd50*/  I2FP.F32.S32 R25, UR4 ;  /* 0x0000000400197c45 */ /* 0x000fe20008201400 */
[----:B------:R-:W-:Y:S01]  /*bd60*/  UIADD3 UR4, UPT, UPT, UR6, 0x100, URZ ;  /* 0x0000010006047890 */ /* 0x000fe2000fffe0ff */
[----:B------:R-:W-:-:S02]  /*bd70*/  FSETP.GT.AND P0, PT, R2, R23, !P0 ;  /* 0x000000170200720b */ /* 0x000fc40004704000 */
[----:B------:R-:W-:Y:S02]  /*bd80*/  SEL R48, R6, 0x2, P3 ;  /* 0x0000000206307807 */ /* 0x000fe40001800000 */
[C---:B------:R-:W-:Y:S02]  /*bd90*/  FSETP.GT.AND P3, PT, R2.reuse, R25, !P5 ;  /* 0x000000190200720b */ /* 0x040fe40006f64000 */
[----:B------:R-:W-:Y:S02]  /*bda0*/  SEL R23, RZ, 0x1, !P0 ;  /* 0x00000001ff177807 */ /* 0x000fe40004000000 */
[----:B------:R-:W-:Y:S01]  /*bdb0*/  I2FP.F32.S32 R25, UR11 ;  /* 0x0000000b00197c45 */ /* 0x000fe20008201400 */
[----:B------:R-:W-:Y:S01]  /*bdc0*/  UIADD3 UR11, UPT, UPT, UR6, 0x119, URZ ;  /* 0x00000119060b7890 */ /* 0x000fe2000fffe0ff */
[----:B------:R-:W-:Y:S01]  /*bdd0*/  FSETP.GT.AND P0, PT, R2, R27, PT ;  /* 0x0000001b0200720b */ /* 0x000fe20003f04000 */
[----:B------:R-:W-:Y:S01]  /*bde0*/  IMAD.IADD R22, R22, 0x1, R23 ;  /* 0x0000000116167824 */ /* 0x000fe200078e0217 */
[----:B------:R-:W-:Y:S01]  /*bdf0*/  I2FP.F32.S32 R27, UR10 ;  /* 0x0000000a001b7c45 */ /* 0x000fe20008201400 */
[----:B------:R-:W-:Y:S01]  /*be00*/  UIADD3 UR10, UPT, UPT, UR6, 0x11a, URZ ;  /* 0x0000011a060a7890 */ /* 0x000fe2000fffe0ff */
[----:B------:R-:W-:-:S02]  /*be10*/  SEL R48, R48, RZ, P5 ;  /* 0x000000ff30307207 */ /* 0x000fc40002800000 */
        /* <DEDUP_REMOVED lines=9> */
[----:B------:R-:W-:-:S02]  /*beb0*/  SEL R30, R30, RZ, P1 ;  /* 0x000000ff1e1e7207 */ /* 0x000fc40000800000 */
[C---:B------:R-:W-:Y:S02]  /*bec0*/  FSETP.GT.AND P6, PT, R2.reuse, R27, PT ;  /* 0x0000001b0200720b */ /* 0x040fe40003fc4000 */
[----:B------:R-:W-:Y:S02]  /*bed0*/  FSETP.GT.AND P1, PT, R2, R25, !P1 ;  /* 0x000000190200720b */ /* 0x000fe40004f24000 */
[----:B------:R-:W-:Y:S01]  /*bee0*/  I2FP.F32.S32 R27, UR10 ;  /* 0x0000000a001b7c45 */ /* 0x000fe20008201400 */
[----:B------:R-:W-:Y:S01]  /*bef0*/  UIADD3 UR10, UPT, UPT, UR6, 0x122, URZ ;  /* 0x00000122060a7890 */ /* 0x000fe2000fffe0ff */
[----:B------:R-:W-:Y:S01]  /*bf00*/  I2FP.F32.S32 R25, UR4 ;  /* 0x0000000400197c45 */ /* 0x000fe20008201400 */
[----:B------:R-:W-:Y:S01]  /*bf10*/  UIADD3 UR4, UPT, UPT, UR6, 0x110, URZ ;  /* 0x0000011006047890 */ /* 0x000fe2000fffe0ff */
[----:B------:R-:W-:Y:S02]  /*bf20*/  SEL R49, R6, 0x2, P0 ;  /* 0x0000000206317807 */ /* 0x000fe40000000000 */
[----:B------:R-:W-:-:S02]  /*bf30*/  FSETP.GT.AND P0, PT, R2, R25, !P4 ;  /* 0x000000190200720b */ /* 0x000fc40006704000 */
[----:B------:R-:W-:Y:S02]  /*bf40*/  SEL R73, RZ, 0x1, !P1 ;  /* 0x00000001ff497807 */ /* 0x000fe40004800000 */
        /* <DEDUP_REMOVED lines=8> */
[----:B------:R-:W-:Y:S01]  /*bfd0*/  FSETP.GT.AND P0, PT, R2, R27, PT ;  /* 0x0000001b0200720b */ /* 0x000fe20003f04000 */
[----:B------:R-:W-:Y:S01]  /*bfe0*/  IMAD.IADD R49, R49, 0x1, R38 ;  /* 0x0000000131317824 */ /* 0x000fe200078e0226 */
[----:B------:R-:W-:Y:S01]  /*bff0*/  I2FP.F32.S32 R27, UR11 ;  /* 0x0000000b001b7c45 */ /* 0x000fe20008201400 */
[----:B------:R-:W-:Y:S01]  /*c000*/  UIADD3 UR11, UPT, UPT, UR6, 0x131, URZ ;  /* 0x00000131060b7890 */ /* 0x000fe2000fffe0ff */
[----:B------:R-:W-:Y:S01]  /*c010*/  I2FP.F32.S32 R25, UR4 ;  /* 0x0000000400197c45 */ /* 0x000fe20008201400 */
[----:B------:R-:W-:Y:S01]  /*c020*/  UIADD3 UR4, UPT, UPT, UR6, 0x118, URZ ;  /* 0x0000011806047890 */ /* 0x000fe2000fffe0ff */
[----:B------:R-:W-:Y:S02]  /*c030*/  SEL R24, R6, 0x2, P3 ;  /* 0x0000000206187807 */ /* 0x000fe40001800000 */
[----:B------:R-:W-:-:S02]  /*c040*/  FSETP.GT.AND P3, PT, R2, R27, PT ;  /* 0x0000001b0200720b */ /* 0x000fc40003f64000 */
[----:B------:R-:W-:Y:S02]  /*c050*/  SEL R24, R24, RZ, P5 ;  /* 0x000000ff18187207 */ /* 0x000fe40002800000 */
[----:B------:R-:W-:Y:S01]  /*c060*/  I2FP.F32.S32 R27, UR10 ;  /* 0x0000000a001b7c45 */ /* 0x000fe20008201400 */
[----:B------:R-:W-:Y:S01]  /*c070*/  UIADD3 UR10, UPT, UPT, UR6, 0x132, URZ ;  /* 0x00000132060a7890 */ /* 0x000fe2000fffe0ff */
[----:B------:R-:W-:Y:S02]  /*c080*/  FSETP.GT.AND P5, PT, R2, R25, !P5 ;  /* 0x000000190200720b */ /* 0x000fe40006fa4000 */
[----:B------:R-:W-:Y:S01]  /*c090*/  I2FP.F32.S32 R25, UR4 ;  /* 0x0000000400197c45 */ /* 0x000fe20008201400 */
[----:B------:R-:W-:Y:S01]  /*c0a0*/  UIADD3 UR4, UPT, UPT, UR6, 0x120, URZ ;  /* 0x0000012006047890 */ /* 0x000fe2000fffe0ff */
[----:B------:R-:W-:Y:S02]  /*c0b0*/  SEL R31, RZ, 0x1, !P5 ;  /* 0x00000001ff1f7807 */ /* 0x000fe40006800000 */
[----:B------:R-:W-:-:S02]  /*c0c0*/  SEL R46, R6, 0x2, P1 ;  /* 0x00000002062e7807 */ /* 0x000fc40000800000 */
[----:B------:R-:W-:Y:S01]  /*c0d0*/  FSETP.GT.AND P5, PT, R2, R27, PT ;  /* 0x0000001b0200720b */ /* 0x000fe20003fa4000 */
[----:B------:R-:W-:Y:S01]  /*c0e0*/  IMAD.IADD R24, R24, 0x1, R31 ;  /* 0x0000000118187824 */ /* 0x000fe200078e021f */
[----:B------:R-:W-:Y:S02]  /*c0f0*/  FSETP.GT.AND P1, PT, R2, R25, !P6 ;  /* 0x000000190200720b */ /* 0x000fe40007724000 */
[----:B------:R-:W-:Y:S01]  /*c100*/  I2FP.F32.S32 R25, UR11 ;  /* 0x0000000b00197c45 */ /* 0x000fe20008201400 */
[----:B------:R-:W-:Y:S01]  /*c110*/  UIADD3 UR11, UPT, UPT, UR6, 0x139, URZ ;  /* 0x00000139060b7890 */ /* 0x000fe2000fffe0ff */
[----:B------:R-:W-:Y:S01]  /*c120*/  I2FP.F32.S32 R27, UR10 ;  /* 0x0000000a001b7c45 */ /* 0x000fe20008201400 */
[----:B------:R-:W-:Y:S01]  /*c130*/  UIADD3 UR10, UPT, UPT, UR6, 0x13a, URZ ;  /* 0x0000013a060a7890 */ /* 0x000fe2000fffe0ff */
[----:B------:R-:W-:Y:S02]  /*c140*/  SEL R39, RZ, 0x1, !P1 ;  /* 0x00000001ff277807 */ /* 0x000fe40004800000 */
[----:B------:R-:W-:-:S02]  /*c150*/  SEL R46, R46, RZ, P6 ;  /* 0x000000ff2e2e7207 */ /* 0x000fc40003000000 */
[C---:B------:R-:W-:Y:S02]  /*c160*/  FSETP.GT.AND P1, PT, R2.reuse, R27, PT ;  /* 0x0000001b0200720b */ /* 0x040fe40003f24000 */
[----:B------:R-:W-:Y:S01]  /*c170*/  FSETP.GT.AND P6, PT, R2, R25, PT ;  /* 0x000000190200720b */ /* 0x000fe20003fc4000 */
[----:B------:R-:W-:Y:S01]  /*c180*/  IMAD.IADD R46, R46, 0x1, R39 ;  /* 0x000000012e2e7824 */ /* 0x000fe200078e0227 */
[----:B------:R-:W-:Y:S01]  /*c190*/  I2FP.F32.S32 R27, UR4 ;  /* 0x00000004001b7c45 */ /* 0x000fe20008201400 */
[----:B------:R-:W-:Y:S01]  /*c1a0*/  UIADD3 UR4, UPT, UPT, UR6, 0x128, URZ ;  /* 0x0000012806047890 */ /* 0x000fe2000fffe0ff */
        /* <DEDUP_REMOVED lines=15> */
[----:B------:R-:W-:Y:S01]  /*c2a0*/  FSETP.GT.AND P4, PT, R2, R29, PT ;  /* 0x0000001d0200720b */ /* 0x000fe20003f84000 */
[----:B------:R-:W-:Y:S01]  /*c2b0*/  IMAD.IADD R25, R25, 0x1, R32 ;  /* 0x0000000119197824 */ /* 0x000fe200078e0220 */
        /* <DEDUP_REMOVED lines=39> */
[C---:B------:R-:W-:Y:S02]  /*c530*/  FSETP.GT.AND P3, PT, R2.reuse, R29, !P3 ;  /* 0x0000001d0200720b */ /* 0x040fe40005f64000 */
[----:B------:R-:W-:Y:S02]  /*c540*/  FSETP.GT.AND P5, PT, R2, R35, PT ;  /* 0x000000230200720b */ /* 0x000fe40003fa4000 */
[----:B------:R-:W-:Y:S01]  /*c550*/  I2FP.F32.S32 R29, UR4 ;  /* 0x00000004001d7c45 */ /* 0x000fe20008201400 */
[----:B------:R-:W-:Y:S01]  /*c560*/  UIADD3 UR4, UPT, UPT, UR6, 0x150, URZ ;  /* 0x0000015006047890 */ /* 0x000fe2000fffe0ff */
[----:B------:R-:W-:Y:S01]  /*c570*/  I2FP.F32.S32 R35, UR10 ;  /* 0x0000000a00237c45 */ /* 0x000fe20008201400 */
[----:B------:R-:W-:Y:S01]  /*c580*/  UIADD3 UR10, UPT, UPT, UR6, 0x162, URZ ;  /* 0x00000162060a7890 */ /* 0x000fe2000fffe0ff */
[----:B------:R-:W-:Y:S02]  /*c590*/  SEL R45, R6, 0x2, P6 ;  /* 0x00000002062d7807 */ /* 0x000fe40003000000 */
[----:B------:R-:W-:-:S02]  /*c5a0*/  FSETP.GT.AND P6, PT, R2, R29, !P1 ;  /* 0x0000001d0200720b */ /* 0x000fc40004fc4000 */
[----:B------:R-:W-:Y:S01]  /*c5b0*/  I2FP.F32.S32 R29, UR11 ;  /* 0x0000000b001d7c45 */ /* 0x000fe20008201400 */
[----:B------:R-:W-:Y:S01]  /*c5c0*/  UIADD3 UR11, UPT, UPT, UR6, 0x169, URZ ;  /* 0x00000169060b7890 */ /* 0x000fe2000fffe0ff */
[----:B------:R-:W-:Y:S02]  /*c5d0*/  SEL R34, RZ, 0x1, !P3 ;  /* 0x00000001ff227807 */ /* 0x000fe40005800000 */
[C---:B------:R-:W-:Y:S02]  /*c5e0*/  FSETP.GT.AND P3, PT, R2.reuse, R35, PT ;  /* 0x000000230200720b */ /* 0x040fe40003f64000 */
[----:B------:R-:W-:Y:S01]  /*c5f0*/  I2FP.F32.S32 R35, UR10 ;  /* 0x0000000a00237c45 */ /* 0x000fe20008201400 */
[----:B------:R-:W-:Y:S01]  /*c600*/  UIADD3 UR10, UPT, UPT, UR6, 0x16a, URZ ;  /* 0x0000016a060a7890 */ /* 0x000fe2000fffe0ff */
[----:B------:R-:W-:Y:S01]  /*c610*/  SEL R45, R45, RZ, P1 ;  /* 0x000000ff2d2d7207 */ /* 0x000fe20000800000 */
[----:B------:R-:W-:Y:S01]  /*c620*/  IMAD.IADD R27, R27, 0x1, R34 ;  /* 0x000000011b1b7824 */ /* 0x000fe200078e0222 */
[----:B------:R-:W-:-:S02]  /*c630*/  FSETP.GT.AND P1, PT, R2, R29, PT ;  /* 0x0000001d0200720b */ /* 0x000fc40003f24000 */
[----:B------:R-:W-:Y:S02]  /*c640*/  SEL R28, R6, 0x2, P4 ;  /* 0x00000002061c7807 */ /* 0x000fe40002000000 */
[----:B------:R-:W-:Y:S01]  /*c650*/  I2FP.F32.S32 R29, UR4 ;  /* 0x00000004001d7c45 */ /* 0x000fe20008201400 */
[----:B------:R-:W-:Y:S01]  /*c660*/  UIADD3 UR4, UPT, UPT, UR6, 0x158, URZ ;  /* 0x0000015806047890 */ /* 0x000fe2000fffe0ff */
[----:B------:R-:W-:Y:S02]  /*c670*/  SEL R74, RZ, 0x1, !P6 ;  /* 0x00000001ff4a7807 */ /* 0x000fe40007000000 */
[----:B------:R-:W-:Y:S02]  /*c680*/  FSETP.GT.AND P6, PT, R2, R35, PT ;  /* 0x000000230200720b */ /* 0x000fe40003fc4000 */
[----:B------:R-:W-:Y:S01]  /*c690*/  I2FP.F32.S32 R35, UR11 ;  /* 0x0000000b00237c45 */ /* 0x000fe20008201400 */
[----:B------:R-:W-:Y:S01]  /*c6a0*/  UIADD3 UR11, UPT, UPT, UR6, 0x171, URZ ;  /* 0x00000171060b7890 */ /* 0x000fe2000fffe0ff */
[----:B------:R-:W-:Y:S01]  /*c6b0*/  SEL R28, R28, RZ, P0 ;  /* 0x000000ff1c1c7207 */ /* 0x000fe20000000000 */
[----:B------:R-:W-:Y:S01]  /*c6c0*/  IMAD.IADD R45, R45, 0x1, R74 ;  /* 0x000000012d2d7824 */ /* 0x000fe200078e024a */
[----:B------:R-:W-:-:S02]  /*c6d0*/  FSETP.GT.AND P0, PT, R2, R29, !P0 ;  /* 0x0000001d0200720b */ /* 0x000fc40004704000 */
[----:B------:R-:W-:Y:S01]  /*c6e0*/  I2FP.F32.S32 R43, UR10 ;  /* 0x0000000a002b7c45 */ /* 0x000fe20008201400 */
[----:B------:R-:W-:Y:S01]  /*c6f0*/  UIADD3 UR10, UPT, UPT, UR6, 0x172, URZ ;  /* 0x00000172060a7890 */ /* 0x000fe2000fffe0ff */
[C---:B------:R-:W-:Y:S02]  /*c700*/  FSETP.GT.AND P4, PT, R2.reuse, R35, PT ;  /* 0x000000230200720b */ /* 0x040fe40003f84000 */
[----:B------:R-:W-:Y:S01]  /*c710*/  I2FP.F32.S32 R29, UR4 ;  /* 0x00000004001d7c45 */ /* 0x000fe20008201400 */
[----:B------:R-:W-:Y:S01]  /*c720*/  UIADD3 UR4, UPT, UPT, UR6, 0x160, URZ ;  /* 0x0000016006047890 */ /* 0x000fe2000fffe0ff */
[----:B------:R-:W-:Y:S02]  /*c730*/  SEL R35, RZ, 0x1, !P0 ;  /* 0x00000001ff237807 */ /* 0x000fe40004000000 */
[----:B------:R-:W-:Y:S02]  /*c740*/  FSETP.GT.AND P0, PT, R2, R43, PT ;  /* 0x0000002b0200720b */ /* 0x000fe40003f04000 */
[----:B------:R-:W-:Y:S01]  /*c750*/  SEL R43, R6, 0x2, P3 ;  /* 0x00000002062b7807 */ /* 0x000fe20001800000 */
[----:B------:R-:W-:Y:S01]  /*c760*/  IMAD.IADD R28, R28, 0x1, R35 ;  /* 0x000000011c1c7824 */ /* 0x000fe200078e0223 */
[----:B------:R-:W-:-:S02]  /*c770*/  FSETP.GT.AND P3, PT, R2, R29, !P5 ;  /* 0x0000001d0200720b */ /* 0x000fc40006f64000 */
[----:B------:R-:W-:Y:S01]  /*c780*/  I2FP.F32.S32 R65, UR10 ;  /* 0x0000000a00417c45 */ /* 0x000fe20008201400 */
[----:B------:R-:W-:Y:S01]  /*c790*/  UIADD3 UR10, UPT, UPT, UR6, 0x17a, URZ ;  /* 0x0000017a060a7890 */ /* 0x000fe2000fffe0ff */
[----:B------:R-:W-:Y:S01]  /*c7a0*/  I2FP.F32.S32 R29, UR11 ;  /* 0x0000000b001d7c45 */ /* 0x000fe20008201400 */
[----:B------:R-:W-:Y:S01]  /*c7b0*/  UIADD3 UR11, UPT, UPT, UR6, 0x179, URZ ;  /* 0x00000179060b7890 */ /* 0x000fe2000fffe0ff */
[----:B------:R-:W-:Y:S02]  /*c7c0*/  SEL R64, RZ, 0x1, !P3 ;  /* 0x00000001ff407807 */ /* 0x000fe40005800000 */
[----:B------:R-:W-:Y:S02]  /*c7d0*/  SEL R43, R43, RZ, P5 ;  /* 0x000000ff2b2b7207 */ /* 0x000fe40002800000 */
[C---:B------:R-:W-:Y:S02]  /*c7e0*/  FSETP.GT.AND P3, PT, R2.reuse, R65, PT ;  /* 0x000000410200720b */ /* 0x040fe40003f64000 */
[----:B------:R-:W-:Y:S01]  /*c7f0*/  FSETP.GT.AND P5, PT, R2, R29, PT ;  /* 0x0000001d0200720b */ /* 0x000fe20003fa4000 */
[----:B------:R-:W-:Y:S01]  /*c800*/  IMAD.IADD R43, R43, 0x1, R64 ;  /* 0x000000012b2b7824 */ /* 0x000fe200078e0240 */
[----:B------:R-:W-:Y:S01]  /*c810*/  I2FP.F32.S32 R65, UR4 ;  /* 0x0000000400417c45 */ /* 0x000fe20008201400 */
[----:B------:R-:W-:Y:S01]  /*c820*/  UIADD3 UR4, UPT, UPT, UR6, 0x168, URZ ;  /* 0x0000016806047890 */ /* 0x000fe2000fffe0ff */
[----:B------:R-:W-:-:S02]  /*c830*/  SEL R29, R6, 0x2, P6 ;  /* 0x00000002061d7807 */ /* 0x000fc40003000000 */
[----:B------:R-:W-:Y:S01]  /*c840*/  I2FP.F32.S32 R67, UR11 ;  /* 0x0000000b00437c45 */ /* 0x000fe20008201400 */
[----:B------:R-:W-:Y:S01]  /*c850*/  UIADD3 UR11, UPT, UPT, UR6, 0x181, URZ ;  /* 0x00000181060b7890 */ /* 0x000fe2000fffe0ff */
[----:B------:R-:W-:Y:S02]  /*c860*/  SEL R29, R29, RZ, P1 ;  /* 0x000000ff1d1d7207 */ /* 0x000fe40000800000 */
[----:B------:R-:W-:Y:S02]  /*c870*/  FSETP.GT.AND P1, PT, R2, R65, !P1 ;  /* 0x000000410200720b */ /* 0x000fe40004f24000 */
[----:B------:R-:W-:Y:S01]  /*c880*/  I2FP.F32.S32 R65, UR4 ;  /* 0x0000000400417c45 */ /* 0x000fe20008201400 */
[----:B------:R-:W-:Y:S01]  /*c890*/  UIADD3 UR4, UPT, UPT, UR6, 0x170, URZ ;  /* 0x0000017006047890 */ /* 0x000fe2000fffe0ff */
[----:B------:R-:W-:Y:S02]  /*c8a0*/  SEL R71, R6, 0x2, P0 ;  /* 0x0000000206477807 */ /* 0x000fe40000000000 */
[----:B------:R-:W-:-:S02]  /*c8b0*/  FSETP.GT.AND P0, PT, R2, R65, !P4 ;  /* 0x000000410200720b */ /* 0x000fc40006704000 */
[----:B------:R-:W-:Y:S01]  /*c8c0*/  I2FP.F32.S32 R65, UR11 ;  /* 0x0000000b00417c45 */ /* 0x000fe20008201400 */
[----:B------:R-:W-:Y:S01]  /*c8d0*/  UIADD3 UR11, UPT, UPT, UR6, 0x189, URZ ;  /* 0x00000189060b7890 */ /* 0x000fe2000fffe0ff */
[C---:B------:R-:W-:Y:S02]  /*c8e0*/  FSETP.GT.AND P6, PT, R2.reuse, R67, PT ;  /* 0x000000430200720b */ /* 0x040fe40003fc4000 */
[----:B------:R-:W-:Y:S01]  /*c8f0*/  I2FP.F32.S32 R67, UR10 ;  /* 0x0000000a00437c45 */ /* 0x000fe20008201400 */
[----:B------:R-:W-:Y:S01]  /*c900*/  UIADD3 UR10, UPT, UPT, UR6, 0x182, URZ ;  /* 0x00000182060a7890 */ /* 0x000fe2000fffe0ff */
[----:B------:R-:W-:Y:S02]  /*c910*/  SEL R71, R71, RZ, P4 ;  /* 0x000000ff47477207 */ /* 0x000fe40002000000 */
[----:B------:R-:W-:Y:S02]  /*c920*/  FSETP.GT.AND P4, PT, R2, R65, PT ;  /* 0x000000410200720b */ /* 0x000fe40003f84000 */
[----:B------:R-:W-:Y:S01]  /*c930*/  I2FP.F32.S32 R65, UR11 ;  /* 0x0000000b00417c45 */ /* 0x000fe20008201400 */
[----:B------:R-:W-:Y:S01]  /*c940*/  UIADD3 UR11, UPT, UPT, UR6, 0x1f8, URZ ;  /* 0x000001f8060b7890 */ /* 0x000fe2000fffe0ff */
[----:B------:R-:W-:-:S02]  /*c950*/  SEL R36, RZ, 0x1, !P1 ;  /* 0x00000001ff247807 */ /* 0x000fc40004800000 */
[----:B------:R-:W-:Y:S02]  /*c960*/  FSETP.GT.AND P1, PT, R2, R67, PT ;  /* 0x000000430200720b */ /* 0x000fe40003f24000 */
[----:B------:R-:W-:Y:S01]  /*c970*/  I2FP.F32.S32 R67, UR10 ;  /* 0x0000000a00437c45 */ /* 0x000fe20008201400 */
[----:B------:R-:W-:Y:S01]  /*c980*/  UIADD3 UR10, UPT, UPT, UR6, 0x18a, URZ ;  /* 0x0000018a060a7890 */ /* 0x000fe2000fffe0ff */
[----:B------:R-:W-:Y:S01]  /*c990*/  SEL R69, R6, 0x2, P3 ;  /* 0x0000000206457807 */ /* 0x000fe20001800000 */
[----:B------:R-:W-:Y:S01]  /*c9a0*/  IMAD.IADD R29, R29, 0x1, R36 ;  /* 0x000000011d1d7824 */ /* 0x000fe200078e0224 */
[----:B------:R-:W-:Y:S02]  /*c9b0*/  FSETP.GT.AND P3, PT, R2, R65, PT ;  /* 0x000000410200720b */ /* 0x000fe40003f64000 */
[----:B------:R-:W-:Y:S01]  /*c9c0*/  I2FP.F32.S32 R65, UR4 ;  /* 0x0000000400417c45 */ /* 0x000fe20008201400 */
[----:B------:R-:W-:Y:S01]  /*c9d0*/  UIADD3 UR4, UPT, UPT, UR6, 0x178, URZ ;  /* 0x0000017806047890 */ /* 0x000fe2000fffe0ff */
[----:B------:R-:W-:-:S02]  /*c9e0*/  SEL R69, R69, RZ, P5 ;  /* 0x000000ff45457207 */ /* 0x000fc40002800000 */
[C---:B------:R-:W-:Y:S02]  /*c9f0*/  FSETP.GT.AND P5, PT, R2.reuse, R65, !P5 ;  /* 0x000000410200720b */ /* 0x040fe40006fa4000 */
[----:B------:R-:W-:Y:S01]  /*ca00*/  I2FP.F32.S32 R65, UR10 ;  /* 0x0000000a00417c45 */ /* 0x000fe20008201400 */
[----:B------:R-:W-:Y:S01]  /*ca10*/  UIADD3 UR10, UPT, UPT, UR6, 0x180, URZ ;  /* 0x00000180060a7890 */ /* 0x000fe2000fffe0ff */
[----:B------:R-:W-:Y:S02]  /*ca20*/  SEL R70, RZ, 0x1, !P5 ;  /* 0x00000001ff467807 */ /* 0x000fe40006800000 */
[C---:B------:R-:W-:Y:S02]  /*ca30*/  FSETP.GT.AND P5, PT, R2.reuse, R65, PT ;  /* 0x000000410200720b */ /* 0x040fe40003fa4000 */
[----:B------:R-:W-:Y:S01]  /*ca40*/  I2FP.F32.S32 R65, UR4 ;  /* 0x0000000400417c45 */ /* 0x000fe20008201400 */
[----:B------:R-:W-:Y:S01]  /*ca50*/  UIADD3 UR4, UPT, UPT, UR6, 0x188, URZ ;  /* 0x0000018806047890 */ /* 0x000fe2000fffe0ff */
[----:B------:R-:W-:Y:S01]  /*ca60*/  SEL R72, RZ, 0x1, !P0 ;  /* 0x00000001ff487807 */ /* 0x000fe20004000000 */
[----:B------:R-:W-:Y:S01]  /*ca70*/  IMAD.IADD R69, R69, 0x1, R70 ;  /* 0x0000000145457824 */ /* 0x000fe200078e0246 */
[----:B------:R-:W-:-:S02]  /*ca80*/  FSETP.GT.AND P0, PT, R2, R67, PT ;  /* 0x000000430200720b */ /* 0x000fc40003f04000 */
[----:B------:R-:W-:Y:S01]  /*ca90*/  SEL R67, R6, 0x2, P1 ;  /* 0x0000000206437807 */ /* 0x000fe20000800000 */
[----:B------:R-:W-:Y:S01]  /*caa0*/  IMAD.IADD R71, R71, 0x1, R72 ;  /* 0x0000000147477824 */ /* 0x000fe200078e0248 */
[C---:B------:R-:W-:Y:S02]  /*cab0*/  FSETP.GT.AND P1, PT, R2.reuse, R65, !P6 ;  /* 0x000000410200720b */ /* 0x040fe40007724000 */
[----:B------:R-:W-:Y:S01]  /*cac0*/  I2FP.F32.S32 R65, UR10 ;  /* 0x0000000a00417c45 */ /* 0x000fe20008201400 */
[----:B------:R-:W-:Y:S01]  /*cad0*/  UIADD3 UR10, UPT, UPT, UR6, 0x191, URZ ;  /* 0x00000191060a7890 */ /* 0x000fe2000fffe0ff */
[----:B------:R-:W-:Y:S02]  /*cae0*/  SEL R67, R67, RZ, P6 ;  /* 0x000000ff43437207 */ /* 0x000fe40003000000 */
[----:B------:R-:W-:Y:S02]  /*caf0*/  FSETP.GT.AND P6, PT, R2, R65, !P4 ;  /* 0x000000410200720b */ /* 0x000fe400067c4000 */
[----:B------:R-:W-:Y:S01]  /*cb00*/  I2FP.F32.S32 R65, UR4 ;  /* 0x0000000400417c45 */ /* 0x000fe20008201400 */
[----:B------:R-:W-:Y:S01]  /*cb10*/  UIADD3 UR4, UPT, UPT, UR6, 0x192, URZ ;  /* 0x0000019206047890 */ /* 0x000fe2000fffe0ff */
[----:B------:R-:W-:Y:S01]  /*cb20*/  I2FP.F32.S32 R23, UR10 ;  /* 0x0000000a00177c45 */ /* 0x000fe20008201400 */
[----:B------:R-:W-:Y:S01]  /*cb30*/  UIADD3 UR10, UPT, UPT, UR6, 0x190, URZ ;  /* 0x00000190060a7890 */ /* 0x000fe2000fffe0ff */
[----:B------:R-:W-:-:S02]  /*cb40*/  SEL R68, RZ, 0x1, !P1 ;  /* 0x00000001ff447807 */ /* 0x000fc40004800000 */
[----:B------:R-:W-:Y:S02]  /*cb50*/  FSETP.GT.AND P1, PT, R2, R65, !P3 ;  /* 0x000000410200720b */ /* 0x000fe40005f24000 */
[----:B------:R-:W-:Y:S01]  /*cb60*/  SEL R65, R6, 0x2, P0 ;  /* 0x0000000206417807 */ /* 0x000fe20000000000 */
[----:B------:R-:W-:Y:S01]  /*cb70*/  IMAD.IADD R67, R67, 0x1, R68 ;  /* 0x0000000143437824 */ /* 0x000fe200078e0244 */
[C---:B------:R-:W-:Y:S02]  /*cb80*/  FSETP.GT.AND P0, PT, R2.reuse, R23, PT ;  /* 0x000000170200720b */ /* 0x040fe40003f04000 */
[----:B------:R-:W-:Y:S01]  /*cb90*/  I2FP.F32.S32 R23, UR4 ;  /* 0x0000000400177c45 */ /* 0x000fe20008201400 */
[----:B------:R-:W-:Y:S01]  /*cba0*/  UIADD3 UR4, UPT, UPT, UR6, 0x199, URZ ;  /* 0x0000019906047890 */ /* 0x000fe2000fffe0ff */
[----:B------:R-:W-:Y:S02]  /*cbb0*/  SEL R65, R65, RZ, P4 ;  /* 0x000000ff41417207 */ /* 0x000fe40002000000 */
[----:B------:R-:W-:-:S02]  /*cbc0*/  FSETP.GT.AND P4, PT, R2, R23, PT ;  /* 0x000000170200720b */ /* 0x000fc40003f84000 */
[----:B------:R-:W-:Y:S01]  /*cbd0*/  I2FP.F32.S32 R23, UR10 ;  /* 0x0000000a00177c45 */ /* 0x000fe20008201400 */
[----:B------:R-:W-:Y:S01]  /*cbe0*/  UIADD3 UR10, UPT, UPT, UR6, 0x19a, URZ ;  /* 0x0000019a060a7890 */ /* 0x000fe2000fffe0ff */
[----:B------:R-:W-:Y:S02]  /*cbf0*/  SEL R66, RZ, 0x1, !P6 ;  /* 0x00000001ff427807 */ /* 0x000fe40007000000 */
[----:B------:R-:W-:Y:S01]  /*cc00*/  I2FP.F32.S32 R37, UR4 ;  /* 0x0000000400257c45 */ /* 0x000fe20008201400 */
[----:B------:R-:W-:Y:S01]  /*cc10*/  UIADD3 UR4, UPT, UPT, UR6, 0x198, URZ ;  /* 0x0000019806047890 */ /* 0x000fe2000fffe0ff */
[----:B------:R-:W-:Y:S01]  /*cc20*/  FSETP.GT.AND P6, PT, R2, R23, !P0 ;  /* 0x000000170200720b */ /* 0x000fe200047c4000 */
[----:B------:R-:W-:Y:S01]  /*cc30*/  IMAD.IADD R23, R30, 0x1, R73 ;  /* 0x000000011e177824 */ /* 0x000fe200078e0249 */
[----:B------:R-:W-:Y:S01]  /*cc40*/  SEL R30, R6, 0x2, P5 ;  /* 0x00000002061e7807 */ /* 0x000fe20002800000 */
[----:B------:R-:W-:Y:S01]  /*cc50*/  IMAD.IADD R65, R65, 0x1, R66 ;  /* 0x0000000141417824 */ /* 0x000fe200078e0242 */
[----:B------:R-:W-:-:S02]  /*cc60*/  FSETP.GT.AND P5, PT, R2, R37, PT ;  /* 0x000000250200720b */ /* 0x000fc40003fa4000 */
[----:B------:R-:W-:Y:S01]  /*cc70*/  I2FP.F32.S32 R37, UR10 ;  /* 0x0000000a00257c45 */ /* 0x000fe20008201400 */
[----:B------:R-:W-:Y:S01]  /*cc80*/  UIADD3 UR10, UPT, UPT, UR6, 0x1a1, URZ ;  /* 0x000001a1060a7890 */ /* 0x000fe2000fffe0ff */
[----:B------:R-:W-:Y:S01]  /*cc90*/  I2FP.F32.S32 R73, UR4 ;  /* 0x0000000400497c45 */ /* 0x000fe20008201400 */
[----:B------:R-:W-:Y:S01]  /*cca0*/  UIADD3 UR4, UPT, UPT, UR6, 0x1a2, URZ ;  /* 0x000001a206047890 */ /* 0x000fe2000fffe0ff */
[----:B------:R-:W-:Y:S02]  /*ccb0*/  SEL R30, R30, RZ, P3 ;  /* 0x000000ff1e1e7207 */ /* 0x000fe40001800000 */
[C---:B------:R-:W-:Y:S02]  /*ccc0*/  FSETP.GT.AND P3, PT, R2.reuse, R37, PT ;  /* 0x000000250200720b */ /* 0x040fe40003f64000 */
[----:B------:R-:W-:Y:S02]  /*ccd0*/  SEL R37, RZ, 0x1, !P1 ;  /* 0x00000001ff257807 */ /* 0x000fe40004800000 */
[----:B------:R-:W-:-:S02]  /*cce0*/  FSETP.GT.AND P1, PT, R2, R73, !P5 ;  /* 0x000000490200720b */ /* 0x000fc40006f24000 */
[----:B------:R-:W-:Y:S01]  /*ccf0*/  I2FP.F32.S32 R73, UR10 ;  /* 0x0000000a00497c45 */ /* 0x000fe20008201400 */
[----:B------:R-:W-:Y:S01]  /*cd00*/  UIADD3 UR10, UPT, UPT, UR6, 0x1a0, URZ ;  /* 0x000001a0060a7890 */ /* 0x000fe2000fffe0ff */
[----:B------:R-:W-:Y:S01]  /*cd10*/  SEL R31, R6, 0x2, P4 ;  /* 0x00000002061f7807 */ /* 0x000fe20002000000 */
[----:B------:R-:W-:Y:S01]  /*cd20*/  IMAD.IADD R30, R30, 0x1, R37 ;  /* 0x000000011e1e7824 */ /* 0x000fe200078e0225 */
[----:B------:R-:W-:Y:S02]  /*cd30*/  FSETP.GT.AND P4, PT, R2, R73, PT ;  /* 0x000000490200720b */ /* 0x000fe40003f84000 */
[----:B------:R-:W-:Y:S01]  /*cd40*/  I2FP.F32.S32 R73, UR4 ;  /* 0x0000000400497c45 */ /* 0x000fe20008201400 */
[----:B------:R-:W-:Y:S01]  /*cd50*/  UIADD3 UR4, UPT, UPT, UR6, 0x1a9, URZ ;  /* 0x000001a906047890 */ /* 0x000fe2000fffe0ff */
[----:B------:R-:W-:Y:S01]  /*cd60*/  I2FP.F32.S32 R39, UR10 ;  /* 0x0000000a00277c45 */ /* 0x000fe20008201400 */
[----:B------:R-:W-:Y:S01]  /*cd70*/  UIADD3 UR10, UPT, UPT, UR6, 0x1aa, URZ ;  /* 0x000001aa060a7890 */ /* 0x000fe2000fffe0ff */
[----:B------:R-:W-:-:S02]  /*cd80*/  SEL R38, RZ, 0x1, !P6 ;  /* 0x00000001ff267807 */ /* 0x000fc40007000000 */
[----:B------:R-:W-:Y:S02]  /*cd90*/  FSETP.GT.AND P6, PT, R2, R39, !P4 ;  /* 0x000000270200720b */ /* 0x000fe400067c4000 */
[----:B------:R-:W-:Y:S01]  /*cda0*/  I2FP.F32.S32 R39, UR4 ;  /* 0x0000000400277c45 */ /* 0x000fe20008201400 */
[----:B------:R-:W-:Y:S01]  /*cdb0*/  UIADD3 UR4, UPT, UPT, UR6, 0x1a8, URZ ;  /* 0x000001a806047890 */ /* 0x000fe2000fffe0ff */
[----:B------:R-:W-:Y:S02]  /*cdc0*/  SEL R32, R6, 0x2, P3 ;  /* 0x0000000206207807 */ /* 0x000fe40001800000 */
[C---:B------:R-:W-:Y:S02]  /*cdd0*/  FSETP.GT.AND P3, PT, R2.reuse, R39, PT ;  /* 0x000000270200720b */ /* 0x040fe40003f64000 */
[----:B------:R-:W-:Y:S02]  /*cde0*/  SEL R31, R31, RZ, P0 ;  /* 0x000000ff1f1f7207 */ /* 0x000fe40000000000 */
        /* <DEDUP_REMOVED lines=9> */
[----:B------:R-:W-:Y:S02]  /*ce80*/  FSETP.GT.AND P1, PT, R2, R73, !P3 ;  /* 0x000000490200720b */ /* 0x000fe40005f24000 */
[----:B------:R-:W-:Y:S01]  /*ce90*/  I2FP.F32.S32 R73, UR10 ;  /* 0x0000000a00497c45 */ /* 0x000fe20008201400 */
[----:B------:R-:W-:Y:S01]  /*cea0*/  UIADD3 UR10, UPT, UPT, UR6, 0x1b0, URZ ;  /* 0x000001b0060a7890 */ /* 0x000fe2000fffe0ff */
[----:B------:R-:W-:Y:S01]  /*ceb0*/  SEL R33, R6, 0x2, P0 ;  /* 0x0000000206217807 */ /* 0x000fe20000000000 */
[----:B------:R-:W-:Y:S01]  /*cec0*/  IMAD.IADD R32, R32, 0x1, R39 ;  /* 0x0000000120207824 */ /* 0x000fe200078e0227 */
[----:B------:R-:W-:-:S02]  /*ced0*/  FSETP.GT.AND P0, PT, R2, R73, PT ;  /* 0x000000490200720b */ /* 0x000fc40003f04000 */
[----:B------:R-:W-:Y:S01]  /*cee0*/  I2FP.F32.S32 R73, UR4 ;  /* 0x0000000400497c45 */ /* 0x000fe20008201400 */
[----:B------:R-:W-:Y:S01]  /*cef0*/  UIADD3 UR4, UPT, UPT, UR6, 0x1b9, URZ ;  /* 0x000001b906047890 */ /* 0x000fe2000fffe0ff */
[----:B------:R-:W-:Y:S01]  /*cf00*/  I2FP.F32.S32 R41, UR10 ;  /* 0x0000000a00297c45 */ /* 0x000fe20008201400 */
[----:B------:R-:W-:Y:S01]  /*cf10*/  UIADD3 UR10, UPT, UPT, UR6, 0x1ba, URZ ;  /* 0x000001ba060a7890 */ /* 0x000fe2000fffe0ff */
[----:B------:R-:W-:Y:S02]  /*cf20*/  SEL R40, RZ, 0x1, !P6 ;  /* 0x00000001ff287807 */ /* 0x000fe40007000000 */
[----:B------:R-:W-:Y:S02]  /*cf30*/  FSETP.GT.AND P6, PT, R2, R41, !P0 ;  /* 0x000000290200720b */ /* 0x000fe400047c4000 */
[----:B------:R-:W-:Y:S01]  /*cf40*/  I2FP.F32.S32 R41, UR4 ;  /* 0x0000000400297c45 */ /* 0x000fe20008201400 */
[----:B------:R-:W-:Y:S01]  /*cf50*/  UIADD3 UR4, UPT, UPT, UR6, 0x1b8, URZ ;  /* 0x000001b806047890 */ /* 0x000fe2000fffe0ff */
[----:B------:R-:W-:-:S02]  /*cf60*/  SEL R34, R6, 0x2, P5 ;  /* 0x0000000206227807 */ /* 0x000fc40002800000 */
        /* <DEDUP_REMOVED lines=19> */
[----:B------:R-:W-:Y:S02]  /*d0a0*/  SEL R35, R35, RZ, P0 ;  /* 0x000000ff23237207 */ /* 0x000fe40000000000 */
[C---:B------:R-:W-:Y:S02]  /*d0b0*/  FSETP.GT.AND P0, PT, R2.reuse, R73, PT ;  /* 0x000000490200720b */ /* 0x040fe40003f04000 */
[----:B------:R-:W-:Y:S01]  /*d0c0*/  I2FP.F32.S32 R73, UR10 ;  /* 0x0000000a00497c45 */ /* 0x000fe20008201400 */
[----:B------:R-:W-:Y:S01]  /*d0d0*/  UIADD3 UR10, UPT, UPT, UR6, 0x1ca, URZ ;  /* 0x000001ca060a7890 */ /* 0x000fe2000fffe0ff */
        /* <DEDUP_REMOVED lines=35> */
[----:B------:R-:W-:Y:S02]  /*d310*/  SEL R66, R66, RZ, P3 ;  /* 0x000000ff42427207 */ /* 0x000fe40001800000 */
[----:B------:R-:W-:-:S02]  /*d320*/  FSETP.GT.AND P3, PT, R2, R77, PT ;  /* 0x0000004d0200720b */ /* 0x000fc40003f64000 */
[----:B------:R-:W-:Y:S01]  /*d330*/  I2FP.F32.S32 R77, UR4 ;  /* 0x00000004004d7c45 */ /* 0x000fe20008201400 */
[----:B------:R-:W-:Y:S01]  /*d340*/  UIADD3 UR4, UPT, UPT, UR6, 0x1e2, URZ ;  /* 0x000001e206047890 */ /* 0x000fe2000fffe0ff */
        /* <DEDUP_REMOVED lines=36> */
[----:B------:R-:W-:Y:S02]  /*d590*/  FSETP.GT.AND P4, PT, R2, R77, PT ;  /* 0x0000004d0200720b */ /* 0x000fe40003f84000 */
[----:B------:R-:W-:Y:S01]  /*d5a0*/  I2FP.F32.S32 R77, UR10 ;  /* 0x0000000a004d7c45 */ /* 0x000fe20008201400 */
[----:B------:R-:W-:Y:S01]  /*d5b0*/  UIADD3 UR10, UPT, UPT, UR6, 0x1fa, URZ ;  /* 0x000001fa060a7890 */ /* 0x000fe2000fffe0ff */
[----:B------:R-:W-:Y:S01]  /*d5c0*/  I2FP.F32.S32 R75, UR4 ;  /* 0x00000004004b7c45 */ /* 0x000fe20008201400 */
[----:B------:R-:W-:Y:S01]  /*d5d0*/  UIADD3 UR4, UPT, UPT, UR6, 0xf5, URZ ;  /* 0x000000f506047890 */ /* 0x000fe2000fffe0ff */
[----:B------:R-:W-:-:S02]  /*d5e0*/  SEL R68, R6, 0x2, P5 ;  /* 0x0000000206447807 */ /* 0x000fc40002800000 */
[C---:B------:R-:W-:Y:S02]  /*d5f0*/  FSETP.GT.AND P5, PT, R2.reuse, R75, PT ;  /* 0x0000004b0200720b */ /* 0x040fe40003fa4000 */
[----:B------:R-:W-:Y:S02]  /*d600*/  SEL R73, RZ, 0x1, !P6 ;  /* 0x00000001ff497807 */ /* 0x000fe40007000000 */
[----:B------:R-:W-:Y:S01]  /*d610*/  I2FP.F32.S32 R39, UR4 ;  /* 0x0000000400277c45 */ /* 0x000fe20008201400 */
[----:B------:R-:W-:Y:S01]  /*d620*/  UIADD3 UR4, UPT, UPT, UR6, 0xf4, URZ ;  /* 0x000000f406047890 */ /* 0x000fe2000fffe0ff */
[----:B------:R-:W-:Y:S01]  /*d630*/  I2FP.F32.S32 R75, UR10 ;  /* 0x0000000a004b7c45 */ /* 0x000fe20008201400 */
[----:B------:R-:W-:Y:S01]  /*d640*/  UIADD3 UR10, UPT, UPT, UR6, 0xf6, URZ ;  /* 0x000000f6060a7890 */ /* 0x000fe2000fffe0ff */
[----:B------:R-:W-:Y:S01]  /*d650*/  FSETP.GT.AND P6, PT, R2, R77, !P0 ;  /* 0x0000004d0200720b */ /* 0x000fe200047c4000 */
[----:B------:R-:W-:Y:S01]  /*d660*/  IMAD.IADD R64, R64, 0x1, R73 ;  /* 0x0000000140407824 */ /* 0x000fe200078e0249 */
[----:B------:R-:W-:Y:S01]  /*d670*/  I2FP.F32.S32 R77, UR11 ;  /* 0x0000000b004d7c45 */ /* 0x000fe20008201400 */
[----:B------:R-:W-:Y:S01]  /*d680*/  UIADD3 UR11, UPT, UPT, UR6, 0xfb, URZ ;  /* 0x000000fb060b7890 */ /* 0x000fe2000fffe0ff */
[----:B------:R-:W-:-:S02]  /*d690*/  SEL R68, R68, RZ, P3 ;  /* 0x000000ff44447207 */ /* 0x000fc40001800000 */
[----:B------:R-:W-:Y:S02]  /*d6a0*/  FSETP.GT.AND P3, PT, R2, R75, PT ;  /* 0x0000004b0200720b */ /* 0x000fe40003f64000 */
[----:B------:R-:W-:Y:S02]  /*d6b0*/  SEL R66, R6, 0x2, P4 ;  /* 0x0000000206427807 */ /* 0x000fe40002000000 */
[----:B------:R-:W-:Y:S02]  /*d6c0*/  SEL R75, RZ, 0x1, !P1 ;  /* 0x00000001ff4b7807 */ /* 0x000fe40004800000 */
[C---:B------:R-:W-:Y:S02]  /*d6d0*/  FSETP.GT.AND P1, PT, R2.reuse, R77, !P5 ;  /* 0x0000004d0200720b */ /* 0x040fe40006f24000 */
[----:B------:R-:W-:Y:S01]  /*d6e0*/  FSETP.GT.AND P4, PT, R2, R39, PT ;  /* 0x000000270200720b */ /* 0x000fe20003f84000 */
[----:B------:R-:W-:Y:S01]  /*d6f0*/  IMAD.IADD R68, R68, 0x1, R75 ;  /* 0x0000000144447824 */ /* 0x000fe200078e024b */
[----:B------:R-:W-:Y:S01]  /*d700*/  I2FP.F32.S32 R41, UR4 ;  /* 0x0000000400297c45 */ /* 0x000fe20008201400 */
[----:B------:R-:W-:Y:S01]  /*d710*/  UIADD3 UR4, UPT, UPT, UR6, 0xfd, URZ ;  /* 0x000000fd06047890 */ /* 0x000fe2000fffe0ff */
[----:B------:R-:W-:Y:S01]  /*d720*/  I2FP.F32.S32 R77, UR10 ;  /* 0x0000000a004d7c45 */ /* 0x000fe20008201400 */
[----:B------:R-:W-:Y:S01]  /*d730*/  UIADD3 UR10, UPT, UPT, UR6, 0xf3, URZ ;  /* 0x000000f3060a7890 */ /* 0x000fe2000fffe0ff */
[----:B------:R-:W-:-:S02]  /*d740*/  SEL R39, R66, RZ, P0 ;  /* 0x000000ff42277207 */ /* 0x000fc40000000000 */
[----:B------:R-:W-:Y:S02]  /*d750*/  SEL R66, RZ, 0x1, !P6 ;  /* 0x00000001ff427807 */ /* 0x000fe40007000000 */
[----:B------:R-:W-:Y:S02]  /*d760*/  FSETP.GT.AND P6, PT, R2, R41, !P4 ;  /* 0x000000290200720b */ /* 0x000fe400067c4000 */
[----:B------:R-:W-:Y:S01]  /*d770*/  SEL R41, R6, 0x2, P3 ;  /* 0x0000000206297807 */ /* 0x000fe20001800000 */
        /* <DEDUP_REMOVED lines=8> */
[----:B------:R-:W-:-:S04]  /*d800*/  SEL R66, R3, 0x6, P0 ;  /* 0x0000000603427807 */ /* 0x000fc80000000000 */
[----:B------:R-:W-:Y:S02]  /*d810*/  SEL R73, R66, 0x4, P4 ;  /* 0x0000000442497807 */ /* 0x000fe40002000000 */
[----:B------:R-:W-:-:S05]  /*d820*/  SEL R66, RZ, 0x1, !P6 ;  /* 0x00000001ff427807 */ /* 0x000fca0007000000 */
[----:B------:R-:W-:Y:S01]  /*d830*/  @P3 IMAD.IADD R22, R66, 0x1, R73 ;  /* 0x0000000142163824 */ /* 0x000fe200078e0249 */
[----:B------:R-:W-:Y:S01]  /*d840*/  I2FP.F32.S32 R73, UR4 ;  /* 0x0000000400497c45 */ /* 0x000fe20008201400 */
[----:B------:R-:W-:-:S03]  /*d850*/  UIADD3 UR4, UPT, UPT, UR6, 0xfc, URZ ;  /* 0x000000fc06047890 */ /* 0x000fc6000fffe0ff */
[----:B------:R-:W-:Y:S02]  /*d860*/  FSETP.GT.AND P3, PT, R2, R73, PT ;  /* 0x000000490200720b */ /* 0x000fe40003f64000 */
[----:B------:R-:W-:Y:S01]  /*d870*/  I2FP.F32.S32 R73, UR10 ;  /* 0x0000000a00497c45 */ /* 0x000fe20008201400 */
[----:B------:R-:W-:-:S03]  /*d880*/  UIADD3 UR10, UPT, UPT, UR6, 0x106, URZ ;  /* 0x00000106060a7890 */ /* 0x000fc6000fffe0ff */
[C---:B------:R-:W-:Y:S02]  /*d890*/  FSETP.GT.AND P0, PT, R2.reuse, R73, PT ;  /* 0x000000490200720b */ /* 0x040fe40003f04000 */
[----:B------:R-:W-:Y:S01]  /*d8a0*/  I2FP.F32.S32 R73, UR11 ;  /* 0x0000000b00497c45 */ /* 0x000fe20008201400 */
[----:B------:R-:W-:Y:S01]  /*d8b0*/  UIADD3 UR11, UPT, UPT, UR6, 0x103, URZ ;  /* 0x00000103060b7890 */ /* 0x000fe2000fffe0ff */
[----:B------:R-:W-:Y:S02]  /*d8c0*/  SEL R66, R3, 0x6, P0 ;  /* 0x0000000603427807 */ /* 0x000fe40000000000 */
[----:B------:R-:W-:Y:S02]  /*d8d0*/  FSETP.GT.AND P4, PT, R2, R73, PT ;  /* 0x000000490200720b */ /* 0x000fe40003f84000 */
[----:B------:R-:W-:Y:S01]  /*d8e0*/  I2FP.F32.S32 R73, UR4 ;  /* 0x0000000400497c45 */ /* 0x000fe20008201400 */
[----:B------:R-:W-:-:S03]  /*d8f0*/  UIADD3 UR4, UPT, UPT, UR6, 0x105, URZ ;  /* 0x0000010506047890 */ /* 0x000fc6000fffe0ff */
[----:B------:R-:W-:Y:S02]  /*d900*/  FSETP.GT.AND P1, PT, R2, R73, !P3 ;  /* 0x000000490200720b */ /* 0x000fe40005f24000 */
        /* <DEDUP_REMOVED lines=511> */
[----:B------:R-:W-:Y:S02]  /*f900*/  FSETP.GT.AND P5, PT, R2, R73, PT ;  /* 0x000000490200720b */ /* 0x000fe40003fa4000 */
[----:B------:R-:W-:Y:S01]  /*f910*/  I2FP.F32.S32 R73, UR11 ;  /* 0x0000000b00497c45 */ /* 0x000fe20008201400 */
[----:B------:R-:W-:-:S03]  /*f920*/  UIADD3 UR11, UPT, UPT, UR6, 0x47, URZ ;  /* 0x00000047060b7890 */ /* 0x000fc6000fffe0ff */
[----:B------:R-:W-:Y:S02]  /*f930*/  FSETP.GT.AND P6, PT, R2, R73, PT ;  /* 0x000000490200720b */ /* 0x000fe40003fc4000 */
[----:B------:R-:W-:Y:S01]  /*f940*/  I2FP.F32.S32 R73, UR4 ;  /* 0x0000000400497c45 */ /* 0x000fe20008201400 */
[----:B------:R-:W-:-:S03]  /*f950*/  UIADD3 UR4, UPT, UPT, UR6, 0x27, URZ ;  /* 0x0000002706047890 */ /* 0x000fc6000fffe0ff */
[----:B------:R-:W-:Y:S01]  /*f960*/  FSETP.GT.AND P1, PT, R2, R73, !P3 ;  /* 0x000000490200720b */ /* 0x000fe20005f24000 */
[----:B------:R-:W-:Y:S01]  /*f970*/  @P5 VIADD R5, R42, 0x8 ;  /* 0x000000082a055836 */ /* 0x000fe20000000000 */
[----:B------:R-:W-:Y:S02]  /*f980*/  SEL R73, R66, 0x4, P3 ;  /* 0x0000000442497807 */ /* 0x000fe40001800000 */
[----:B------:R-:W-:-:S03]  /*f990*/  SEL R66, RZ, 0x1, !P1 ;  /* 0x00000001ff427807 */ /* 0x000fc60004800000 */
[----:B------:R-:W-:Y:S01]  /*f9a0*/  @P6 VIADD R8, R63, 0x8 ;  /* 0x000000083f086836 */ /* 0x000fe20000000000 */
[----:B------:R-:W-:Y:S01]  /*f9b0*/  I2FP.F32.S32 R63, UR4 ;  /* 0x00000004003f7c45 */ /* 0x000fe20008201400 */
[----:B------:R-:W-:Y:S01]  /*f9c0*/  UIADD3 UR4, UPT, UPT, UR6, 0x67, URZ ;  /* 0x0000006706047890 */ /* 0x000fe2000fffe0ff */
[----:B------:R-:W-:Y:S01]  /*f9d0*/  @P4 IMAD.IADD R41, R66, 0x1, R73 ;  /* 0x0000000142294824 */ /* 0x000fe200078e0249 */
[----:B------:R-:W-:Y:S01]  /*f9e0*/  I2FP.F32.S32 R73, UR10 ;  /* 0x0000000a00497c45 */ /* 0x000fe20008201400 */
[----:B------:R-:W-:Y:S01]  /*f9f0*/  UIADD3 UR10, UPT, UPT, UR6, 0x77, URZ ;  /* 0x00000077060a7890 */ /* 0x000fe2000fffe0ff */
[C---:B------:R-:W-:Y:S02]  /*fa00*/  FSETP.GT.AND P3, PT, R2.reuse, R63, PT ;  /* 0x0000003f0200720b */ /* 0x040fe40003f64000 */
[----:B------:R-:W-:Y:S01]  /*fa10*/  I2FP.F32.S32 R63, UR11 ;  /* 0x0000000b003f7c45 */ /* 0x000fe20008201400 */
[----:B------:R-:W-:Y:S01]  /*fa20*/  UIADD3 UR11, UPT, UPT, UR6, 0x97, URZ ;  /* 0x00000097060b7890 */ /* 0x000fe2000fffe0ff */
[----:B------:R-:W-:-:S02]  /*fa30*/  FSETP.GT.AND P0, PT, R2, R73, PT ;  /* 0x000000490200720b */ /* 0x000fc40003f04000 */
[C---:B------:R-:W-:Y:S02]  /*fa40*/  FSETP.GT.AND P4, PT, R2.reuse, R63, PT ;  /* 0x0000003f0200720b */ /* 0x040fe40003f84000 */
[----:B------:R-:W-:Y:S01]  /*fa50*/  I2FP.F32.S32 R63, UR4 ;  /* 0x00000004003f7c45 */ /* 0x000fe20008201400 */
[----:B------:R-:W-:Y:S01]  /*fa60*/  UIADD3 UR4, UPT, UPT, UR6, 0x87, URZ ;  /* 0x0000008706047890 */ /* 0x000fe2000fffe0ff */
[----:B------:R-:W-:Y:S02]  /*fa70*/  I2FP.F32.S32 R73, UR12 ;  /* 0x0000000c00497c45 */ /* 0x000fe40008201400 */
[----:B------:R-:W-:Y:S01]  /*fa80*/  FSETP.GT.AND P6, PT, R2, R63, PT ;  /* 0x0000003f0200720b */ /* 0x000fe20003fc4000 */
[----:B------:R-:W-:Y:S01]  /*fa90*/  @P3 VIADD R9, R62, 0x8 ;  /* 0x000000083e093836 */ /* 0x000fe20000000000 */
[C---:B------:R-:W-:Y:S02]  /*faa0*/  FSETP.GT.AND P1, PT, R2.reuse, R73, PT ;  /* 0x000000490200720b */ /* 0x040fe40003f24000 */
        /* <DEDUP_REMOVED lines=11> */
[----:B------:R-:W-:Y:S01]  /*fb60*/  @P1 VIADD R12, R58, 0x8 ;  /* 0x000000083a0c1836 */ /* 0x000fe20000000000 */
[----:B------:R-:W-:Y:S01]  /*fb70*/  I2FP.F32.S32 R61, UR10 ;  /* 0x0000000a003d7c45 */ /* 0x000fe20008201400 */
[----:B------:R-:W-:Y:S01]  /*fb80*/  UIADD3 UR10, UPT, UPT, UR6, 0xd7, URZ ;  /* 0x000000d7060a7890 */ /* 0x000fe2000fffe0ff */
        /* <DEDUP_REMOVED lines=64> */
[----:B------:R-:W-:-:S02]  /*ff90*/  FSETP.GT.AND P5, PT, R2, R49, PT ;  /* 0x000000310200720b */ /* 0x000fc40003fa4000 */
[----:B------:R-:W-:Y:S02]  /*ffa0*/  I2FP.F32.S32 R43, UR11 ;  /* 0x0000000b002b7c45 */ /* 0x000fe40008201400 */
[----:B------:R-:W-:Y:S02]  /*ffb0*/  I2FP.F32.S32 R45, UR10 ;  /* 0x0000000a002d7c45 */ /* 0x000fe40008201400 */
[----:B------:R-:W-:Y:S01]  /*ffc0*/  I2FP.F32.S32 R47, UR4 ;  /* 0x00000004002f7c45 */ /* 0x000fe20008201400 */
[----:B------:R-:W-:Y:S01]  /*ffd0*/  UIADD3 UR4, UPT, UPT, UR6, 0x1e7, URZ ;  /* 0x000001e706047890 */ /* 0x000fe2000fffe0ff */
[----:B------:R-:W-:Y:S01]  /*ffe0*/  FSETP.GT.AND P0, PT, R2, R43, PT ;  /* 0x0000002b0200720b */ /* 0x000fe20003f04000 */
[----:B------:R-:W-:Y:S02]  /*fff0*/  UIADD3 UR10, UPT, UPT, UR6, 0x1f7, URZ ;  /* 0x000001f7060a7890 */ /* 0x000fe4000fffe0ff */
[----:B------:R-:W-:Y:S01]  /*10000*/  @P6 VIADD R65, R30, 0x8 ;  /* 0x000000081e416836 */ /* 0x000fe20000000000 */
[----:B------:R-:W-:Y:S01]  /*10010*/  UIADD3 UR11, UPT, UPT, UR6, 0x1bf, URZ ;  /* 0x000001bf060b7890 */ /* 0x000fe2000fffe0ff */
[----:B------:R-:W-:Y:S01]  /*10020*/  @P4 VIADD R29, R71, 0x8 ;  /* 0x00000008471d4836 */ /* 0x000fe20000000000 */
        /* <DEDUP_REMOVED lines=84> */
[C---:B------:R-:W-:Y:S01]  /*10570*/  FSETP.GT.AND P4, PT, R2.reuse, R37, PT ;  /* 0x000000250200720b */ /* 0x040fe20003f84000 */
[----:B------:R-:W-:Y:S01]  /*10580*/  @P3 VIADD R64, R39, 0x10 ;  /* 0x0000001027403836 */ /* 0x000fe20000000000 */
[----:B------:R-:W-:-:S02]  /*10590*/  FSETP.GT.AND P6, PT, R2, R31, PT ;  /* 0x0000001f0200720b */ /* 0x000fc40003fc4000 */
        /* <DEDUP_REMOVED lines=8> */
[----:B------:R-:W-:Y:S01]  /*10620*/  I2FP.F32.S32 R31, UR10 ;  /* 0x0000000a001f7c45 */ /* 0x000fe20008201400 */
[----:B------:R-:W-:Y:S01]  /*10630*/  UIADD3 UR10, UPT, UPT, UR6, 0x1df, URZ ;  /* 0x000001df060a7890 */ /* 0x000fe2000fffe0ff */
[----:B------:R-:W-:Y:S01]  /*10640*/  FSETP.GT.AND P5, PT, R2, R35, PT ;  /* 0x000000230200720b */ /* 0x000fe20003fa4000 */
[----:B------:R-:W-:Y:S01]  /*10650*/  @P4 VIADD R15, R17, 0x20 ;  /* 0x00000020110f4836 */ /* 0x000fe20000000000 */
[----:B------:R-:W-:Y:S01]  /*10660*/  I2FP.F32.S32 R9, UR4 ;  /* 0x0000000400097c45 */ /* 0x000fe20008201400 */
[----:B------:R-:W-:Y:S01]  /*10670*/  UIADD3 UR4, UPT, UPT, UR6, 0x3f, URZ ;  /* 0x0000003f06047890 */ /* 0x000fe2000fffe0ff */
[----:B------:R-:W-:-:S02]  /*10680*/  @P6 VIADD R19, R21, 0x20 ;  /* 0x0000002015136836 */ /* 0x000fc40000000000 */
        /* <DEDUP_REMOVED lines=11> */
[----:B------:R-:W-:Y:S01]  /*10740*/  I2FP.F32.S32 R9, UR10 ;  /* 0x0000000a00097c45 */ /* 0x000fe20008201400 */
[----:B------:R-:W-:Y:S01]  /*10750*/  UIADD3 UR10, UPT, UPT, UR6, 0x17f, URZ ;  /* 0x0000017f060a7890 */ /* 0x000fe2000fffe0ff */
[----:B------:R-:W-:Y:S01]  /*10760*/  I2FP.F32.S32 R13, UR4 ;  /* 0x00000004000d7c45 */ /* 0x000fe20008201400 */
[----:B------:R-:W-:Y:S01]  /*10770*/  UIADD3 UR4, UPT, UPT, UR6, 0x7f, URZ ;  /* 0x0000007f06047890 */ /* 0x000fe2000fffe0ff */
[C---:B------:R-:W-:Y:S01]  /*10780*/  FSETP.GT.AND P5, PT, R2.reuse, R9, PT ;  /* 0x000000090200720b */ /* 0x040fe20003fa4000 */
[----:B------:R-:W-:Y:S01]  /*10790*/  UIADD3 UR6, UPT, UPT, UR6, 0xff, URZ ;  /* 0x000000ff06067890 */ /* 0x000fe2000fffe0ff */
[----:B------:R-:W-:Y:S01]  /*107a0*/  I2FP.F32.S32 R9, UR11 ;  /* 0x0000000b00097c45 */ /* 0x000fe20008201400 */
[----:B------:R-:W-:Y:S01]  /*107b0*/  @P0 VIADD R65, R33, 0x20 ;  /* 0x0000002021410836 */ /* 0x000fe20000000000 */
[----:B------:R-:W-:Y:S01]  /*107c0*/  FSETP.GT.AND P1, PT, R2, R13, PT ;  /* 0x0000000d0200720b */ /* 0x000fe20003f24000 */
[----:B------:R-:W-:Y:S01]  /*107d0*/  @P4 VIADD R70, R38, 0x10 ;  /* 0x0000001026464836 */ /* 0x000fe20000000000 */
[----:B------:R-:W-:Y:S01]  /*107e0*/  I2FP.F32.S32 R13, UR4 ;  /* 0x00000004000d7c45 */ /* 0x000fe20008201400 */
[----:B------:R-:W-:Y:S01]  /*107f0*/  UIADD3 UR4, UPT, UPT, UR7, 0x1, URZ ;  /* 0x0000000107047890 */ /* 0x000fe2000fffe0ff */
[----:B------:R-:W-:Y:S01]  /*10800*/  FSETP.GT.AND P0, PT, R2, R9, PT ;  /* 0x000000090200720b */ /* 0x000fe20003f04000 */
[----:B------:R-:W-:Y:S01]  /*10810*/  @P6 VIADD R70, R64, 0x20 ;  /* 0x0000002040466836 */ /* 0x000fe20000000000 */
[----:B------:R-:W-:Y:S01]  /*10820*/  I2FP.F32.S32 R9, UR10 ;  /* 0x0000000a00097c45 */ /* 0x000fe20008201400 */
[----:B------:R-:W-:Y:S01]  /*10830*/  @P3 VIADD R5, R11, 0x40 ;  /* 0x000000400b053836 */ /* 0x000fe20000000000 */
[C---:B------:R-:W-:Y:S01]  /*10840*/  FSETP.GT.AND P4, PT, R2.reuse, R13, PT ;  /* 0x0000000d0200720b */ /* 0x040fe20003f84000 */
        /* <DEDUP_REMOVED lines=23> */
[----:B------:R-:W-:Y:S01]  /*109c0*/  I2FP.F32.S32 R7, UR10 ;  /* 0x0000000a00077c45 */ /* 0x000fe20008201400 */
[----:B------:R-:W-:Y:S01]  /*109d0*/  @P3 VIADD R5, R23, 0x100 ;  /* 0x0000010017053836 */ /* 0x000fe20000000000 */
[----:B------:R-:W-:Y:S01]  /*109e0*/  FSETP.GT.AND P6, PT, R2, R9, PT ;  /* 0x000000090200720b */ /* 0x000fe20003fc4000 */
[----:B------:R-:W-:-:S02]  /*109f0*/  UIADD3 UR10, UPT, UPT, UR7, 0x22, URZ ;  /* 0x00000022070a7890 */ /* 0x000fc4000fffe0ff */
[----:B------:R-:W-:Y:S01]  /*10a00*/  I2FP.F32.S32 R9, UR7 ;  /* 0x0000000700097c45 */ /* 0x000fe20008201400 */
[----:B------:R-:W-:Y:S01]  /*10a10*/  UIADD3 UR11, UPT, UPT, UR7, 0x57, URZ ;  /* 0x00000057070b7890 */ /* 0x000fe2000fffe0ff */
[C---:B------:R-:W-:Y:S02]  /*10a20*/  FSETP.GT.AND P4, PT, R2.reuse, R11, PT ;  /* 0x0000000b0200720b */ /* 0x040fe40003f84000 */
[----:B------:R-:W-:Y:S01]  /*10a30*/  I2FP.F32.S32 R11, UR6 ;  /* 0x00000006000b7c45 */ /* 0x000fe20008201400 */
[----:B------:R-:W-:Y:S01]  /*10a40*/  UIADD3 UR6, UPT, UPT, UR7, 0x21, URZ ;  /* 0x0000002107067890 */ /* 0x000fe2000fffe0ff */
[----:B------:R-:W-:Y:S02]  /*10a50*/  FSETP.GT.AND P3, PT, R2, R7, PT ;  /* 0x000000070200720b */ /* 0x000fe40003f64000 */
        /* <DEDUP_REMOVED lines=9> */
[----:B------:R-:W-:-:S02]  /*10af0*/  SEL R42, RZ, 0x1, !P1 ;  /* 0x00000001ff2a7807 */ /* 0x000fc40004800000 */
[----:B------:R-:W-:Y:S01]  /*10b00*/  I2FP.F32.S32 R9, UR4 ;  /* 0x0000000400097c45 */ /* 0x000fe20008201400 */
[----:B------:R-:W-:Y:S01]  /*10b10*/  UIADD3 UR4, UPT, UPT, UR7, 0x10, URZ ;  /* 0x0000001007047890 */ /* 0x000fe2000fffe0ff */
[----:B------:R-:W-:Y:S01]  /*10b20*/  FSETP.GT.AND P1, PT, R2, R11, PT ;  /* 0x0000000b0200720b */ /* 0x000fe20003f24000 */
[----:B------:R-:W-:Y:S01]  /*10b30*/  IMAD.IADD R7, R7, 0x1, R42 ;  /* 0x0000000107077824 */ /* 0x000fe200078e022a */
[----:B------:R-:W-:Y:S02]  /*10b40*/  SEL R36, R6, 0x2, P4 ;  /* 0x0000000206247807 */ /* 0x000fe40002000000 */
[----:B------:R-:W-:Y:S01]  /*10b50*/  I2FP.F32.S32 R11, UR10 ;  /* 0x0000000a000b7c45 */ /* 0x000fe20008201400 */
[----:B------:R-:W-:Y:S01]  /*10b60*/  UIADD3 UR10, UPT, UPT, UR7, 0x2a, URZ ;  /* 0x0000002a070a7890 */ /* 0x000fe2000fffe0ff */
[----:B------:R-:W-:Y:S02]  /*10b70*/  SEL R36, R36, RZ, P0 ;  /* 0x000000ff24247207 */ /* 0x000fe40000000000 */
[----:B------:R-:W-:-:S02]  /*10b80*/  FSETP.GT.AND P4, PT, R2, R11, PT ;  /* 0x0000000b0200720b */ /* 0x000fc40003f84000 */
[----:B------:R-:W-:Y:S02]  /*10b90*/  FSETP.GT.AND P0, PT, R2, R9, !P0 ;  /* 0x000000090200720b */ /* 0x000fe40004704000 */
[----:B------:R-:W-:Y:S01]  /*10ba0*/  I2FP.F32.S32 R11, UR6 ;  /* 0x00000006000b7c45 */ /* 0x000fe20008201400 */
[----:B------:R-:W-:Y:S01]  /*10bb0*/  UIADD3 UR6, UPT, UPT, UR7, 0x31, URZ ;  /* 0x0000003107067890 */ /* 0x000fe2000fffe0ff */
[----:B------:R-:W-:Y:S01]  /*10bc0*/  I2FP.F32.S32 R9, UR4 ;  /* 0x0000000400097c45 */ /* 0x000fe20008201400 */
[----:B------:R-:W-:Y:S01]  /*10bd0*/  UIADD3 UR4, UPT, UPT, UR7, 0x18, URZ ;  /* 0x0000001807047890 */ /* 0x000fe2000fffe0ff */
[----:B------:R-:W-:Y:S02]  /*10be0*/  SEL R75, R6, 0x2, P2 ;  /* 0x00000002064b7807 */ /* 0x000fe40001000000 */
[----:B------:R-:W-:Y:S02]  /*10bf0*/  FSETP.GT.AND P2, PT, R2, R9, !P6 ;  /* 0x000000090200720b */ /* 0x000fe40007744000 */
[----:B------:R-:W-:-:S02]  /*10c00*/  SEL R73, RZ, 0x1, !P0 ;  /* 0x00000001ff497807 */ /* 0x000fc40004000000 */
[----:B------:R-:W-:Y:S01]  /*10c10*/  I2FP.F32.S32 R9, UR10 ;  /* 0x0000000a00097c45 */ /* 0x000fe20008201400 */
[----:B------:R-:W-:Y:S01]  /*10c20*/  UIADD3 UR10, UPT, UPT, UR7, 0x32, URZ ;  /* 0x00000032070a7890 */ /* 0x000fe2000fffe0ff */
[----:B------:R-:W-:Y:S01]  /*10c30*/  FSETP.GT.AND P0, PT, R2, R11, PT ;  /* 0x0000000b0200720b */ /* 0x000fe20003f04000 */
[----:B------:R-:W-:Y:S01]  /*10c40*/  IMAD.IADD R36, R36, 0x1, R73 ;  /* 0x0000000124247824 */ /* 0x000fe200078e0249 */
        /* <DEDUP_REMOVED lines=9> */
[----:B------:R-:W-:Y:S01]  /*10ce0*/  I2FP.F32.S32 R11, UR10 ;  /* 0x0000000a000b7c45 */ /* 0x000fe20008201400 */
[----:B------:R-:W-:Y:S01]  /*10cf0*/  UIADD3 UR10, UPT, UPT, UR7, 0x3a, URZ ;  /* 0x0000003a070a7890 */ /* 0x000fe2000fffe0ff */
[----:B------:R-:W-:Y:S02]  /*10d00*/  SEL R22, R6, 0x2, P5 ;  /* 0x0000000206167807 */ /* 0x000fe40002800000 */
[----:B------:R-:W-:Y:S02]  /*10d10*/  FSETP.GT.AND P5, PT, R2, R11, PT ;  /* 0x0000000b0200720b */ /* 0x000fe40003fa4000 */
[----:B------:R-:W-:Y:S01]  /*10d20*/  I2FP.F32.S32 R11, UR4 ;  /* 0x00000004000b7c45 */ /* 0x000fe20008201400 */
[----:B------:R-:W-:Y:S01]  /*10d30*/  UIADD3 UR4, UPT, UPT, UR7, 0x28, URZ ;  /* 0x0000002807047890 */ /* 0x000fe2000fffe0ff */
[----:B------:R-:W-:-:S02]  /*10d40*/  SEL R22, R22, RZ, P3 ;  /* 0x000000ff16167207 */ /* 0x000fc40001800000 */
[----:B------:R-:W-:Y:S01]  /*10d50*/  I2FP.F32.S32 R13, UR6 ;  /* 0x00000006000d7c45 */ /* 0x000fe20008201400 */
[----:B------:R-:W-:Y:S01]  /*10d60*/  UIADD3 UR6, UPT, UPT, UR7, 0x41, URZ ;  /* 0x0000004107067890 */ /* 0x000fe2000fffe0ff */
[----:B------:R-:W-:Y:S02]  /*10d70*/  SEL R20, R6, 0x2, P4 ;  /* 0x0000000206147807 */ /* 0x000fe40002000000 */
[C---:B------:R-:W-:Y:S02]  /*10d80*/  FSETP.GT.AND P3, PT, R2.reuse, R9, !P3 ;  /* 0x000000090200720b */ /* 0x040fe40005f64000 */
[----:B------:R-:W-:Y:S02]  /*10d90*/  FSETP.GT.AND P4, PT, R2, R11, !P1 ;  /* 0x0000000b0200720b */ /* 0x000fe40004f84000 */
[----:B------:R-:W-:Y:S01]  /*10da0*/  I2FP.F32.S32 R11, UR10 ;  /* 0x0000000a000b7c45 */ /* 0x000fe20008201400 */
[----:B------:R-:W-:Y:S01]  /*10db0*/  UIADD3 UR10, UPT, UPT, UR7, 0x42, URZ ;  /* 0x00000042070a7890 */ /* 0x000fe2000fffe0ff */
[----:B------:R-:W-:-:S02]  /*10dc0*/  SEL R9, RZ, 0x1, !P3 ;  /* 0x00000001ff097807 */ /* 0x000fc40005800000 */
[----:B------:R-:W-:Y:S02]  /*10dd0*/  SEL R20, R20, RZ, P1 ;  /* 0x000000ff14147207 */ /* 0x000fe40000800000 */
        /* <DEDUP_REMOVED lines=8> */
[----:B------:R-:W-:Y:S02]  /*10e60*/  SEL R27, RZ, 0x1, !P4 ;  /* 0x00000001ff1b7807 */ /* 0x000fe40006000000 */
[----:B------:R-:W-:Y:S02]  /*10e70*/  FSETP.GT.AND P4, PT, R2, R13, PT ;  /* 0x0000000d0200720b */ /* 0x000fe40003f84000 */
[----:B------:R-:W-:Y:S01]  /*10e80*/  I2FP.F32.S32 R13, UR10 ;  /* 0x0000000a000d7c45 */ /* 0x000fe20008201400 */
[----:B------:R-:W-:Y:S01]  /*10e90*/  UIADD3 UR10, UPT, UPT, UR7, 0x4a, URZ ;  /* 0x0000004a070a7890 */ /* 0x000fe2000fffe0ff */
[----:B------:R-:W-:Y:S01]  /*10ea0*/  SEL R62, R62, RZ, P0 ;  /* 0x000000ff3e3e7207 */ /* 0x000fe20000000000 */
        /* <DEDUP_REMOVED lines=8> */
[----:B------:R-:W-:Y:S02]  /*10f30*/  FSETP.GT.AND P5, PT, R2, R11, !P2 ;  /* 0x0000000b0200720b */ /* 0x000fe400057a4000 */
[----:B------:R-:W-:Y:S01]  /*10f40*/  I2FP.F32.S32 R11, UR10 ;  /* 0x0000000a000b7c45 */ /* 0x000fe20008201400 */
[----:B------:R-:W-:Y:S01]  /*10f50*/  UIADD3 UR10, UPT, UPT, UR7, 0x52, URZ ;  /* 0x00000052070a7890 */ /* 0x000fe2000fffe0ff */
[----:B------:R-:W-:Y:S02]  /*10f60*/  SEL R47, RZ, 0x1, !P0 ;  /* 0x00000001ff2f7807 */ /* 0x000fe40004000000 */
[----:B------:R-:W-:-:S02]  /*10f70*/  SEL R35, R35, RZ, P2 ;  /* 0x000000ff23237207 */ /* 0x000fc40001000000 */
[----:B------:R-:W-:Y:S01]  /*10f80*/  FSETP.GT.AND P0, PT, R2, R13, PT ;  /* 0x0000000d0200720b */ /* 0x000fe20003f04000 */
[----:B------:R-:W-:Y:S01]  /*10f90*/  IMAD.IADD R62, R62, 0x1, R47 ;  /* 0x000000013e3e7824 */ /* 0x000fe200078e022f */
[----:B------:R-:W-:Y:S02]  /*10fa0*/  FSETP.GT.AND P2, PT, R2, R11, PT ;  /* 0x0000000b0200720b */ /* 0x000fe40003f44000 */
[----:B------:R-:W-:Y:S01]  /*10fb0*/  I2FP.F32.S32 R13, UR6 ;  /* 0x00000006000d7c45 */ /* 0x000fe20008201400 */
[----:B------:R-:W-:Y:S01]  /*10fc0*/  UIADD3 UR6, UPT, UPT, UR7, 0x59, URZ ;  /* 0x0000005907067890 */ /* 0x000fe2000fffe0ff */
[----:B------:R-:W-:Y:S01]  /*10fd0*/  I2FP.F32.S32 R11, UR4 ;  /* 0x00000004000b7c45 */ /* 0x000fe20008201400 */
[----:B------:R-:W-:Y:S01]  /*10fe0*/  UIADD3 UR4, UPT, UPT, UR7, 0x40, URZ ;  /* 0x0000004007047890 */ /* 0x000fe2000fffe0ff */
[----:B------:R-:W-:Y:S02]  /*10ff0*/  SEL R61, R6, 0x2, P1 ;  /* 0x00000002063d7807 */ /* 0x000fe40000800000 */
[----:B------:R-:W-:-:S02]  /*11000*/  SEL R46, RZ, 0x1, !P5 ;  /* 0x00000001ff2e7807 */ /* 0x000fc40006800000 */
[C---:B------:R-:W-:Y:S02]  /*11010*/  FSETP.GT.AND P5, PT, R2.reuse, R13, PT ;  /* 0x0000000d0200720b */ /* 0x040fe40003fa4000 */
        /* <DEDUP_REMOVED lines=16> */
[C---:B------:R-:W-:Y:S01]  /*11120*/  FSETP.GT.AND P3, PT, R2.reuse, R13, PT ;  /* 0x0000000d0200720b */ /* 0x040fe20003f64000 */
        /* <DEDUP_REMOVED lines=91> */
[----:B------:R-:W-:Y:S02]  /*116e0*/  FSETP.GT.AND P3, PT, R2, R11, !P3 ;  /* 0x0000000b0200720b */ /* 0x000fe40005f64000 */
[----:B------:R-:W-:Y:S01]  /*116f0*/  I2FP.F32.S32 R15, UR6 ;  /* 0x00000006000f7c45 */ /* 0x000fe20008201400 */
[----:B------:R-:W-:Y:S01]  /*11700*/  UIADD3 UR6, UPT, UPT, UR7, 0xa1, URZ ;  /* 0x000000a107067890 */ /* 0x000fe2000fffe0ff */
[----:B------:R-:W-:Y:S01]  /*11710*/  I2FP.F32.S32 R11, UR4 ;  /* 0x00000004000b7c45 */ /* 0x000fe20008201400 */
[----:B------:R-:W-:Y:S01]  /*11720*/  UIADD3 UR4, UPT, UPT, UR7, 0x88, URZ ;  /* 0x0000008807047890 */ /* 0x000fe2000fffe0ff */
[----:B------:R-:W-:-:S02]  /*11730*/  SEL R8, R6, 0x2, P5 ;  /* 0x0000000206087807 */ /* 0x000fc40002800000 */
[C---:B------:R-:W-:Y:S02]  /*11740*/  FSETP.GT.AND P6, PT, R2.reuse, R13, PT ;  /* 0x0000000d0200720b */ /* 0x040fe40003fc4000 */
        /* <DEDUP_REMOVED lines=11> */
[----:B------:R-:W-:Y:S02]  /*11800*/  FSETP.GT.AND P5, PT, R2, R15, PT ;  /* 0x0000000f0200720b */ /* 0x000fe40003fa4000 */
[----:B------:R-:W-:Y:S01]  /*11810*/  I2FP.F32.S32 R15, UR4 ;  /* 0x00000004000f7c45 */ /* 0x000fe20008201400 */
[----:B------:R-:W-:Y:S01]  /*11820*/  UIADD3 UR4, UPT, UPT, UR7, 0x90, URZ ;  /* 0x0000009007047890 */ /* 0x000fe2000fffe0ff */
[----:B------:R-:W-:Y:S01]  /*11830*/  SEL R55, R6, 0x2, P1 ;  /* 0x0000000206377807 */ /* 0x000fe20000800000 */
[----:B------:R-:W-:Y:S01]  /*11840*/  IMAD.IADD R8, R8, 0x1, R11 ;  /* 0x0000000108087824 */ /* 0x000fe200078e020b */
        /* <DEDUP_REMOVED lines=28> */
[----:B------:R-:W-:-:S02]  /*11a10*/  SEL R56, R56, RZ, P3 ;  /* 0x000000ff38387207 */ /* 0x000fc40001800000 */
[C---:B------:R-:W-:Y:S02]  /*11a20*/  FSETP.GT.AND P2, PT, R2.reuse, R19, PT ;  /* 0x000000130200720b */ /* 0x040fe40003f44000 */
[C---:B------:R-:W-:Y:S02]  /*11a30*/  FSETP.GT.AND P3, PT, R2.reuse, R15, !P3 ;  /* 0x0000000f0200720b */ /* 0x040fe40005f64000 */
[----:B------:R-:W-:Y:S01]  /*11a40*/  I2FP.F32.S32 R19, UR6 ;  /* 0x0000000600137c45 */ /* 0x000fe20008201400 */
[----:B------:R-:W-:Y:S01]  /*11a50*/  UIADD3 UR6, UPT, UPT, UR7, 0xc1, URZ ;  /* 0x000000c107067890 */ /* 0x000fe2000fffe0ff */
[----:B------:R-:W-:Y:S01]  /*11a60*/  I2FP.F32.S32 R15, UR4 ;  /* 0x00000004000f7c45 */ /* 0x000fe20008201400 */
[----:B------:R-:W-:Y:S01]  /*11a70*/  UIADD3 UR4, UPT, UPT, UR7, 0xa8, URZ ;  /* 0x000000a807047890 */ /* 0x000fe2000fffe0ff */
[----:B------:R-:W-:Y:S02]  /*11a80*/  SEL R21, RZ, 0x1, !P3 ;  /* 0x00000001ff157807 */ /* 0x000fe40005800000 */
[----:B------:R-:W-:-:S02]  /*11a90*/  FSETP.GT.AND P3, PT, R2, R19, PT ;  /* 0x000000130200720b */ /* 0x000fc40003f64000 */
[----:B------:R-:W-:Y:S01]  /*11aa0*/  SEL R19, R6, 0x2, P1 ;  /* 0x0000000206137807 */ /* 0x000fe20000800000 */
[----:B------:R-:W-:Y:S01]  /*11ab0*/  IMAD.IADD R56, R56, 0x1, R21 ;  /* 0x0000000138387824 */ /* 0x000fe200078e0215 */
[C---:B------:R-:W-:Y:S02]  /*11ac0*/  FSETP.GT.AND P1, PT, R2.reuse, R15, !P5 ;  /* 0x0000000f0200720b */ /* 0x040fe40006f24000 */
[----:B------:R-:W-:Y:S01]  /*11ad0*/  I2FP.F32.S32 R15, UR10 ;  /* 0x0000000a000f7c45 */ /* 0x000fe20008201400 */
[----:B------:R-:W-:Y:S01]  /*11ae0*/  UIADD3 UR10, UPT, UPT, UR7, 0xc2, URZ ;  /* 0x000000c2070a7890 */ /* 0x000fe2000fffe0ff */
[----:B------:R-:W-:Y:S01]  /*11af0*/  I2FP.F32.S32 R23, UR6 ;  /* 0x0000000600177c45 */ /* 0x000fe20008201400 */
[----:B------:R-:W-:Y:S01]  /*11b00*/  UIADD3 UR6, UPT, UPT, UR7, 0xc9, URZ ;  /* 0x000000c907067890 */ /* 0x000fe2000fffe0ff */
[----:B------:R-:W-:Y:S02]  /*11b10*/  SEL R19, R19, RZ, P5 ;  /* 0x000000ff13137207 */ /* 0x000fe40002800000 */
[----:B------:R-:W-:-:S02]  /*11b20*/  FSETP.GT.AND P5, PT, R2, R15, PT ;  /* 0x0000000f0200720b */ /* 0x000fc40003fa4000 */
[----:B------:R-:W-:Y:S01]  /*11b30*/  I2FP.F32.S32 R15, UR4 ;  /* 0x00000004000f7c45 */ /* 0x000fe20008201400 */
[----:B------:R-:W-:Y:S01]  /*11b40*/  UIADD3 UR4, UPT, UPT, UR7, 0xb0, URZ ;  /* 0x000000b007047890 */ /* 0x000fe2000fffe0ff */
[----:B------:R-:W-:Y:S02]  /*11b50*/  SEL R64, RZ, 0x1, !P1 ;  /* 0x00000001ff407807 */ /* 0x000fe40004800000 */
[----:B------:R-:W-:Y:S02]  /*11b60*/  SEL R53, R6, 0x2, P4 ;  /* 0x0000000206357807 */ /* 0x000fe40002000000 */
[----:B------:R-:W-:Y:S01]  /*11b70*/  FSETP.GT.AND P1, PT, R2, R23, PT ;  /* 0x000000170200720b */ /* 0x000fe20003f24000 */
[----:B------:R-:W-:Y:S01]  /*11b80*/  IMAD.IADD R19, R19, 0x1, R64 ;  /* 0x0000000113137824 */ /* 0x000fe200078e0240 */
        /* <DEDUP_REMOVED lines=70> */
[----:B------:R-:W-:Y:S02]  /*11ff0*/  SEL R29, R29, RZ, P2 ;  /* 0x000000ff1d1d7207 */ /* 0x000fe40001000000 */
[----:B------:R-:W-:Y:S02]  /*12000*/  FSETP.GT.AND P2, PT, R2, R15, PT ;  /* 0x0000000f0200720b */ /* 0x000fe40003f44000 */
[----:B------:R-:W-:Y:S02]  /*12010*/  SEL R52, R6, 0x2, P1 ;  /* 0x0000000206347807 */ /* 0x000fe40000800000 */
[----:B------:R-:W-:Y:S01]  /*12020*/  I2FP.F32.S32 R15, UR4 ;  /* 0x00000004000f7c45 */ /* 0x000fe20008201400 */
[----:B------:R-:W-:Y:S01]  /*12030*/  UIADD3 UR4, UPT, UPT, UR7, 0xe0, URZ ;  /* 0x000000e007047890 */ /* 0x000fe2000fffe0ff */
        /* <DEDUP_REMOVED lines=12> */
[----:B------:R-:W-:Y:S02]  /*12100*/  SEL R39, RZ, 0x1, !P3 ;  /* 0x00000001ff277807 */ /* 0x000fe40005800000 */
[----:B------:R-:W-:Y:S02]  /*12110*/  FSETP.GT.AND P3, PT, R2, R15, PT ;  /* 0x0000000f0200720b */ /* 0x000fe40003f64000 */
[----:B------:R-:W-:Y:S01]  /*12120*/  SEL R15, R6, 0x2, P6 ;  /* 0x00000002060f7807 */ /* 0x000fe20003000000 */
[----:B------:R-:W-:Y:S01]  /*12130*/  IMAD.IADD R52, R52, 0x1, R39 ;  /* 0x0000000134347824 */ /* 0x000fe200078e0227 */
        /* <DEDUP_REMOVED lines=16> */
[----:B------:R-:W-:Y:S02]  /*12240*/  FSETP.GT.AND P0, PT, R2, R63, !P0 ;  /* 0x0000003f0200720b */ /* 0x000fe40004704000 */
[----:B------:R-:W-:Y:S01]  /*12250*/  I2FP.F32.S32 R63, UR4 ;  /* 0x00000004003f7c45 */ /* 0x000fe20008201400 */
[----:B------:R-:W-:Y:S01]  /*12260*/  UIADD3 UR4, UPT, UPT, UR7, 0xf8, URZ ;  /* 0x000000f807047890 */ /* 0x000fe2000fffe0ff */
[----:B------:R-:W-:Y:S02]  /*12270*/  SEL R69, R6, 0x2, P1 ;  /* 0x0000000206457807 */ /* 0x000fe40000800000 */
[C---:B------:R-:W-:Y:S02]  /*12280*/  FSETP.GT.AND P1, PT, R2.reuse, R63, !P5 ;  /* 0x0000003f0200720b */ /* 0x040fe40006f24000 */
[----:B------:R-:W-:Y:S01]  /*12290*/  I2FP.F32.S32 R63, UR10 ;  /* 0x0000000a003f7c45 */ /* 0x000fe20008201400 */
[----:B------:R-:W-:Y:S01]  /*122a0*/  UIADD3 UR10, UPT, UPT, UR7, 0x112, URZ ;  /* 0x00000112070a7890 */ /* 0x000fe2000fffe0ff */
        /* <DEDUP_REMOVED lines=8> */
[----:B------:R-:W-:-:S02]  /*12330*/  FSETP.GT.AND P0, PT, R2, R65, PT ;  /* 0x000000410200720b */ /* 0x000fc40003f04000 */
[----:B------:R-:W-:Y:S01]  /*12340*/  I2FP.F32.S32 R65, UR6 ;  /* 0x0000000600417c45 */ /* 0x000fe20008201400 */
[----:B------:R-:W-:Y:S01]  /*12350*/  UIADD3 UR6, UPT, UPT, UR7, 0x100, URZ ;  /* 0x0000010007067890 */ /* 0x000fe2000fffe0ff */
[----:B------:R-:W-:Y:S01]  /*12360*/  SEL R67, R6, 0x2, P4 ;  /* 0x0000000206437807 */ /* 0x000fe20002000000 */
[----:B------:R-:W-:Y:S01]  /*12370*/  IMAD.IADD R49, R49, 0x1, R76 ;  /* 0x0000000131317824 */ /* 0x000fe200078e024c */
[C---:B------:R-:W-:Y:S02]  /*12380*/  FSETP.GT.AND P4, PT, R2.reuse, R63, PT ;  /* 0x0000003f0200720b */ /* 0x040fe40003f84000 */
[----:B------:R-:W-:Y:S01]  /*12390*/  I2FP.F32.S32 R63, UR4 ;  /* 0x00000004003f7c45 */ /* 0x000fe20008201400 */
[----:B------:R-:W-:Y:S01]  /*123a0*/  UIADD3 UR4, UPT, UPT, UR7, 0x108, URZ ;  /* 0x0000010807047890 */ /* 0x000fe2000fffe0ff */
[----:B------:R-:W-:Y:S02]  /*123b0*/  SEL R67, R67, RZ, P3 ;  /* 0x000000ff43437207 */ /* 0x000fe40001800000 */
[----:B------:R-:W-:-:S02]  /*123c0*/  FSETP.GT.AND P3, PT, R2, R63, !P3 ;  /* 0x0000003f0200720b */ /* 0x000fc40005f64000 */
[----:B------:R-:W-:Y:S01]  /*123d0*/  I2FP.F32.S32 R63, UR6 ;  /* 0x00000006003f7c45 */ /* 0x000fe20008201400 */
[----:B------:R-:W-:Y:S01]  /*123e0*/  UIADD3 UR6, UPT, UPT, UR7, 0x110, URZ ;  /* 0x0000011007067890 */ /* 0x000fe2000fffe0ff */
[----:B------:R-:W-:Y:S02]  /*123f0*/  SEL R72, RZ, 0x1, !P3 ;  /* 0x00000001ff487807 */ /* 0x000fe40005800000 */
[C---:B------:R-:W-:Y:S02]  /*12400*/  FSETP.GT.AND P3, PT, R2.reuse, R63, !P6 ;  /* 0x0000003f0200720b */ /* 0x040fe40007764000 */
        /* <DEDUP_REMOVED lines=17> */
[----:B------:R-:W-:Y:S02]  /*12520*/  FSETP.GT.AND P3, PT, R2, R63, PT ;  /* 0x0000003f0200720b */ /* 0x000fe40003f64000 */
        /* <DEDUP_REMOVED lines=8> */
[----:B------:R-:W-:Y:S02]  /*125b0*/  FSETP.GT.AND P2, PT, R2, R73, PT ;  /* 0x000000490200720b */ /* 0x000fe40003f44000 */
[----:B------:R-:W-:Y:S01]  /*125c0*/  I2FP.F32.S32 R73, UR4 ;  /* 0x0000000400497c45 */ /* 0x000fe20008201400 */
[----:B------:R-:W-:Y:S01]  /*125d0*/  UIADD3 UR4, UPT, UPT, UR7, 0x129, URZ ;  /* 0x0000012907047890 */ /* 0x000fe2000fffe0ff */
[----:B------:R-:W-:Y:S02]  /*125e0*/  SEL R50, R6, 0x2, P4 ;  /* 0x0000000206327807 */ /* 0x000fe40002000000 */
        /* <DEDUP_REMOVED lines=8> */
[----:B------:R-:W-:Y:S02]  /*12670*/  FSETP.GT.AND P6, PT, R2, R73, PT ;  /* 0x000000490200720b */ /* 0x000fe40003fc4000 */
        /* <DEDUP_REMOVED lines=8> */
[C---:B------:R-:W-:Y:S02]  /*12700*/  FSETP.GT.AND P0, PT, R2.reuse, R77, !P3 ;  /* 0x0000004d0200720b */ /* 0x040fe40005f04000 */
[----:B------:R-:W-:Y:S01]  /*12710*/  SEL R27, R27, RZ, P3 ;  /* 0x000000ff1b1b7207 */ /* 0x000fe20001800000 */
[----:B------:R-:W-:Y:S01]  /*12720*/  IMAD.IADD R68, R63, 0x1, R68 ;  /* 0x000000013f447824 */ /* 0x000fe200078e0244 */
[----:B------:R-:W-:Y:S01]  /*12730*/  I2FP.F32.S32 R47, UR6 ;  /* 0x00000006002f7c45 */ /* 0x000fe20008201400 */
[----:B------:R-:W-:Y:S01]  /*12740*/  UIADD3 UR6, UPT, UPT, UR7, 0x130, URZ ;  /* 0x0000013007067890 */ /* 0x000fe2000fffe0ff */
[----:B------:R-:W-:-:S02]  /*12750*/  FSETP.GT.AND P3, PT, R2, R73, !P6 ;  /* 0x000000490200720b */ /* 0x000fc40007764000 */
[----:B------:R-:W-:Y:S01]  /*12760*/  I2FP.F32.S32 R73, UR4 ;  /* 0x0000000400497c45 */ /* 0x000fe20008201400 */
[----:B------:R-:W-:Y:S01]  /*12770*/  UIADD3 UR4, UPT, UPT, UR7, 0x139, URZ ;  /* 0x0000013907047890 */ /* 0x000fe2000fffe0ff */
[----:B------:R-:W-:Y:S02]  /*12780*/  SEL R42, RZ, 0x1, !P0 ;  /* 0x00000001ff2a7807 */ /* 0x000fe40004000000 */
[----:B------:R-:W-:Y:S02]  /*12790*/  FSETP.GT.AND P0, PT, R2, R47, PT ;  /* 0x0000002f0200720b */ /* 0x000fe40003f04000 */
        /* <DEDUP_REMOVED lines=31> */
[----:B------:R-:W-:Y:S02]  /*12990*/  SEL R46, R46, RZ, P0 ;  /* 0x000000ff2e2e7207 */ /* 0x000fe40000000000 */
[----:B------:R-:W-:-:S02]  /*129a0*/  FSETP.GT.AND P0, PT, R2, R45, !P3 ;  /* 0x0000002d0200720b */ /* 0x000fc40005f04000 */
[----:B------:R-:W-:Y:S01]  /*129b0*/  I2FP.F32.S32 R45, UR4 ;  /* 0x00000004002d7c45 */ /* 0x000fe20008201400 */
[----:B------:R-:W-:Y:S01]  /*129c0*/  UIADD3 UR4, UPT, UPT, UR7, 0x148, URZ ;  /* 0x0000014807047890 */ /* 0x000fe2000fffe0ff */
[----:B------:R-:W-:Y:S01]  /*129d0*/  I2FP.F32.S32 R41, UR6 ;  /* 0x0000000600297c45 */ /* 0x000fe20008201400 */
[----:B------:R-:W-:Y:S01]  /*129e0*/  UIADD3 UR6, UPT, UPT, UR7, 0x151, URZ ;  /* 0x0000015107067890 */ /* 0x000fe2000fffe0ff */
[----:B------:R-:W-:Y:S02]  /*129f0*/  SEL R28, R6, 0x2, P5 ;  /* 0x00000002061c7807 */ /* 0x000fe40002800000 */
        /* <DEDUP_REMOVED lines=8> */
[----:B------:R-:W-:-:S02]  /*12a80*/  SEL R28, R28, RZ, P1 ;  /* 0x000000ff1c1c7207 */ /* 0x000fc40000800000 */
[C---:B------:R-:W-:Y:S02]  /*12a90*/  FSETP.GT.AND P1, PT, R2.reuse, R41, !P2 ;  /* 0x000000290200720b */ /* 0x040fe40005724000 */
        /* <DEDUP_REMOVED lines=35> */
[----:B------:R-:W-:-:S02]  /*12cd0*/  SEL R44, R44, RZ, P6 ;  /* 0x000000ff2c2c7207 */ /* 0x000fc40003000000 */
[C---:B------:R-:W-:Y:S02]  /*12ce0*/  FSETP.GT.AND P6, PT, R2.reuse, R25, !P1 ;  /* 0x000000190200720b */ /* 0x040fe40004fc4000 */
[----:B------:R-:W-:Y:S01]  /*12cf0*/  I2FP.F32.S32 R25, UR4 ;  /* 0x0000000400197c45 */ /* 0x000fe20008201400 */
[----:B------:R-:W-:Y:S01]  /*12d00*/  UIADD3 UR4, UPT, UPT, UR7, 0x168, URZ ;  /* 0x0000016807047890 */ /* 0x000fe2000fffe0ff */
[----:B------:R-:W-:Y:S01]  /*12d10*/  I2FP.F32.S32 R45, UR6 ;  /* 0x00000006002d7c45 */ /* 0x000fe20008201400 */
[----:B------:R-:W-:Y:S01]  /*12d20*/  UIADD3 UR6, UPT, UPT, UR7, 0x171, URZ ;  /* 0x0000017107067890 */ /* 0x000fe2000fffe0ff */
[----:B------:R-:W-:Y:S02]  /*12d30*/  SEL R21, RZ, 0x1, !P3 ;  /* 0x00000001ff157807 */ /* 0x000fe40005800000 */
[----:B------:R-:W-:Y:S02]  /*12d40*/  FSETP.GT.AND P3, PT, R2, R25, PT ;  /* 0x000000190200720b */ /* 0x000fe40003f64000 */
        /* <DEDUP_REMOVED lines=22> */
[----:B------:R-:W-:Y:S01]  /*12eb0*/  I2FP.F32.S32 R43, UR6 ;  /* 0x00000006002b7c45 */ /* 0x000fe20008201400 */
[----:B------:R-:W-:Y:S01]  /*12ec0*/  UIADD3 UR6, UPT, UPT, UR7, 0x181, URZ ;  /* 0x0000018107067890 */ /* 0x000fe2000fffe0ff */
[C---:B------:R-:W-:Y:S02]  /*12ed0*/  FSETP.GT.AND P6, PT, R2.reuse, R71, PT ;  /* 0x000000470200720b */ /* 0x040fe40003fc4000 */
[----:B------:R-:W-:Y:S02]  /*12ee0*/  FSETP.GT.AND P5, PT, R2, R43, PT ;  /* 0x0000002b0200720b */ /* 0x000fe40003fa4000 */
        /* <DEDUP_REMOVED lines=13> */
[----:B------:R-:W-:Y:S02]  /*12fc0*/  SEL R45, R45, RZ, P1 ;  /* 0x000000ff2d2d7207 */ /* 0x000fe40000800000 */
[----:B------:R-:W-:Y:S01]  /*12fd0*/  I2FP.F32.S32 R71, UR6 ;  /* 0x0000000600477c45 */ /* 0x000fe20008201400 */
[----:B------:R-:W-:Y:S01]  /*12fe0*/  UIADD3 UR6, UPT, UPT, UR7, 0x18a, URZ ;  /* 0x0000018a07067890 */ /* 0x000fe2000fffe0ff */
[C---:B------:R-:W-:Y:S01]  /*12ff0*/  FSETP.GT.AND P1, PT, R2.reuse, R73, !P2 ;  /* 0x000000490200720b */ /* 0x040fe20005724000 */
[----:B------:R-:W-:Y:S01]  /*13000*/  IMAD.IADD R45, R45, 0x1, R64 ;  /* 0x000000012d2d7824 */ /* 0x000fe200078e0240 */
[----:B------:R-:W-:Y:S01]  /*13010*/  I2FP.F32.S32 R39, UR4 ;  /* 0x0000000400277c45 */ /* 0x000fe20008201400 */
[----:B------:R-:W-:Y:S01]  /*13020*/  UIADD3 UR4, UPT, UPT, UR7, 0x188, URZ ;  /* 0x0000018807047890 */ /* 0x000fe2000fffe0ff */
[----:B------:R-:W-:Y:S02]  /*13030*/  SEL R38, RZ, 0x1, !P1 ;  /* 0x00000001ff267807 */ /* 0x000fe40004800000 */
        /* <DEDUP_REMOVED lines=11> */
[----:B------:R-:W-:Y:S01]  /*130f0*/  SEL R26, R26, RZ, P6 ;  /* 0x000000ff1a1a7207 */ /* 0x000fe20003000000 */
[----:B------:R-:W-:Y:S01]  /*13100*/  IMAD.IADD R38, R43, 0x1, R38 ;  /* 0x000000012b267824 */ /* 0x000fe200078e0226 */
[C---:B------:R-:W-:Y:S02]  /*13110*/  FSETP.GT.AND P6, PT, R2.reuse, R39, !P1 ;  /* 0x000000270200720b */ /* 0x040fe40004fc4000 */
[----:B------:R-:W-:Y:S01]  /*13120*/  I2FP.F32.S32 R73, UR4 ;  /* 0x0000000400497c45 */ /* 0x000fe20008201400 */
[----:B------:R-:W-:Y:S01]  /*13130*/  UIADD3 UR4, UPT, UPT, UR7, 0x199, URZ ;  /* 0x0000019907047890 */ /* 0x000fe2000fffe0ff */
[----:B------:R-:W-:Y:S02]  /*13140*/  SEL R39, RZ, 0x1, !P3 ;  /* 0x00000001ff277807 */ /* 0x000fe40005800000 */
[----:B------:R-:W-:-:S02]  /*13150*/  FSETP.GT.AND P3, PT, R2, R71, PT ;  /* 0x000000470200720b */ /* 0x000fc40003f64000 */
[----:B------:R-:W-:Y:S01]  /*13160*/  SEL R71, R6, 0x2, P4 ;  /* 0x0000000206477807 */ /* 0x000fe20002000000 */
[----:B------:R-:W-:Y:S01]  /*13170*/  IMAD.IADD R39, R26, 0x1, R39 ;  /* 0x000000011a277824 */ /* 0x000fe200078e0227 */
[C---:B------:R-:W-:Y:S02]  /*13180*/  FSETP.GT.AND P4, PT, R2.reuse, R73, PT ;  /* 0x000000490200720b */ /* 0x040fe40003f84000 */
[----:B------:R-:W-:Y:S01]  /*13190*/  I2FP.F32.S32 R73, UR6 ;  /* 0x0000000600497c45 */ /* 0x000fe20008201400 */
[----:B------:R-:W-:Y:S01]  /*131a0*/  UIADD3 UR6, UPT, UPT, UR7, 0x19a, URZ ;  /* 0x0000019a07067890 */ /* 0x000fe2000fffe0ff */
[----:B------:R-:W-:Y:S02]  /*131b0*/  SEL R71, R71, RZ, P0 ;  /* 0x000000ff47477207 */ /* 0x000fe40000000000 */
[----:B------:R-:W-:Y:S02]  /*131c0*/  FSETP.GT.AND P0, PT, R2, R73, !P3 ;  /* 0x000000490200720b */ /* 0x000fe40005f04000 */
        /* <DEDUP_REMOVED lines=27> */
[C---:B------:R-:W-:Y:S02]  /*13380*/  FSETP.GT.AND P3, PT, R2.reuse, R73, !P6 ;  /* 0x000000490200720b */ /* 0x040fe40007764000 */
[----:B------:R-:W-:Y:S02]  /*13390*/  SEL R73, RZ, 0x1, !P0 ;  /* 0x00000001ff497807 */ /* 0x000fe40004000000 */
[----:B------:R-:W-:-:S02]  /*133a0*/  FSETP.GT.AND P0, PT, R2, R75, PT ;  /* 0x0000004b0200720b */ /* 0x000fc40003f04000 */
        /* <DEDUP_REMOVED lines=8> */
[----:B------:R-:W-:-:S02]  /*13430*/  FSETP.GT.AND P2, PT, R2, R75, !P0 ;  /* 0x0000004b0200720b */ /* 0x000fc40004744000 */
        /* <DEDUP_REMOVED lines=142> */
[----:B------:R-:W-:Y:S02]  /*13d20*/  SEL R73, RZ, 0x1, !P3 ;  /* 0x00000001ff497807 */ /* 0x000fe40005800000 */
[----:B------:R-:W-:Y:S02]  /*13d30*/  FSETP.GT.AND P6, PT, R2, R77, !P1 ;  /* 0x0000004d0200720b */ /* 0x000fe40004fc4000 */
[----:B------:R-:W-:Y:S01]  /*13d40*/  I2FP.F32.S32 R77, UR6 ;  /* 0x00000006004d7c45 */ /* 0x000fe20008201400 */
[----:B------:R-:W-:Y:S01]  /*13d50*/  IMAD.IADD R43, R66, 0x1, R73 ;  /* 0x00000001422b7824 */ /* 0x000fe200078e0249 */
[----:B------:R-:W-:Y:S01]  /*13d60*/  SEL R66, R6, 0x2, P5 ;  /* 0x0000000206427807 */ /* 0x000fe20002800000 */
[----:B------:R-:W-:Y:S01]  /*13d70*/  UIADD3 UR6, UPT, UPT, UR7, 0xe, URZ ;  /* 0x0000000e07067890 */ /* 0x000fe2000fffe0ff */
[----:B------:R-:W-:-:S02]  /*13d80*/  FSETP.GT.AND P3, PT, R2, R77, PT ;  /* 0x0000004d0200720b */ /* 0x000fc40003f64000 */
[----:B------:R-:W-:Y:S02]  /*13d90*/  SEL R66, R66, RZ, P0 ;  /* 0x000000ff42427207 */ /* 0x000fe40000000000 */
[----:B------:R-:W-:Y:S02]  /*13da0*/  SEL R73, RZ, 0x1, !P2 ;  /* 0x00000001ff497807 */ /* 0x000fe40005000000 */
[----:B------:R-:W-:-:S03]  /*13db0*/  SEL R70, R3, 0x6, P4 ;  /* 0x0000000603467807 */ /* 0x000fc60002000000 */
[----:B------:R-:W-:Y:S01]  /*13dc0*/  IMAD.IADD R66, R66, 0x1, R73 ;  /* 0x0000000142427824 */ /* 0x000fe200078e0249 */
        /* <DEDUP_REMOVED lines=1007> */
[C---:B------:R-:W-:Y:S02]  /*17cc0*/  FSETP.GT.AND P4, PT, R2.reuse, R73, PT ;  /* 0x000000490200720b */ /* 0x040fe40003f84000 */
[----:B------:R-:W-:Y:S01]  /*17cd0*/  I2FP.F32.S32 R73, UR10 ;  /* 0x0000000a00497c45 */ /* 0x000fe20008201400 */
[----:B------:R-:W-:Y:S01]  /*17ce0*/  UIADD3 UR10, UPT, UPT, UR7, 0x47, URZ ;  /* 0x00000047070a7890 */ /* 0x000fe2000fffe0ff */
[----:B------:R-:W-:Y:S01]  /*17cf0*/  I2FP.F32.S32 R75, UR6 ;  /* 0x00000006004b7c45 */ /* 0x000fe20008201400 */
[----:B------:R-:W-:Y:S01]  /*17d00*/  UIADD3 UR6, UPT, UPT, UR7, 0x87, URZ ;  /* 0x0000008707067890 */ /* 0x000fe2000fffe0ff */
        /* <DEDUP_REMOVED lines=8> */
[----:B------:R-:W-:Y:S01]  /*17d90*/  FSETP.GT.AND P5, PT, R2, R75, PT ;  /* 0x0000004b0200720b */ /* 0x000fe20003fa4000 */
[----:B------:R-:W-:Y:S01]  /*17da0*/  @P3 IMAD.IADD R66, R70, 0x1, R73 ;  /* 0x0000000146423824 */ /* 0x000fe200078e0249 */
[----:B------:R-:W-:Y:S01]  /*17db0*/  I2FP.F32.S32 R73, UR4 ;  /* 0x0000000400497c45 */ /* 0x000fe20008201400 */
[----:B------:R-:W-:Y:S01]  /*17dc0*/  UIADD3 UR4, UPT, UPT, UR7, 0x67, URZ ;  /* 0x0000006707047890 */ /* 0x000fe2000fffe0ff */
[----:B------:R-:W-:Y:S02]  /*17dd0*/  I2FP.F32.S32 R75, UR11 ;  /* 0x0000000b004b7c45 */ /* 0x000fe40008201400 */
[C---:B------:R-:W-:Y:S02]  /*17de0*/  FSETP.GT.AND P1, PT, R2.reuse, R73, PT ;  /* 0x000000490200720b */ /* 0x040fe40003f24000 */
[----:B------:R-:W-:Y:S01]  /*17df0*/  I2FP.F32.S32 R73, UR10 ;  /* 0x0000000a00497c45 */ /* 0x000fe20008201400 */
[----:B------:R-:W-:Y:S01]  /*17e00*/  UIADD3 UR10, UPT, UPT, UR7, 0x97, URZ ;  /* 0x00000097070a7890 */ /* 0x000fe2000fffe0ff */
[----:B------:R-:W-:-:S02]  /*17e10*/  FSETP.GT.AND P4, PT, R2, R75, PT ;  /* 0x0000004b0200720b */ /* 0x000fc40003f84000 */
        /* <DEDUP_REMOVED lines=8> */
[C---:B------:R-:W-:Y:S02]  /*17ea0*/  FSETP.GT.AND P2, PT, R2.reuse, R75, PT ;  /* 0x0000004b0200720b */ /* 0x040fe40003f44000 */
[----:B------:R-:W-:Y:S01]  /*17eb0*/  I2FP.F32.S32 R73, UR4 ;  /* 0x0000000400497c45 */ /* 0x000fe20008201400 */
[----:B------:R-:W-:Y:S01]  /*17ec0*/  UIADD3 UR4, UPT, UPT, UR7, 0xa7, URZ ;  /* 0x000000a707047890 */ /* 0x000fe2000fffe0ff */
[----:B------:R-:W-:Y:S01]  /*17ed0*/  I2FP.F32.S32 R61, UR6 ;  /* 0x00000006003d7c45 */ /* 0x000fe20008201400 */
[----:B------:R-:W-:Y:S01]  /*17ee0*/  @P0 VIADD R12, R59, 0x8 ;  /* 0x000000083b0c0836 */ /* 0x000fe20000000000 */
[----:B------:R-:W-:Y:S01]  /*17ef0*/  FSETP.GT.AND P1, PT, R2, R73, PT ;  /* 0x000000490200720b */ /* 0x000fe20003f24000 */
[----:B------:R-:W-:Y:S01]  /*17f00*/  UIADD3 UR6, UPT, UPT, UR7, 0xd7, URZ ;  /* 0x000000d707067890 */ /* 0x000fe2000fffe0ff */
[----:B------:R-:W-:Y:S01]  /*17f10*/  I2FP.F32.S32 R73, UR10 ;  /* 0x0000000a00497c45 */ /* 0x000fe20008201400 */
[----:B------:R-:W-:Y:S01]  /*17f20*/  @P4 VIADD R32, R60, 0x8 ;  /* 0x000000083c204836 */ /* 0x000fe20000000000 */
[----:B------:R-:W-:Y:S01]  /*17f30*/  I2FP.F32.S32 R75, UR4 ;  /* 0x00000004004b7c45 */ /* 0x000fe20008201400 */
[----:B------:R-:W-:Y:S01]  /*17f40*/  UIADD3 UR4, UPT, UPT, UR7, 0xc7, URZ ;  /* 0x000000c707047890 */ /* 0x000fe2000fffe0ff */
[C---:B------:R-:W-:Y:S01]  /*17f50*/  FSETP.GT.AND P3, PT, R2.reuse, R73, PT ;  /* 0x000000490200720b */ /* 0x040fe20003f64000 */
[----:B------:R-:W-:Y:S01]  /*17f60*/  @P6 VIADD R18, R57, 0x8 ;  /* 0x0000000839126836 */ /* 0x000fe20000000000 */
[C---:B------:R-:W-:Y:S01]  /*17f70*/  FSETP.GT.AND P5, PT, R2.reuse, R75, PT ;  /* 0x0000004b0200720b */ /* 0x040fe20003fa4000 */
[----:B------:R-:W-:Y:S01]  /*17f80*/  @P2 VIADD R8, R55, 0x8 ;  /* 0x0000000837082836 */ /* 0x000fe20000000000 */
[----:B------:R-:W-:Y:S01]  /*17f90*/  FSETP.GT.AND P0, PT, R2, R61, PT ;  /* 0x0000003d0200720b */ /* 0x000fe20003f04000 */
[----:B------:R-:W-:Y:S01]  /*17fa0*/  UIADD3 UR10, UPT, UPT, UR7, 0x13f, URZ ;  /* 0x0000013f070a7890 */ /* 0x000fe2000fffe0ff */
[----:B------:R-:W-:Y:S01]  /*17fb0*/  I2FP.F32.S32 R59, UR4 ;  /* 0x00000004003b7c45 */ /* 0x000fe20008201400 */
[----:B------:R-:W-:Y:S01]  /*17fc0*/  UIADD3 UR4, UPT, UPT, UR7, 0xe7, URZ ;  /* 0x000000e707047890 */ /* 0x000fe2000fffe0ff */
[----:B------:R-:W-:-:S02]  /*17fd0*/  @P1 VIADD R33, R58, 0x8 ;  /* 0x000000083a211836 */ /* 0x000fc40000000000 */
[----:B------:R-:W-:Y:S02]  /*17fe0*/  FSETP.GT.AND P4, PT, R2, R59, PT ;  /* 0x0000003b0200720b */ /* 0x000fe40003f84000 */
[----:B------:R-:W-:Y:S01]  /*17ff0*/  I2FP.F32.S32 R59, UR6 ;  /* 0x00000006003b7c45 */ /* 0x000fe20008201400 */
[----:B------:R-:W-:Y:S01]  /*18000*/  UIADD3 UR6, UPT, UPT, UR7, 0xf7, URZ ;  /* 0x000000f707067890 */ /* 0x000fe2000fffe0ff */
[----:B------:R-:W-:Y:S01]  /*18010*/  I2FP.F32.S32 R57, UR4 ;  /* 0x0000000400397c45 */ /* 0x000fe20008201400 */
[----:B------:R-:W-:Y:S01]  /*18020*/  UIADD3 UR4, UPT, UPT, UR7, 0x107, URZ ;  /* 0x0000010707047890 */ /* 0x000fe2000fffe0ff */
        /* <DEDUP_REMOVED lines=11> */
[----:B------:R-:W-:-:S02]  /*180e0*/  FSETP.GT.AND P3, PT, R2, R55, PT ;  /* 0x000000370200720b */ /* 0x000fc40003f64000 */
[----:B------:R-:W-:Y:S01]  /*180f0*/  I2FP.F32.S32 R55, UR6 ;  /* 0x0000000600377c45 */ /* 0x000fe20008201400 */
[----:B------:R-:W-:Y:S01]  /*18100*/  UIADD3 UR6, UPT, UPT, UR7, 0x137, URZ ;  /* 0x0000013707067890 */ /* 0x000fe2000fffe0ff */
[----:B------:R-:W-:Y:S01]  /*18110*/  I2FP.F32.S32 R53, UR4 ;  /* 0x0000000400357c45 */ /* 0x000fe20008201400 */
[----:B------:R-:W-:Y:S01]  /*18120*/  UIADD3 UR4, UPT, UPT, UR7, 0x147, URZ ;  /* 0x0000014707047890 */ /* 0x000fe2000fffe0ff */
[----:B------:R-:W-:Y:S01]  /*18130*/  @P6 VIADD R29, R52, 0x8 ;  /* 0x00000008341d6836 */ /* 0x000fe20000000000 */
[C---:B------:R-:W-:Y:S01]  /*18140*/  FSETP.GT.AND P5, PT, R2.reuse, R55, PT ;  /* 0x000000370200720b */ /* 0x040fe20003fa4000 */
[----:B------:R-:W-:Y:S01]  /*18150*/  @P1 VIADD R15, R49, 0x8 ;  /* 0x00000008310f1836 */ /* 0x000fe20000000000 */
[C---:B------:R-:W-:Y:S02]  /*18160*/  FSETP.GT.AND P0, PT, R2.reuse, R53, PT ;  /* 0x000000350200720b */ /* 0x040fe40003f04000 */
        /* <DEDUP_REMOVED lines=150> */
[----:B------:R-:W0:Y:S01]  /*18ad0*/  LDCU UR4, c[0x0][0x398] ;  /* 0x00007300ff0477ac */ /* 0x000e220008000800 */
[----:B------:R-:W-:Y:S01]  /*18ae0*/  I2FP.F32.S32 R11, UR6 ;  /* 0x00000006000b7c45 */ /* 0x000fe20008201400 */
[----:B------:R-:W-:Y:S01]  /*18af0*/  @P0 VIADD R13, R45, 0x20 ;  /* 0x000000202d0d0836 */ /* 0x000fe20000000000 */
[C---:B------:R-:W-:Y:S01]  /*18b00*/  FSETP.GT.AND P1, PT, R2.reuse, R9, PT ;  /* 0x000000090200720b */ /* 0x040fe20003f24000 */
        /* <DEDUP_REMOVED lines=14> */
[----:B0-----:R-:W-:Y:S01]  /*18bf0*/  UIADD3 UR10, UPT, UPT, UR4, 0x3, URZ ;  /* 0x00000003040a7890 */ /* 0x001fe2000fffe0ff */
        /* <DEDUP_REMOVED lines=23> */
[----:B------:R-:W-:Y:S01]  /*18d70*/  UIADD3 UR11, UPT, UPT, UR4, 0x1fb, URZ ;  /* 0x000001fb040b7890 */ /* 0x000fe2000fffe0ff */
[----:B------:R-:W-:Y:S01]  /*18d80*/  I2FP.F32.S32 R9, UR6 ;  /* 0x0000000600097c45 */ /* 0x000fe20008201400 */
[----:B------:R-:W-:Y:S01]  /*18d90*/  UIADD3 UR6, UPT, UPT, UR4, 0xd, URZ ;  /* 0x0000000d04067890 */ /* 0x000fe2000fffe0ff */
[----:B------:R-:W-:Y:S01]  /*18da0*/  I2FP.F32.S32 R11, UR7 ;  /* 0x00000007000b7c45 */ /* 0x000fe20008201400 */
[----:B------:R-:W-:Y:S01]  /*18db0*/  @P6 VIADD R7, R65, 0x100 ;  /* 0x0000010041076836 */ /* 0x000fe20000000000 */
[C---:B------:R-:W-:Y:S01]  /*18dc0*/  FSETP.GT.AND P0, PT, R2.reuse, R9, PT ;  /* 0x000000090200720b */ /* 0x040fe20003f04000 */
[----:B------:R-:W-:Y:S01]  /*18dd0*/  UIADD3 UR7, UPT, UPT, UR4, 0xe, URZ ;  /* 0x0000000e04077890 */ /* 0x000fe2000fffe0ff */
[----:B------:R-:W-:-:S02]  /*18de0*/  FSETP.GT.AND P6, PT, R2, R11, PT ;  /* 0x0000000b0200720b */ /* 0x000fc40003fc4000 */
[----:B------:R-:W-:Y:S01]  /*18df0*/  I2FP.F32.S32 R11, UR6 ;  /* 0x00000006000b7c45 */ /* 0x000fe20008201400 */
[----:B------:R-:W-:Y:S01]  /*18e00*/  UIADD3 UR6, UPT, UPT, UR4, 0x4, URZ ;  /* 0x0000000404067890 */ /* 0x000fe2000fffe0ff */
[----:B------:R-:W-:Y:S02]  /*18e10*/  SEL R8, R6, 0x2, P2 ;  /* 0x0000000206087807 */ /* 0x000fe40001000000 */
[----:B------:R-:W-:Y:S02]  /*18e20*/  I2FP.F32.S32 R9, UR4 ;  /* 0x0000000400097c45 */ /* 0x000fe40008201400 */
[----:B------:R-:W-:Y:S01]  /*18e30*/  I2FP.F32.S32 R13, UR10 ;  /* 0x0000000a000d7c45 */ /* 0x000fe20008201400 */
[----:B------:R-:W-:Y:S01]  /*18e40*/  UIADD3 UR10, UPT, UPT, UR4, 0xb, URZ ;  /* 0x0000000b040a7890 */ /* 0x000fe2000fffe0ff */
[----:B------:R-:W-:Y:S02]  /*18e50*/  SEL R8, R8, RZ, P1 ;  /* 0x000000ff08087207 */ /* 0x000fe40000800000 */
[----:B------:R-:W-:-:S02]  /*18e60*/  FSETP.GT.AND P1, PT, R2, R9, !P1 ;  /* 0x000000090200720b */ /* 0x000fc40004f24000 */
[C---:B------:R-:W-:Y:S02]  /*18e70*/  FSETP.GT.AND P2, PT, R2.reuse, R11, PT ;  /* 0x0000000b0200720b */ /* 0x040fe40003f44000 */
[----:B------:R-:W-:Y:S02]  /*18e80*/  FSETP.GT.AND P4, PT, R2, R13, PT ;  /* 0x0000000d0200720b */ /* 0x000fe40003f84000 */
[----:B------:R-:W-:Y:S01]  /*18e90*/  I2FP.F32.S32 R11, UR6 ;  /* 0x00000006000b7c45 */ /* 0x000fe20008201400 */
[----:B------:R-:W-:Y:S01]  /*18ea0*/  UIADD3 UR6, UPT, UPT, UR4, 0x11, URZ ;  /* 0x0000001104067890 */ /* 0x000fe2000fffe0ff */
[----:B------:R-:W-:Y:S02]  /*18eb0*/  SEL R9, RZ, 0x1, !P1 ;  /* 0x00000001ff097807 */ /* 0x000fe40004800000 */
[----:B------:R-:W-:Y:S01]  /*18ec0*/  I2FP.F32.S32 R13, UR7 ;  /* 0x00000007000d7c45 */ /* 0x000fe20008201400 */
[----:B------:R-:W-:Y:S01]  /*18ed0*/  UIADD3 UR7, UPT, UPT, UR4, 0x12, URZ ;  /* 0x0000001204077890 */ /* 0x000fe2000fffe0ff */
[----:B------:R-:W-:Y:S01]  /*18ee0*/  SEL R10, R3, 0x6, P5 ;  /* 0x00000006030a7807 */ /* 0x000fe20002800000 */
[----:B------:R-:W-:Y:S01]  /*18ef0*/  IMAD.IADD R9, R8, 0x1, R9 ;  /* 0x0000000108097824 */ /* 0x000fe200078e0209 */
[----:B------:R-:W-:-:S02]  /*18f00*/  FSETP.GT.AND P5, PT, R2, R11, !P3 ;  /* 0x0000000b0200720b */ /* 0x000fc40005fa4000 */
[----:B------:R-:W-:Y:S02]  /*18f10*/  FSETP.GT.AND P1, PT, R2, R13, PT ;  /* 0x0000000d0200720b */ /* 0x000fe40003f24000 */
[----:B------:R-:W-:Y:S01]  /*18f20*/  I2FP.F32.S32 R11, UR6 ;  /* 0x00000006000b7c45 */ /* 0x000fe20008201400 */
[----:B------:R-:W-:Y:S01]  /*18f30*/  UIADD3 UR6, UPT, UPT, UR4, 0x8, URZ ;  /* 0x0000000804067890 */ /* 0x000fe2000fffe0ff */
[----:B------:R-:W-:Y:S02]  /*18f40*/  SEL R13, R10, 0x4, P3 ;  /* 0x000000040a0d7807 */ /* 0x000fe40001800000 */
[----:B------:R-:W-:Y:S02]  /*18f50*/  SEL R8, RZ, 0x1, !P5 ;  /* 0x00000001ff087807 */ /* 0x000fe40006800000 */
[----:B------:R-:W-:Y:S02]  /*18f60*/  FSETP.GT.AND P3, PT, R2, R11, PT ;  /* 0x0000000b0200720b */ /* 0x000fe40003f64000 */
[----:B------:R-:W-:Y:S01]  /*18f70*/  I2FP.F32.S32 R11, UR6 ;  /* 0x00000006000b7c45 */ /* 0x000fe20008201400 */
[----:B------:R-:W-:Y:S01]  /*18f80*/  @P4 IMAD.IADD R9, R8, 0x1, R13 ;  /* 0x0000000108094824 */ /* 0x000fe200078e020d */
[----:B------:R-:W-:Y:S01]  /*18f90*/  I2FP.F32.S32 R13, UR7 ;  /* 0x00000007000d7c45 */ /* 0x000fe20008201400 */
[----:B------:R-:W-:Y:S01]  /*18fa0*/  UIADD3 UR7, UPT, UPT, UR4, 0x15, URZ ;  /* 0x0000001504077890 */ /* 0x000fe2000fffe0ff */
[----:B------:R-:W-:Y:S01]  /*18fb0*/  SEL R8, R6, 0x2, P6 ;  /* 0x0000000206087807 */ /* 0x000fe20003000000 */
[----:B------:R-:W-:Y:S01]  /*18fc0*/  UIADD3 UR6, UPT, UPT, UR4, 0x16, URZ ;  /* 0x0000001604067890 */ /* 0x000fe2000fffe0ff */
[----:B------:R-:W-:-:S02]  /*18fd0*/  FSETP.GT.AND P6, PT, R2, R11, !P0 ;  /* 0x0000000b0200720b */ /* 0x000fc400047c4000 */
[----:B------:R-:W-:Y:S02]  /*18fe0*/  FSETP.GT.AND P4, PT, R2, R13, PT ;  /* 0x0000000d0200720b */ /* 0x000fe40003f84000 */
[----:B------:R-:W-:Y:S01]  /*18ff0*/  I2FP.F32.S32 R11, UR7 ;  /* 0x00000007000b7c45 */ /* 0x000fe20008201400 */
[----:B------:R-:W-:Y:S01]  /*19000*/  UIADD3 UR7, UPT, UPT, UR4, 0x13, URZ ;  /* 0x0000001304077890 */ /* 0x000fe2000fffe0ff */
[----:B------:R-:W-:Y:S01]  /*19010*/  I2FP.F32.S32 R13, UR6 ;  /* 0x00000006000d7c45 */ /* 0x000fe20008201400 */
[----:B------:R-:W-:Y:S01]  /*19020*/  UIADD3 UR6, UPT, UPT, UR4, 0xc, URZ ;  /* 0x0000000c04067890 */ /* 0x000fe2000fffe0ff */
[----:B------:R-:W-:Y:S01]  /*19030*/  I2FP.F32.S32 R15, UR10 ;  /* 0x0000000a000f7c45 */ /* 0x000fe20008201400 */
[----:B------:R-:W-:Y:S01]  /*19040*/  UIADD3 UR10, UPT, UPT, UR4, 0x1e, URZ ;  /* 0x0000001e040a7890 */ /* 0x000fe2000fffe0ff */
[----:B------:R-:W-:Y:S02]  /*19050*/  SEL R8, R8, RZ, P0 ;  /* 0x000000ff08087207 */ /* 0x000fe40000000000 */
[----:B------:R-:W-:-:S02]  /*19060*/  FSETP.GT.AND P0, PT, R2, R11, PT ;  /* 0x0000000b0200720b */ /* 0x000fc40003f04000 */
        /* <DEDUP_REMOVED lines=9> */
[----:B------:R-:W-:-:S02]  /*19100*/  FSETP.GT.AND P1, PT, R2, R15, PT ;  /* 0x0000000f0200720b */ /* 0x000fc40003f24000 */
[----:B------:R-:W-:Y:S02]  /*19110*/  SEL R15, R10, 0x4, P2 ;  /* 0x000000040a0f7807 */ /* 0x000fe40001000000 */
[C---:B------:R-:W-:Y:S02]  /*19120*/  FSETP.GT.AND P2, PT, R2.reuse, R13, !P2 ;  /* 0x0000000d0200720b */ /* 0x040fe40005744000 */
        /* <DEDUP_REMOVED lines=18> */
[----:B------:R-:W-:Y:S02]  /*19250*/  SEL R11, RZ, 0x1, !P3 ;  /* 0x00000001ff0b7807 */ /* 0x000fe40005800000 */
[----:B------:R-:W-:Y:S02]  /*19260*/  SEL R12, R3, 0x6, P6 ;  /* 0x00000006030c7807 */ /* 0x000fe40003000000 */
        /* <DEDUP_REMOVED lines=774> */
[----:B------:R-:W-:Y:S02]  /*1c2d0*/  FSETP.GT.AND P6, PT, R2, R39, !P3 ;  /* 0x000000270200720b */ /* 0x000fe40005fc4000 */
[----:B------:R-:W-:Y:S01]  /*1c2e0*/  I2FP.F32.S32 R41, UR6 ;  /* 0x0000000600297c45 */ /* 0x000fe20008201400 */
[----:B------:R-:W-:Y:S01]  /*1c2f0*/  UIADD3 UR6, UPT, UPT, UR4, 0xec, URZ ;  /* 0x000000ec04067890 */ /* 0x000fe2000fffe0ff */
[----:B------:R-:W-:Y:S01]  /*1c300*/  I2FP.F32.S32 R39, UR7 ;  /* 0x0000000700277c45 */ /* 0x000fe20008201400 */
[----:B------:R-:W-:Y:S01]  /*1c310*/  UIADD3 UR7, UPT, UPT, UR4, 0x101, URZ ;  /* 0x0000010104077890 */ /* 0x000fe2000fffe0ff */
[----:B------:R-:W-:-:S02]  /*1c320*/  SEL R37, R37, RZ, P3 ;  /* 0x000000ff25257207 */ /* 0x000fc40001800000 */
[C---:B------:R-:W-:Y:S02]  /*1c330*/  FSETP.GT.AND P3, PT, R2.reuse, R39, PT ;  /* 0x000000270200720b */ /* 0x040fe40003f64000 */
[----:B------:R-:W-:Y:S02]  /*1c340*/  SEL R38, RZ, 0x1, !P6 ;  /* 0x00000001ff267807 */ /* 0x000fe40007000000 */
[----:B------:R-:W-:Y:S02]  /*1c350*/  SEL R40, R3, 0x6, P5 ;  /* 0x0000000603287807 */ /* 0x000fe40002800000 */
[----:B------:R-:W-:Y:S01]  /*1c360*/  FSETP.GT.AND P6, PT, R2, R41, PT ;  /* 0x000000290200720b */ /* 0x000fe20003fc4000 */
[----:B------:R-:W-:Y:S01]  /*1c370*/  IMAD.IADD R37, R37, 0x1, R38 ;  /* 0x0000000125257824 */ /* 0x000fe200078e0226 */
        /* <DEDUP_REMOVED lines=17> */
[----:B------:R-:W-:Y:S02]  /*1c490*/  SEL R38, R6, 0x2, P2 ;  /* 0x0000000206267807 */ /* 0x000fe40001000000 */
[----:B------:R-:W-:Y:S01]  /*1c4a0*/  I2FP.F32.S32 R39, UR6 ;  /* 0x0000000600277c45 */ /* 0x000fe20008201400 */
[----:B------:R-:W-:Y:S01]  /*1c4b0*/  UIADD3 UR6, UPT, UPT, UR4, 0xf8, URZ ;  /* 0x000000f804067890 */ /* 0x000fe2000fffe0ff */
[----:B------:R-:W-:Y:S02]  /*1c4c0*/  SEL R38, R38, RZ, P1 ;  /* 0x000000ff26267207 */ /* 0x000fe40000800000 */
        /* <DEDUP_REMOVED lines=15> */
[----:B------:R-:W-:-:S02]  /*1c5c0*/  SEL R39, R39, RZ, P3 ;  /* 0x000000ff27277207 */ /* 0x000fc40001800000 */
[----:B------:R-:W-:Y:S02]  /*1c5d0*/  FSETP.GT.AND P3, PT, R2, R41, PT ;  /* 0x000000290200720b */ /* 0x000fe40003f64000 */
        /* <DEDUP_REMOVED lines=149> */
[----:B------:R-:W-:Y:S02]  /*1cf30*/  FSETP.GT.AND P2, PT, R2, R63, !P4 ;  /* 0x0000003f0200720b */ /* 0x000fe40006744000 */
[----:B------:R-:W-:Y:S01]  /*1cf40*/  I2FP.F32.S32 R63, UR10 ;  /* 0x0000000a003f7c45 */ /* 0x000fe20008201400 */
[----:B------:R-:W-:Y:S01]  /*1cf50*/  UIADD3 UR10, UPT, UPT, UR4, 0x17a, URZ ;  /* 0x0000017a040a7890 */ /* 0x000fe2000fffe0ff */
        /* <DEDUP_REMOVED lines=17> */
[----:B------:R-:W-:Y:S02]  /*1d070*/  SEL R63, RZ, 0x1, !P5 ;  /* 0x00000001ff3f7807 */ /* 0x000fe40006800000 */
[----:B------:R-:W-:Y:S02]  /*1d080*/  FSETP.GT.AND P5, PT, R2, R65, PT ;  /* 0x000000410200720b */ /* 0x000fe40003fa4000 */
[----:B------:R-:W-:Y:S01]  /*1d090*/  SEL R71, R6, 0x2, P0 ;  /* 0x0000000206477807 */ /* 0x000fe20000000000 */
[----:B------:R-:W-:Y:S01]  /*1d0a0*/  IMAD.IADD R52, R52, 0x1, R63 ;  /* 0x0000000134347824 */ /* 0x000fe200078e023f */
        /* <DEDUP_REMOVED lines=12> */
[----:B------:R-:W-:-:S02]  /*1d170*/  FSETP.GT.AND P4, PT, R2, R65, !P1 ;  /* 0x000000410200720b */ /* 0x000fc40004f84000 */
        /* <DEDUP_REMOVED lines=9> */
[C---:B------:R-:W-:Y:S02]  /*1d210*/  FSETP.GT.AND P4, PT, R2.reuse, R65, !P5 ;  /* 0x000000410200720b */ /* 0x040fe40006f84000 */
[----:B------:R-:W-:Y:S01]  /*1d220*/  I2FP.F32.S32 R65, UR7 ;  /* 0x0000000700417c45 */ /* 0x000fe20008201400 */
[----:B------:R-:W-:Y:S01]  /*1d230*/  UIADD3 UR7, UPT, UPT, UR4, 0x191, URZ ;  /* 0x0000019104077890 */ /* 0x000fe2000fffe0ff */
[----:B------:R-:W-:Y:S01]  /*1d240*/  FSETP.GT.AND P0, PT, R2, R67, PT ;  /* 0x000000430200720b */ /* 0x000fe20003f04000 */
[----:B------:R-:W-:Y:S01]  /*1d250*/  IMAD.IADD R69, R69, 0x1, R70 ;  /* 0x0000000145457824 */ /* 0x000fe200078e0246 */
[----:B------:R-:W-:Y:S02]  /*1d260*/  SEL R67, R6, 0x2, P3 ;  /* 0x0000000206437807 */ /* 0x000fe40001800000 */
[----:B------:R-:W-:Y:S02]  /*1d270*/  FSETP.GT.AND P3, PT, R2, R65, PT ;  /* 0x000000410200720b */ /* 0x000fe40003f64000 */
        /* <DEDUP_REMOVED lines=8> */
[----:B------:R-:W-:Y:S02]  /*1d300*/  SEL R67, R67, RZ, P2 ;  /* 0x000000ff43437207 */ /* 0x000fe40001000000 */
[----:B------:R-:W-:Y:S02]  /*1d310*/  FSETP.GT.AND P2, PT, R2, R65, !P6 ;  /* 0x000000410200720b */ /* 0x000fe40007744000 */
        /* <DEDUP_REMOVED lines=31> */
[----:B------:R-:W-:Y:S01]  /*1d510*/  FSETP.GT.AND P6, PT, R2, R75, !P4 ;  /* 0x0000004b0200720b */ /* 0x000fe200067c4000 */
[----:B------:R-:W-:Y:S01]  /*1d520*/  IMAD.IADD R53, R53, 0x1, R60 ;  /* 0x0000000135357824 */ /* 0x000fe200078e023c */
        /* <DEDUP_REMOVED lines=58> */
[----:B------:R-:W-:Y:S02]  /*1d8d0*/  SEL R57, R57, RZ, P5 ;  /* 0x000000ff39397207 */ /* 0x000fe40002800000 */
[----:B------:R-:W-:Y:S01]  /*1d8e0*/  I2FP.F32.S32 R73, UR6 ;  /* 0x0000000600497c45 */ /* 0x000fe20008201400 */
[----:B------:R-:W-:Y:S01]  /*1d8f0*/  UIADD3 UR6, UPT, UPT, UR4, 0x1d2, URZ ;  /* 0x000001d204067890 */ /* 0x000fe2000fffe0ff */
[----:B------:R-:W-:Y:S01]  /*1d900*/  FSETP.GT.AND P5, PT, R2, R75, !P1 ;  /* 0x0000004b0200720b */ /* 0x000fe20004fa4000 */
[----:B------:R-:W-:Y:S01]  /*1d910*/  IMAD.IADD R57, R57, 0x1, R62 ;  /* 0x0000000139397824 */ /* 0x000fe200078e023e */
[----:B------:R-:W-:Y:S01]  /*1d920*/  I2FP.F32.S32 R75, UR7 ;  /* 0x00000007004b7c45 */ /* 0x000fe20008201400 */
[----:B------:R-:W-:Y:S01]  /*1d930*/  UIADD3 UR7, UPT, UPT, UR4, 0x1d0, URZ ;  /* 0x000001d004077890 */ /* 0x000fe2000fffe0ff */
[----:B------:R-:W-:Y:S02]  /*1d940*/  SEL R72, R72, RZ, P1 ;  /* 0x000000ff48487207 */ /* 0x000fe40000800000 */
[----:B------:R-:W-:-:S02]  /*1d950*/  FSETP.GT.AND P1, PT, R2, R73, !P2 ;  /* 0x000000490200720b */ /* 0x000fc40005724000 */
[----:B------:R-:W-:Y:S02]  /*1d960*/  SEL R73, RZ, 0x1, !P5 ;  /* 0x00000001ff497807 */ /* 0x000fe40006800000 */
        /* <DEDUP_REMOVED lines=73> */
[----:B------:R-:W-:Y:S02]  /*1de00*/  SEL R64, R6, 0x2, P0 ;  /* 0x0000000206407807 */ /* 0x000fe40000000000 */
[----:B------:R-:W-:Y:S01]  /*1de10*/  I2FP.F32.S32 R77, UR6 ;  /* 0x00000006004d7c45 */ /* 0x000fe20008201400 */
[----:B------:R-:W-:Y:S01]  /*1de20*/  UIADD3 UR6, UPT, UPT, UR4, 0xf4, URZ ;  /* 0x000000f404067890 */ /* 0x000fe2000fffe0ff */
[----:B------:R-:W-:Y:S02]  /*1de30*/  SEL R60, R60, RZ, P4 ;  /* 0x000000ff3c3c7207 */ /* 0x000fe40002000000 */
[----:B------:R-:W-:Y:S01]  /*1de40*/  I2FP.F32.S32 R63, UR7 ;  /* 0x00000007003f7c45 */ /* 0x000fe20008201400 */
[----:B------:R-:W-:Y:S01]  /*1de50*/  UIADD3 UR7, UPT, UPT, UR4, 0xf3, URZ ;  /* 0x000000f304077890 */ /* 0x000fe2000fffe0ff */
[----:B------:R-:W-:-:S02]  /*1de60*/  FSETP.GT.AND P4, PT, R2, R75, !P3 ;  /* 0x0000004b0200720b */ /* 0x000fc40005f84000 */
[----:B------:R-:W-:Y:S02]  /*1de70*/  FSETP.GT.AND P0, PT, R2, R63, PT ;  /* 0x0000003f0200720b */ /* 0x000fe40003f04000 */
[----:B------:R-:W-:Y:S02]  /*1de80*/  SEL R63, R64, RZ, P2 ;  /* 0x000000ff403f7207 */ /* 0x000fe40001000000 */
[----:B------:R-:W-:Y:S01]  /*1de90*/  I2FP.F32.S32 R73, UR7 ;  /* 0x0000000700497c45 */ /* 0x000fe20008201400 */
[----:B------:R-:W-:Y:S01]  /*1dea0*/  UIADD3 UR7, UPT, UPT, UR4, 0xfe, URZ ;  /* 0x000000fe04077890 */ /* 0x000fe2000fffe0ff */
[----:B------:R-:W-:Y:S02]  /*1deb0*/  SEL R64, RZ, 0x1, !P1 ;  /* 0x00000001ff407807 */ /* 0x000fe40004800000 */
[----:B------:R-:W-:Y:S02]  /*1dec0*/  SEL R75, RZ, 0x1, !P6 ;  /* 0x00000001ff4b7807 */ /* 0x000fe40007000000 */
[----:B------:R-:W-:-:S02]  /*1ded0*/  FSETP.GT.AND P6, PT, R2, R77, PT ;  /* 0x0000004d0200720b */ /* 0x000fc40003fc4000 */
[----:B------:R-:W-:Y:S01]  /*1dee0*/  I2FP.F32.S32 R77, UR6 ;  /* 0x00000006004d7c45 */ /* 0x000fe20008201400 */
[----:B------:R-:W-:Y:S01]  /*1def0*/  UIADD3 UR6, UPT, UPT, UR4, 0xfd, URZ ;  /* 0x000000fd04067890 */ /* 0x000fe2000fffe0ff */
[----:B------:R-:W-:Y:S01]  /*1df00*/  FSETP.GT.AND P1, PT, R2, R73, PT ;  /* 0x000000490200720b */ /* 0x000fe20003f24000 */
[----:B------:R-:W-:Y:S01]  /*1df10*/  IMAD.IADD R60, R60, 0x1, R75 ;  /* 0x000000013c3c7824 */ /* 0x000fe200078e024b */
[----:B------:R-:W-:Y:S01]  /*1df20*/  SEL R70, R6, 0x2, P5 ;  /* 0x0000000206467807 */ /* 0x000fe20002800000 */
[----:B------:R-:W-:Y:S01]  /*1df30*/  IMAD.IADD R6, R63, 0x1, R64 ;  /* 0x000000013f067824 */ /* 0x000fe200078e0240 */
[----:B------:R-:W-:Y:S02]  /*1df40*/  SEL R64, R3, 0x6, P0 ;  /* 0x0000000603407807 */ /* 0x000fe40000000000 */
[----:B------:R-:W-:Y:S02]  /*1df50*/  FSETP.GT.AND P2, PT, R2, R77, !P6 ;  /* 0x0000004d0200720b */ /* 0x000fe40007744000 */
[----:B------:R-:W-:-:S02]  /*1df60*/  SEL R73, R64, 0x4, P6 ;  /* 0x0000000440497807 */ /* 0x000fc40003000000 */
[----:B------:R-:W-:Y:S02]  /*1df70*/  SEL R64, RZ, 0x1, !P2 ;  /* 0x00000001ff407807 */ /* 0x000fe40005000000 */
[----:B------:R-:W-:Y:S02]  /*1df80*/  SEL R70, R70, RZ, P3 ;  /* 0x000000ff46467207 */ /* 0x000fe40001800000 */
[----:B------:R-:W-:Y:S01]  /*1df90*/  SEL R63, RZ, 0x1, !P4 ;  /* 0x00000001ff3f7807 */ /* 0x000fe20006000000 */
[----:B------:R-:W-:Y:S01]  /*1dfa0*/  @P1 IMAD.IADD R38, R64, 0x1, R73 ;  /* 0x0000000140261824 */ /* 0x000fe200078e0249 */
[----:B------:R-:W-:Y:S01]  /*1dfb0*/  I2FP.F32.S32 R73, UR6 ;  /* 0x0000000600497c45 */ /* 0x000fe20008201400 */
[----:B------:R-:W-:Y:S01]  /*1dfc0*/  UIADD3 UR6, UPT, UPT, UR4, 0xfc, URZ ;  /* 0x000000fc04067890 */ /* 0x000fe2000fffe0ff */
[----:B------:R-:W-:Y:S01]  /*1dfd0*/  I2FP.F32.S32 R77, UR11 ;  /* 0x0000000b004d7c45 */ /* 0x000fe20008201400 */
[----:B------:R-:W-:Y:S01]  /*1dfe0*/  IMAD.IADD R63, R70, 0x1, R63 ;  /* 0x00000001463f7824 */ /* 0x000fe200078e023f */
[----:B------:R-:W-:-:S02]  /*1dff0*/  FSETP.GT.AND P2, PT, R2, R73, PT ;  /* 0x000000490200720b */ /* 0x000fc40003f44000 */
        /* <DEDUP_REMOVED lines=504> */
[----:B------:R-:W-:Y:S01]  /*1ff80*/  UIADD3 UR6, UPT, UPT, UR4, 0x1fd, URZ ;  /* 0x000001fd04067890 */ /* 0x000fe2000fffe0ff */
[----:B------:R-:W-:-:S02]  /*1ff90*/  I2FP.F32.S32 R75, UR10 ;  /* 0x0000000a004b7c45 */ /* 0x000fc40008201400 */
[----:B------:R-:W-:Y:S02]  /*1ffa0*/  FSETP.GT.AND P1, PT, R2, R73, !P2 ;  /* 0x000000490200720b */ /* 0x000fe40005724000 */
[----:B------:R-:W-:Y:S02]  /*1ffb0*/  SEL R73, R64, 0x4, P2 ;  /* 0x0000000440497807 */ /* 0x000fe40001000000 */
[----:B------:R-:W-:-:S05]  /*1ffc0*/  SEL R64, RZ, 0x1, !P1 ;  /* 0x00000001ff407807 */ /* 0x000fca0004800000 */
[----:B------:R-:W-:Y:S01]  /*1ffd0*/  @P3 IMAD.IADD R6, R64, 0x1, R73 ;  /* 0x0000000140063824 */ /* 0x000fe200078e0249 */
[----:B------:R-:W-:-:S04]  /*1ffe0*/  I2FP.F32.S32 R73, UR6 ;  /* 0x0000000600497c45 */ /* 0x000fc80008201400 */
[----:B------:R-:W-:Y:S02]  /*1fff0*/  FSETP.GT.AND P2, PT, R2, R73, PT ;  /* 0x000000490200720b */ /* 0x000fe40003f44000 */
[----:B------:R-:W-:-:S04]  /*20000*/  I2FP.F32.S32 R73, UR7 ;  /* 0x0000000700497c45 */ /* 0x000fc80008201400 */
[C---:B------:R-:W-:Y:S01]  /*20010*/  FSETP.GT.AND P0, PT, R2.reuse, R73, PT ;  /* 0x000000490200720b */ /* 0x040fe20003f04000 */
[----:B------:R-:W-:Y:S01]  /*20020*/  UIADD3 UR6, UPT, UPT, UR4, 0x7, URZ ;  /* 0x0000000704067890 */ /* 0x000fe2000fffe0ff */
[C---:B------:R-:W-:Y:S01]  /*20030*/  FSETP.GT.AND P3, PT, R2.reuse, R77, PT ;  /* 0x0000004d0200720b */ /* 0x040fe20003f64000 */
[----:B------:R-:W-:Y:S01]  /*20040*/  UIADD3 UR10, UPT, UPT, UR4, 0x37, URZ ;  /* 0x00000037040a7890 */ /* 0x000fe2000fffe0ff */
[----:B------:R-:W-:Y:S01]  /*20050*/  SEL R3, R3, 0x6, P0 ;  /* 0x0000000603037807 */ /* 0x000fe20000000000 */
[----:B------:R-:W-:Y:S01]  /*20060*/  UIADD3 UR7, UPT, UPT, UR4, 0x27, URZ ;  /* 0x0000002704077890 */ /* 0x000fe2000fffe0ff */
[----:B------:R-:W-:Y:S01]  /*20070*/  FSETP.GT.AND P1, PT, R2, R75, !P2 ;  /* 0x0000004b0200720b */ /* 0x000fe20005724000 */
        /* <DEDUP_REMOVED lines=16> */
[----:B------:R-:W-:Y:S01]  /*20180*/  @P4 VIADD R9, R8, 0x8 ;  /* 0x0000000808094836 */ /* 0x000fe20000000000 */
[C---:B------:R-:W-:Y:S02]  /*20190*/  FSETP.GT.AND P2, PT, R2.reuse, R3, PT ;  /* 0x000000030200720b */ /* 0x040fe40003f44000 */
        /* <DEDUP_REMOVED lines=14> */
[----:B------:R-:W-:Y:S01]  /*20280*/  @P0 VIADD R16, R17, 0x8 ;  /* 0x0000000811100836 */ /* 0x000fe20000000000 */
[----:B------:R-:W-:Y:S01]  /*20290*/  I2FP.F32.S32 R11, UR6 ;  /* 0x00000006000b7c45 */ /* 0x000fe20008201400 */
[----:B------:R-:W-:Y:S01]  /*202a0*/  UIADD3 UR6, UPT, UPT, UR4, 0xb7, URZ ;  /* 0x000000b704067890 */ /* 0x000fe2000fffe0ff */
[C---:B------:R-:W-:Y:S01]  /*202b0*/  FSETP.GT.AND P6, PT, R2.reuse, R3, PT ;  /* 0x000000030200720b */ /* 0x040fe20003fc4000 */
[----:B------:R-:W-:Y:S01]  /*202c0*/  @P1 VIADD R18, R19, 0x8 ;  /* 0x0000000813121836 */ /* 0x000fe20000000000 */
        /* <DEDUP_REMOVED lines=198> */
[----:B------:R-:W-:Y:S01]  /*20f30*/  UIADD3 UR4, UPT, UPT, UR4, 0xff, URZ ;  /* 0x000000ff04047890 */ /* 0x000fe2000fffe0ff */
[----:B------:R-:W-:Y:S01]  /*20f40*/  FSETP.GT.AND P2, PT, R2, R11, PT ;  /* 0x0000000b0200720b */ /* 0x000fe20003f44000 */
[----:B------:R-:W-:Y:S01]  /*20f50*/  @P1 VIADD R65, R56, 0x20 ;  /* 0x0000002038411836 */ /* 0x000fe20000000000 */
[----:B------:R-:W-:Y:S01]  /*20f60*/  I2FP.F32.S32 R3, UR7 ;  /* 0x0000000700037c45 */ /* 0x000fe20008201400 */
[----:B------:R-:W-:Y:S01]  /*20f70*/  @P4 VIADD R68, R66, 0x20 ;  /* 0x0000002042444836 */ /* 0x000fe20000000000 */
[----:B------:R-:W-:Y:S01]  /*20f80*/  I2FP.F32.S32 R11, UR6 ;  /* 0x00000006000b7c45 */ /* 0x000fe20008201400 */
[----:B------:R-:W-:Y:S01]  /*20f90*/  @P3 VIADD R9, R16, 0x40 ;  /* 0x0000004010093836 */ /* 0x000fe20000000000 */
[----:B------:R-:W-:Y:S01]  /*20fa0*/  FSETP.GT.AND P0, PT, R2, R3, PT ;  /* 0x000000030200720b */ /* 0x000fe20003f04000 */
[----:B------:R-:W-:Y:S01]  /*20fb0*/  @P6 VIADD R24, R32, 0x40 ;  /* 0x0000004020186836 */ /* 0x000fe20000000000 */
[----:B------:R-:W-:-:S02]  /*20fc0*/  FSETP.GT.AND P1, PT, R2, R11, PT ;  /* 0x0000000b0200720b */ /* 0x000fc40003f24000 */
[----:B------:R-:W-:Y:S01]  /*20fd0*/  I2FP.F32.S32 R3, UR4 ;  /* 0x0000000400037c45 */ /* 0x000fe20008201400 */
[----:B------:R-:W-:Y:S01]  /*20fe0*/  @P5 VIADD R40, R48, 0x40 ;  /* 0x0000004030285836 */ /* 0x000fe20000000000 */
[----:B------:R-:W-:Y:S01]  /*20ff0*/  ISETP.NE.AND P3, PT, R4, R5, PT ;  /* 0x000000050400720c */ /* 0x000fe20003f65270 */
[----:B------:R-:W-:Y:S01]  /*21000*/  @P2 VIADD R65, R68, 0x40 ;  /* 0x0000004044412836 */ /* 0x000fe20000000000 */
[----:B------:R-:W-:Y:S01]  /*21010*/  FSETP.GT.AND P4, PT, R2, R3, PT ;  /* 0x000000030200720b */ /* 0x000fe20003f84000 */
[----:B------:R-:W-:Y:S01]  /*21020*/  VIADD R5, R4, 0x1 ;  /* 0x0000000104057836 */ /* 0x000fe20000000000 */
[----:B------:R-:W0:Y:S03]  /*21030*/  LDC.64 R2, c[0x0][0x3a0] ;  /* 0x0000e800ff027b82 */ /* 0x000e260000000a00 */
[----:B------:R-:W-:Y:S01]  /*21040*/  @P0 VIADD R9, R24, 0x80 ;  /* 0x0000008018090836 */ /* 0x000fe20000000000 */
[----:B------:R-:W-:Y:S01]  /*21050*/  ISETP.NE.AND P0, PT, R4, R7, PT ;  /* 0x000000070400720c */ /* 0x000fe20003f05270 */
[----:B------:R-:W-:-:S04]  /*21060*/  @P1 VIADD R40, R65, 0x80 ;  /* 0x0000008041281836 */ /* 0x000fc80000000000 */
[----:B------:R-:W-:Y:S02]  /*21070*/  @P3 IMAD.MOV R5, RZ, RZ, R4 ;  /* 0x000000ffff053224 */ /* 0x000fe400078e0204 */
[----:B------:R-:W-:-:S05]  /*21080*/  @P4 VIADD R9, R40, 0x100 ;  /* 0x0000010028094836 */ /* 0x000fca0000000000 */
[----:B------:R-:W-:Y:S01]  /*21090*/  ISETP.NE.AND P1, PT, R4, R9, PT ;  /* 0x000000090400720c */ /* 0x000fe20003f25270 */
[----:B------:R-:W-:Y:S02]  /*210a0*/  VIADD R4, R5, 0x1 ;  /* 0x0000000105047836 */ /* 0x000fe40000000000 */
[----:B------:R-:W-:-:S04]  /*210b0*/  @P0 IMAD.MOV R4, RZ, RZ, R5 ;  /* 0x000000ffff040224 */ /* 0x000fc800078e0205 */
[----:B------:R-:W-:Y:S02]  /*210c0*/  VIADD R5, R4, 0x1 ;  /* 0x0000000104057836 */ /* 0x000fe40000000000 */
[----:B0-----:R-:W-:-:S04]  /*210d0*/  IMAD.WIDE R2, R0, 0x4, R2 ;  /* 0x0000000400027825 */ /* 0x001fc800078e0202 */
[----:B------:R-:W-:-:S05]  /*210e0*/  @P1 IMAD.MOV R5, RZ, RZ, R4 ;  /* 0x000000ffff051224 */ /* 0x000fca00078e0204 */
[----:B------:R-:W-:-:S05]  /*210f0*/  I2FP.F32.U32 R5, R5 ;  /* 0x0000000500057245 */ /* 0x000fca0000201000 */
[----:B------:R-:W-:Y:S01]  /*21100*/  STG.E desc[UR8][R2.64], R5 ;  /* 0x0000000502007986 */ /* 0x000fe2000c101908 */
[----:B------:R-:W-:Y:S05]  /*21110*/  EXIT ;  /* 0x000000000000794d */ /* 0x000fea0003800000 */
.L_x_0:
[----:B------:R-:W-:-:S00]  /*21120*/  BRA `(.L_x_0) ;  /* 0xfffffffc00fc7947 */ /* 0x000fc0000383ffff */
[----:B------:R-:W-:-:S00]  /*21130*/  NOP ;  /* 0x0000000000007918 */ /* 0x000fc00000000000 */
        /* <DEDUP_REMOVED lines=12> */
.L_x_1:


//--------------------- .nv.shared.reserved.0     --------------------------
	.section	.nv.shared.reserved.0,"aw",@nobits
	.weak		__nv_reservedSMEM_offset_0_alias
	.size		__nv_reservedSMEM_offset_0_alias, 0, 64
	.other		__nv_reservedSMEM_offset_0_alias,@"STO_CUDA_RESERVED_SHARED STV_DEFAULT"
__nv_reservedSMEM_offset_0_alias:
	.zero		0
	.zero		64


//--------------------- .nv.constant0._Z9RF_kernelPfiiiiiS_ --------------------------
	.section	.nv.constant0._Z9RF_kernelPfiiiiiS_,"a",@progbits
	.sectionflags	@""
	.align	4
.nv.constant0._Z9RF_kernelPfiiiiiS_:
	.zero		936


//--------------------- SYMBOLS --------------------------

	.type		.nv.reservedSmem.offset0,@object
	.size		.nv.reservedSmem.offset0,0x4
